	.target	sm_90a

	.elftype	@"ET_EXEC"


//--------------------- .note.nv.tkinfo           --------------------------
	.section	.note.nv.tkinfo,"",@"SHT_NOTE"
	.sectionflags	@"SHF_NOTE_NV_TKINFO"
	.tkinfo
        /*0018*/ 	.word	0x00000002
        /*0030*/ 	.string	""
        /*0030*/ 	.string	"ptxas"
        /*0030*/ 	.string	"Cuda compilation tools, release 13.0, V13.0.88"
        /*0030*/ 	.string	"Build cuda_13.0.r13.0/compiler.36424714_0"
        /*0030*/ 	.string	"-arch sm_90a -m 64 "



//--------------------- .note.nv.cuinfo           --------------------------
	.section	.note.nv.cuinfo,"",@"SHT_NOTE"
	.sectionflags	@"SHF_NOTE_NV_CUINFO"
        /*0018*/ 	.short	0x0002
        /*001a*/ 	.short	0x005a
        /*001c*/ 	.short	0x0082
	.zero		2


//--------------------- .nv.info                  --------------------------
	.section	.nv.info,"",@"SHT_CUDA_INFO"
	.align	4


	//----- nvinfo : EIATTR_REGCOUNT
	.align		4
        /*0000*/ 	.byte	0x04, 0x2f
        /*0002*/ 	.short	(.L_21 - .L_20)
	.align		4
.L_20:
        /*0004*/ 	.word	index@(_ZN7cutlass13device_kernelIN5flash11enable_sm90INS1_16FlashAttnFwdSm90INS1_25CollectiveMainloopFwdSm90ILi2EN4cute5tupleIJNS5_1CILi1EEES8_S8_EEENS6_IJNS7_ILi192EEENS7_ILi160EEENS7_ILi64EEEEEELi64ENS_12float_e4m3_tEfNS_4arch4Sm90ELb1ELb0ELb1ELb1ELb0ELb1ELb0ELb1ELb1ELb0ELb0ELb0EEENS1_21CollectiveEpilogueFwdINS6_IJSA_SC_SB_EEES9_NS_10bfloat16_tESG_Li384ELb1ELb0ELb0ELb1EEENS1_36VarlenDynamicPersistentTileSchedulerILi192ELi160ELi384ELi128ELb0ELb0ELb1ELb1ELb1ELb1EEEEEEEEEvNT_6ParamsE)
        /*0008*/ 	.word	0x00000080


	//----- nvinfo : EIATTR_FRAME_SIZE
	.align		4
.L_21:
        /*000c*/ 	.byte	0x04, 0x11
        /*000e*/ 	.short	(.L_23 - .L_22)
	.align		4
.L_22:
        /*0010*/ 	.word	index@(_ZN7cutlass13device_kernelIN5flash11enable_sm90INS1_16FlashAttnFwdSm90INS1_25CollectiveMainloopFwdSm90ILi2EN4cute5tupleIJNS5_1CILi1EEES8_S8_EEENS6_IJNS7_ILi192EEENS7_ILi160EEENS7_ILi64EEEEEELi64ENS_12float_e4m3_tEfNS_4arch4Sm90ELb1ELb0ELb1ELb1ELb0ELb1ELb0ELb1ELb1ELb0ELb0ELb0EEENS1_21CollectiveEpilogueFwdINS6_IJSA_SC_SB_EEES9_NS_10bfloat16_tESG_Li384ELb1ELb0ELb0ELb1EEENS1_36VarlenDynamicPersistentTileSchedulerILi192ELi160ELi384ELi128ELb0ELb0ELb1ELb1ELb1ELb1EEEEEEEEEvNT_6ParamsE)
        /*0014*/ 	.word	0x00000070


	//----- nvinfo : EIATTR_REGCOUNT
	.align		4
.L_23:
        /*0018*/ 	.byte	0x04, 0x2f
        /*001a*/ 	.short	(.L_25 - .L_24)
	.align		4
.L_24:
        /*001c*/ 	.word	index@(_ZN7cutlass13device_kernelIN5flash11enable_sm90INS1_16FlashAttnFwdSm90INS1_25CollectiveMainloopFwdSm90ILi2EN4cute5tupleIJNS5_1CILi1EEES8_S8_EEENS6_IJNS7_ILi192EEENS7_ILi160EEENS7_ILi64EEEEEELi64ENS_12float_e4m3_tEfNS_4arch4Sm90ELb1ELb0ELb1ELb1ELb0ELb0ELb0ELb1ELb1ELb0ELb0ELb0EEENS1_21CollectiveEpilogueFwdINS6_IJSA_SC_SB_EEES9_NS_10bfloat16_tESG_Li384ELb1ELb0ELb0ELb1EEENS1_36VarlenDynamicPersistentTileSchedulerILi192ELi160ELi384ELi128ELb0ELb0ELb1ELb1ELb1ELb1EEEEEEEEEvNT_6ParamsE)
        /*0020*/ 	.word	0x00000080


	//----- nvinfo : EIATTR_FRAME_SIZE
	.align		4
.L_25:
        /*0024*/ 	.byte	0x04, 0x11
        /*0026*/ 	.short	(.L_27 - .L_26)
	.align		4
.L_26:
        /*0028*/ 	.word	index@(_ZN7cutlass13device_kernelIN5flash11enable_sm90INS1_16FlashAttnFwdSm90INS1_25CollectiveMainloopFwdSm90ILi2EN4cute5tupleIJNS5_1CILi1EEES8_S8_EEENS6_IJNS7_ILi192EEENS7_ILi160EEENS7_ILi64EEEEEELi64ENS_12float_e4m3_tEfNS_4arch4Sm90ELb1ELb0ELb1ELb1ELb0ELb0ELb0ELb1ELb1ELb0ELb0ELb0EEENS1_21CollectiveEpilogueFwdINS6_IJSA_SC_SB_EEES9_NS_10bfloat16_tESG_Li384ELb1ELb0ELb0ELb1EEENS1_36VarlenDynamicPersistentTileSchedulerILi192ELi160ELi384ELi128ELb0ELb0ELb1ELb1ELb1ELb1EEEEEEEEEvNT_6ParamsE)
        /*002c*/ 	.word	0x00000008


	//----- nvinfo : EIATTR_REGCOUNT
	.align		4
.L_27:
        /*0030*/ 	.byte	0x04, 0x2f
        /*0032*/ 	.short	(.L_29 - .L_28)
	.align		4
.L_28:
        /*0034*/ 	.word	index@(_ZN7cutlass13device_kernelIN5flash11enable_sm90INS1_16FlashAttnFwdSm90INS1_25CollectiveMainloopFwdSm90ILi2EN4cute5tupleIJNS5_1CILi1EEES8_S8_EEENS6_IJNS7_ILi192EEENS7_ILi160EEENS7_ILi64EEEEEELi64ENS_12float_e4m3_tEfNS_4arch4Sm90ELb1ELb0ELb1ELb0ELb0ELb0ELb0ELb1ELb1ELb0ELb0ELb0EEENS1_21CollectiveEpilogueFwdINS6_IJSA_SC_SB_EEES9_NS_10bfloat16_tESG_Li384ELb0ELb0ELb0ELb1EEENS1_30DynamicPersistentTileSchedulerILi384ELi128ELb0ELb0ELb1EEEEEEEEEvNT_6ParamsE)
        /*0038*/ 	.word	0x00000080


	//----- nvinfo : EIATTR_FRAME_SIZE
	.align		4
.L_29:
        /*003c*/ 	.byte	0x04, 0x11
        /*003e*/ 	.short	(.L_31 - .L_30)
	.align		4
.L_30:
        /*0040*/ 	.word	index@(_ZN7cutlass13device_kernelIN5flash11enable_sm90INS1_16FlashAttnFwdSm90INS1_25CollectiveMainloopFwdSm90ILi2EN4cute5tupleIJNS5_1CILi1EEES8_S8_EEENS6_IJNS7_ILi192EEENS7_ILi160EEENS7_ILi64EEEEEELi64ENS_12float_e4m3_tEfNS_4arch4Sm90ELb1ELb0ELb1ELb0ELb0ELb0ELb0ELb1ELb1ELb0ELb0ELb0EEENS1_21CollectiveEpilogueFwdINS6_IJSA_SC_SB_EEES9_NS_10bfloat16_tESG_Li384ELb0ELb0ELb0ELb1EEENS1_30DynamicPersistentTileSchedulerILi384ELi128ELb0ELb0ELb1EEEEEEEEEvNT_6ParamsE)
        /*0044*/ 	.word	0x00000010


	//----- nvinfo : EIATTR_REGCOUNT
	.align		4
.L_31:
        /*0048*/ 	.byte	0x04, 0x2f
        /*004a*/ 	.short	(.L_33 - .L_32)
	.align		4
.L_32:
        /*004c*/ 	.word	index@(_ZN7cutlass13device_kernelIN5flash11enable_sm90INS1_16FlashAttnFwdSm90INS1_25CollectiveMainloopFwdSm90ILi2EN4cute5tupleIJNS5_1CILi1EEES8_S8_EEENS6_IJNS7_ILi192EEENS7_ILi160EEENS7_ILi64EEEEEELi64ENS_12float_e4m3_tEfNS_4arch4Sm90ELb0ELb1ELb1ELb1ELb0ELb1ELb0ELb1ELb1ELb0ELb0ELb0EEENS1_21CollectiveEpilogueFwdINS6_IJSA_SC_SB_EEES9_NS_10bfloat16_tESG_Li384ELb1ELb0ELb0ELb1EEENS1_36VarlenDynamicPersistentTileSchedulerILi192ELi160ELi384ELi128ELb0ELb0ELb1ELb1ELb0ELb1EEEEEEEEEvNT_6ParamsE)
        /*0050*/ 	.word	0x00000080


	//----- nvinfo : EIATTR_FRAME_SIZE
	.align		4
.L_33:
        /*0054*/ 	.byte	0x04, 0x11
        /*0056*/ 	.short	(.L_35 - .L_34)
	.align		4
.L_34:
        /*0058*/ 	.word	index@(_ZN7cutlass13device_kernelIN5flash11enable_sm90INS1_16FlashAttnFwdSm90INS1_25CollectiveMainloopFwdSm90ILi2EN4cute5tupleIJNS5_1CILi1EEES8_S8_EEENS6_IJNS7_ILi192EEENS7_ILi160EEENS7_ILi64EEEEEELi64ENS_12float_e4m3_tEfNS_4arch4Sm90ELb0ELb1ELb1ELb1ELb0ELb1ELb0ELb1ELb1ELb0ELb0ELb0EEENS1_21CollectiveEpilogueFwdINS6_IJSA_SC_SB_EEES9_NS_10bfloat16_tESG_Li384ELb1ELb0ELb0ELb1EEENS1_36VarlenDynamicPersistentTileSchedulerILi192ELi160ELi384ELi128ELb0ELb0ELb1ELb1ELb0ELb1EEEEEEEEEvNT_6ParamsE)
        /*005c*/ 	.word	0x00000080


	//----- nvinfo : EIATTR_REGCOUNT
	.align		4
.L_35:
        /*0060*/ 	.byte	0x04, 0x2f
        /*0062*/ 	.short	(.L_37 - .L_36)
	.align		4
.L_36:
        /*0064*/ 	.word	index@(_ZN7cutlass13device_kernelIN5flash11enable_sm90INS1_16FlashAttnFwdSm90INS1_25CollectiveMainloopFwdSm90ILi2EN4cute5tupleIJNS5_1CILi1EEES8_S8_EEENS6_IJNS7_ILi192EEENS7_ILi160EEENS7_ILi64EEEEEELi64ENS_12float_e4m3_tEfNS_4arch4Sm90ELb0ELb1ELb1ELb1ELb0ELb0ELb0ELb1ELb1ELb0ELb0ELb0EEENS1_21CollectiveEpilogueFwdINS6_IJSA_SC_SB_EEES9_NS_10bfloat16_tESG_Li384ELb1ELb0ELb0ELb1EEENS1_36VarlenDynamicPersistentTileSchedulerILi192ELi160ELi384ELi128ELb0ELb0ELb1ELb1ELb0ELb1EEEEEEEEEvNT_6ParamsE)
        /*0068*/ 	.word	0x00000080


	//----- nvinfo : EIATTR_FRAME_SIZE
	.align		4
.L_37:
        /*006c*/ 	.byte	0x04, 0x11
        /*006e*/ 	.short	(.L_39 - .L_38)
	.align		4
.L_38:
        /*0070*/ 	.word	index@(_ZN7cutlass13device_kernelIN5flash11enable_sm90INS1_16FlashAttnFwdSm90INS1_25CollectiveMainloopFwdSm90ILi2EN4cute5tupleIJNS5_1CILi1EEES8_S8_EEENS6_IJNS7_ILi192EEENS7_ILi160EEENS7_ILi64EEEEEELi64ENS_12float_e4m3_tEfNS_4arch4Sm90ELb0ELb1ELb1ELb1ELb0ELb0ELb0ELb1ELb1ELb0ELb0ELb0EEENS1_21CollectiveEpilogueFwdINS6_IJSA_SC_SB_EEES9_NS_10bfloat16_tESG_Li384ELb1ELb0ELb0ELb1EEENS1_36VarlenDynamicPersistentTileSchedulerILi192ELi160ELi384ELi128ELb0ELb0ELb1ELb1ELb0ELb1EEEEEEEEEvNT_6ParamsE)
        /*0074*/ 	.word	0x00000008


	//----- nvinfo : EIATTR_REGCOUNT
	.align		4
.L_39:
        /*0078*/ 	.byte	0x04, 0x2f
        /*007a*/ 	.short	(.L_41 - .L_40)
	.align		4
.L_40:
        /*007c*/ 	.word	index@(_ZN7cutlass13device_kernelIN5flash11enable_sm90INS1_16FlashAttnFwdSm90INS1_25CollectiveMainloopFwdSm90ILi2EN4cute5tupleIJNS5_1CILi1EEES8_S8_EEENS6_IJNS7_ILi192EEENS7_ILi160EEENS7_ILi64EEEEEELi64ENS_12float_e4m3_tEfNS_4arch4Sm90ELb0ELb1ELb1ELb0ELb0ELb0ELb0ELb1ELb1ELb0ELb0ELb0EEENS1_21CollectiveEpilogueFwdINS6_IJSA_SC_SB_EEES9_NS_10bfloat16_tESG_Li384ELb0ELb0ELb0ELb1EEENS1_30DynamicPersistentTileSchedulerILi384ELi128ELb0ELb0ELb1EEEEEEEEEvNT_6ParamsE)
        /*0080*/ 	.word	0x00000080


	//----- nvinfo : EIATTR_FRAME_SIZE
	.align		4
.L_41:
        /*0084*/ 	.byte	0x04, 0x11
        /*0086*/ 	.short	(.L_43 - .L_42)
	.align		4
.L_42:
        /*0088*/ 	.word	index@(_ZN7cutlass13device_kernelIN5flash11enable_sm90INS1_16FlashAttnFwdSm90INS1_25CollectiveMainloopFwdSm90ILi2EN4cute5tupleIJNS5_1CILi1EEES8_S8_EEENS6_IJNS7_ILi192EEENS7_ILi160EEENS7_ILi64EEEEEELi64ENS_12float_e4m3_tEfNS_4arch4Sm90ELb0ELb1ELb1ELb0ELb0ELb0ELb0ELb1ELb1ELb0ELb0ELb0EEENS1_21CollectiveEpilogueFwdINS6_IJSA_SC_SB_EEES9_NS_10bfloat16_tESG_Li384ELb0ELb0ELb0ELb1EEENS1_30DynamicPersistentTileSchedulerILi384ELi128ELb0ELb0ELb1EEEEEEEEEvNT_6ParamsE)
        /*008c*/ 	.word	0x00000008


	//----- nvinfo : EIATTR_REGCOUNT
	.align		4
.L_43:
        /*0090*/ 	.byte	0x04, 0x2f
        /*0092*/ 	.short	(.L_45 - .L_44)
	.align		4
.L_44:
        /*0094*/ 	.word	index@(_ZN7cutlass13device_kernelIN5flash11enable_sm90INS1_16FlashAttnFwdSm90INS1_25CollectiveMainloopFwdSm90ILi2EN4cute5tupleIJNS5_1CILi1EEES8_S8_EEENS6_IJNS7_ILi192EEENS7_ILi160EEENS7_ILi64EEEEEELi64ENS_12float_e4m3_tEfNS_4arch4Sm90ELb0ELb0ELb1ELb1ELb0ELb1ELb0ELb1ELb1ELb0ELb0ELb0EEENS1_21CollectiveEpilogueFwdINS6_IJSA_SC_SB_EEES9_NS_10bfloat16_tESG_Li384ELb1ELb0ELb0ELb1EEENS1_36VarlenDynamicPersistentTileSchedulerILi192ELi160ELi384ELi128ELb0ELb0ELb1ELb0ELb1ELb1EEEEEEEEEvNT_6ParamsE)
        /*0098*/ 	.word	0x00000080


	//----- nvinfo : EIATTR_FRAME_SIZE
	.align		4
.L_45:
        /*009c*/ 	.byte	0x04, 0x11
        /*009e*/ 	.short	(.L_47 - .L_46)
	.align		4
.L_46:
        /*00a0*/ 	.word	index@(_ZN7cutlass13device_kernelIN5flash11enable_sm90INS1_16FlashAttnFwdSm90INS1_25CollectiveMainloopFwdSm90ILi2EN4cute5tupleIJNS5_1CILi1EEES8_S8_EEENS6_IJNS7_ILi192EEENS7_ILi160EEENS7_ILi64EEEEEELi64ENS_12float_e4m3_tEfNS_4arch4Sm90ELb0ELb0ELb1ELb1ELb0ELb1ELb0ELb1ELb1ELb0ELb0ELb0EEENS1_21CollectiveEpilogueFwdINS6_IJSA_SC_SB_EEES9_NS_10bfloat16_tESG_Li384ELb1ELb0ELb0ELb1EEENS1_36VarlenDynamicPersistentTileSchedulerILi192ELi160ELi384ELi128ELb0ELb0ELb1ELb0ELb1ELb1EEEEEEEEEvNT_6ParamsE)
        /*00a4*/ 	.word	0x00000058


	//----- nvinfo : EIATTR_REGCOUNT
	.align		4
.L_47:
        /*00a8*/ 	.byte	0x04, 0x2f
        /*00aa*/ 	.short	(.L_49 - .L_48)
	.align		4
.L_48:
        /*00ac*/ 	.word	index@(_ZN7cutlass13device_kernelIN5flash11enable_sm90INS1_16FlashAttnFwdSm90INS1_25CollectiveMainloopFwdSm90ILi2EN4cute5tupleIJNS5_1CILi1EEES8_S8_EEENS6_IJNS7_ILi192EEENS7_ILi160EEENS7_ILi64EEEEEELi64ENS_12float_e4m3_tEfNS_4arch4Sm90ELb0ELb0ELb1ELb1ELb0ELb0ELb0ELb1ELb1ELb0ELb0ELb0EEENS1_21CollectiveEpilogueFwdINS6_IJSA_SC_SB_EEES9_NS_10bfloat16_tESG_Li384ELb1ELb0ELb0ELb1EEENS1_36VarlenDynamicPersistentTileSchedulerILi192ELi160ELi384ELi128ELb0ELb0ELb1ELb0ELb1ELb1EEEEEEEEEvNT_6ParamsE)
        /*00b0*/ 	.word	0x00000080


	//----- nvinfo : EIATTR_FRAME_SIZE
	.align		4
.L_49:
        /*00b4*/ 	.byte	0x04, 0x11
        /*00b6*/ 	.short	(.L_51 - .L_50)
	.align		4
.L_50:
        /*00b8*/ 	.word	index@(_ZN7cutlass13device_kernelIN5flash11enable_sm90INS1_16FlashAttnFwdSm90INS1_25CollectiveMainloopFwdSm90ILi2EN4cute5tupleIJNS5_1CILi1EEES8_S8_EEENS6_IJNS7_ILi192EEENS7_ILi160EEENS7_ILi64EEEEEELi64ENS_12float_e4m3_tEfNS_4arch4Sm90ELb0ELb0ELb1ELb1ELb0ELb0ELb0ELb1ELb1ELb0ELb0ELb0EEENS1_21CollectiveEpilogueFwdINS6_IJSA_SC_SB_EEES9_NS_10bfloat16_tESG_Li384ELb1ELb0ELb0ELb1EEENS1_36VarlenDynamicPersistentTileSchedulerILi192ELi160ELi384ELi128ELb0ELb0ELb1ELb0ELb1ELb1EEEEEEEEEvNT_6ParamsE)
        /*00bc*/ 	.word	0x00000008


	//----- nvinfo : EIATTR_REGCOUNT
	.align		4
.L_51:
        /*00c0*/ 	.byte	0x04, 0x2f
        /*00c2*/ 	.short	(.L_53 - .L_52)
	.align		4
.L_52:
        /*00c4*/ 	.word	index@(_ZN7cutlass13device_kernelIN5flash11enable_sm90INS1_16FlashAttnFwdSm90INS1_25CollectiveMainloopFwdSm90ILi2EN4cute5tupleIJNS5_1CILi1EEES8_S8_EEENS6_IJNS7_ILi192EEENS7_ILi160EEENS7_ILi64EEEEEELi64ENS_12float_e4m3_tEfNS_4arch4Sm90ELb0ELb0ELb1ELb0ELb0ELb0ELb0ELb1ELb1ELb0ELb0ELb0EEENS1_21CollectiveEpilogueFwdINS6_IJSA_SC_SB_EEES9_NS_10bfloat16_tESG_Li384ELb0ELb0ELb0ELb1EEENS1_29StaticPersistentTileSchedulerILb0EEEEEEEEEvNT_6ParamsE)
        /*00c8*/ 	.word	0x00000080


	//----- nvinfo : EIATTR_FRAME_SIZE
	.align		4
.L_53:
        /*00cc*/ 	.byte	0x04, 0x11
        /*00ce*/ 	.short	(.L_55 - .L_54)
	.align		4
.L_54:
        /*00d0*/ 	.word	index@(_ZN7cutlass13device_kernelIN5flash11enable_sm90INS1_16FlashAttnFwdSm90INS1_25CollectiveMainloopFwdSm90ILi2EN4cute5tupleIJNS5_1CILi1EEES8_S8_EEENS6_IJNS7_ILi192EEENS7_ILi160EEENS7_ILi64EEEEEELi64ENS_12float_e4m3_tEfNS_4arch4Sm90ELb0ELb0ELb1ELb0ELb0ELb0ELb0ELb1ELb1ELb0ELb0ELb0EEENS1_21CollectiveEpilogueFwdINS6_IJSA_SC_SB_EEES9_NS_10bfloat16_tESG_Li384ELb0ELb0ELb0ELb1EEENS1_29StaticPersistentTileSchedulerILb0EEEEEEEEEvNT_6ParamsE)
        /*00d4*/ 	.word	0x00000000


	//----- nvinfo : EIATTR_MIN_STACK_SIZE
	.align		4
.L_55:
        /*00d8*/ 	.byte	0x04, 0x12
        /*00da*/ 	.short	(.L_57 - .L_56)
	.align		4
.L_56:
        /*00dc*/ 	.word	index@(_ZN7cutlass13device_kernelIN5flash11enable_sm90INS1_16FlashAttnFwdSm90INS1_25CollectiveMainloopFwdSm90ILi2EN4cute5tupleIJNS5_1CILi1EEES8_S8_EEENS6_IJNS7_ILi192EEENS7_ILi160EEENS7_ILi64EEEEEELi64ENS_12float_e4m3_tEfNS_4arch4Sm90ELb0ELb0ELb1ELb0ELb0ELb0ELb0ELb1ELb1ELb0ELb0ELb0EEENS1_21CollectiveEpilogueFwdINS6_IJSA_SC_SB_EEES9_NS_10bfloat16_tESG_Li384ELb0ELb0ELb0ELb1EEENS1_29StaticPersistentTileSchedulerILb0EEEEEEEEEvNT_6ParamsE)
        /*00e0*/ 	.word	0x00000000


	//----- nvinfo : EIATTR_MIN_STACK_SIZE
	.align		4
.L_57:
        /*00e4*/ 	.byte	0x04, 0x12
        /*00e6*/ 	.short	(.L_59 - .L_58)
	.align		4
.L_58:
        /*00e8*/ 	.word	index@(_ZN7cutlass13device_kernelIN5flash11enable_sm90INS1_16FlashAttnFwdSm90INS1_25CollectiveMainloopFwdSm90ILi2EN4cute5tupleIJNS5_1CILi1EEES8_S8_EEENS6_IJNS7_ILi192EEENS7_ILi160EEENS7_ILi64EEEEEELi64ENS_12float_e4m3_tEfNS_4arch4Sm90ELb0ELb0ELb1ELb1ELb0ELb0ELb0ELb1ELb1ELb0ELb0ELb0EEENS1_21CollectiveEpilogueFwdINS6_IJSA_SC_SB_EEES9_NS_10bfloat16_tESG_Li384ELb1ELb0ELb0ELb1EEENS1_36VarlenDynamicPersistentTileSchedulerILi192ELi160ELi384ELi128ELb0ELb0ELb1ELb0ELb1ELb1EEEEEEEEEvNT_6ParamsE)
        /*00ec*/ 	.word	0x00000008


	//----- nvinfo : EIATTR_MIN_STACK_SIZE
	.align		4
.L_59:
        /*00f0*/ 	.byte	0x04, 0x12
        /*00f2*/ 	.short	(.L_61 - .L_60)
	.align		4
.L_60:
        /*00f4*/ 	.word	index@(_ZN7cutlass13device_kernelIN5flash11enable_sm90INS1_16FlashAttnFwdSm90INS1_25CollectiveMainloopFwdSm90ILi2EN4cute5tupleIJNS5_1CILi1EEES8_S8_EEENS6_IJNS7_ILi192EEENS7_ILi160EEENS7_ILi64EEEEEELi64ENS_12float_e4m3_tEfNS_4arch4Sm90ELb0ELb0ELb1ELb1ELb0ELb1ELb0ELb1ELb1ELb0ELb0ELb0EEENS1_21CollectiveEpilogueFwdINS6_IJSA_SC_SB_EEES9_NS_10bfloat16_tESG_Li384ELb1ELb0ELb0ELb1EEENS1_36VarlenDynamicPersistentTileSchedulerILi192ELi160ELi384ELi128ELb0ELb0ELb1ELb0ELb1ELb1EEEEEEEEEvNT_6ParamsE)
        /*00f8*/ 	.word	0x00000058


	//----- nvinfo : EIATTR_MIN_STACK_SIZE
	.align		4
.L_61:
        /*00fc*/ 	.byte	0x04, 0x12
        /*00fe*/ 	.short	(.L_63 - .L_62)
	.align		4
.L_62:
        /*0100*/ 	.word	index@(_ZN7cutlass13device_kernelIN5flash11enable_sm90INS1_16FlashAttnFwdSm90INS1_25CollectiveMainloopFwdSm90ILi2EN4cute5tupleIJNS5_1CILi1EEES8_S8_EEENS6_IJNS7_ILi192EEENS7_ILi160EEENS7_ILi64EEEEEELi64ENS_12float_e4m3_tEfNS_4arch4Sm90ELb0ELb1ELb1ELb0ELb0ELb0ELb0ELb1ELb1ELb0ELb0ELb0EEENS1_21CollectiveEpilogueFwdINS6_IJSA_SC_SB_EEES9_NS_10bfloat16_tESG_Li384ELb0ELb0ELb0ELb1EEENS1_30DynamicPersistentTileSchedulerILi384ELi128ELb0ELb0ELb1EEEEEEEEEvNT_6ParamsE)
        /*0104*/ 	.word	0x00000008


	//----- nvinfo : EIATTR_MIN_STACK_SIZE
	.align		4
.L_63:
        /*0108*/ 	.byte	0x04, 0x12
        /*010a*/ 	.short	(.L_65 - .L_64)
	.align		4
.L_64:
        /*010c*/ 	.word	index@(_ZN7cutlass13device_kernelIN5flash11enable_sm90INS1_16FlashAttnFwdSm90INS1_25CollectiveMainloopFwdSm90ILi2EN4cute5tupleIJNS5_1CILi1EEES8_S8_EEENS6_IJNS7_ILi192EEENS7_ILi160EEENS7_ILi64EEEEEELi64ENS_12float_e4m3_tEfNS_4arch4Sm90ELb0ELb1ELb1ELb1ELb0ELb0ELb0ELb1ELb1ELb0ELb0ELb0EEENS1_21CollectiveEpilogueFwdINS6_IJSA_SC_SB_EEES9_NS_10bfloat16_tESG_Li384ELb1ELb0ELb0ELb1EEENS1_36VarlenDynamicPersistentTileSchedulerILi192ELi160ELi384ELi128ELb0ELb0ELb1ELb1ELb0ELb1EEEEEEEEEvNT_6ParamsE)
        /*0110*/ 	.word	0x00000008


	//----- nvinfo : EIATTR_MIN_STACK_SIZE
	.align		4
.L_65:
        /*0114*/ 	.byte	0x04, 0x12
        /*0116*/ 	.short	(.L_67 - .L_66)
	.align		4
.L_66:
        /*0118*/ 	.word	index@(_ZN7cutlass13device_kernelIN5flash11enable_sm90INS1_16FlashAttnFwdSm90INS1_25CollectiveMainloopFwdSm90ILi2EN4cute5tupleIJNS5_1CILi1EEES8_S8_EEENS6_IJNS7_ILi192EEENS7_ILi160EEENS7_ILi64EEEEEELi64ENS_12float_e4m3_tEfNS_4arch4Sm90ELb0ELb1ELb1ELb1ELb0ELb1ELb0ELb1ELb1ELb0ELb0ELb0EEENS1_21CollectiveEpilogueFwdINS6_IJSA_SC_SB_EEES9_NS_10bfloat16_tESG_Li384ELb1ELb0ELb0ELb1EEENS1_36VarlenDynamicPersistentTileSchedulerILi192ELi160ELi384ELi128ELb0ELb0ELb1ELb1ELb0ELb1EEEEEEEEEvNT_6ParamsE)
        /*011c*/ 	.word	0x00000080


	//----- nvinfo : EIATTR_MIN_STACK_SIZE
	.align		4
.L_67:
        /*0120*/ 	.byte	0x04, 0x12
        /*0122*/ 	.short	(.L_69 - .L_68)
	.align		4
.L_68:
        /*0124*/ 	.word	index@(_ZN7cutlass13device_kernelIN5flash11enable_sm90INS1_16FlashAttnFwdSm90INS1_25CollectiveMainloopFwdSm90ILi2EN4cute5tupleIJNS5_1CILi1EEES8_S8_EEENS6_IJNS7_ILi192EEENS7_ILi160EEENS7_ILi64EEEEEELi64ENS_12float_e4m3_tEfNS_4arch4Sm90ELb1ELb0ELb1ELb0ELb0ELb0ELb0ELb1ELb1ELb0ELb0ELb0EEENS1_21CollectiveEpilogueFwdINS6_IJSA_SC_SB_EEES9_NS_10bfloat16_tESG_Li384ELb0ELb0ELb0ELb1EEENS1_30DynamicPersistentTileSchedulerILi384ELi128ELb0ELb0ELb1EEEEEEEEEvNT_6ParamsE)
        /*0128*/ 	.word	0x00000010


	//----- nvinfo : EIATTR_MIN_STACK_SIZE
	.align		4
.L_69:
        /*012c*/ 	.byte	0x04, 0x12
        /*012e*/ 	.short	(.L_71 - .L_70)
	.align		4
.L_70:
        /*0130*/ 	.word	index@(_ZN7cutlass13device_kernelIN5flash11enable_sm90INS1_16FlashAttnFwdSm90INS1_25CollectiveMainloopFwdSm90ILi2EN4cute5tupleIJNS5_1CILi1EEES8_S8_EEENS6_IJNS7_ILi192EEENS7_ILi160EEENS7_ILi64EEEEEELi64ENS_12float_e4m3_tEfNS_4arch4Sm90ELb1ELb0ELb1ELb1ELb0ELb0ELb0ELb1ELb1ELb0ELb0ELb0EEENS1_21CollectiveEpilogueFwdINS6_IJSA_SC_SB_EEES9_NS_10bfloat16_tESG_Li384ELb1ELb0ELb0ELb1EEENS1_36VarlenDynamicPersistentTileSchedulerILi192ELi160ELi384ELi128ELb0ELb0ELb1ELb1ELb1ELb1EEEEEEEEEvNT_6ParamsE)
        /*0134*/ 	.word	0x00000008


	//----- nvinfo : EIATTR_MIN_STACK_SIZE
	.align		4
.L_71:
        /*0138*/ 	.byte	0x04, 0x12
        /*013a*/ 	.short	(.L_73 - .L_72)
	.align		4
.L_72:
        /*013c*/ 	.word	index@(_ZN7cutlass13device_kernelIN5flash11enable_sm90INS1_16FlashAttnFwdSm90INS1_25CollectiveMainloopFwdSm90ILi2EN4cute5tupleIJNS5_1CILi1EEES8_S8_EEENS6_IJNS7_ILi192EEENS7_ILi160EEENS7_ILi64EEEEEELi64ENS_12float_e4m3_tEfNS_4arch4Sm90ELb1ELb0ELb1ELb1ELb0ELb1ELb0ELb1ELb1ELb0ELb0ELb0EEENS1_21CollectiveEpilogueFwdINS6_IJSA_SC_SB_EEES9_NS_10bfloat16_tESG_Li384ELb1ELb0ELb0ELb1EEENS1_36VarlenDynamicPersistentTileSchedulerILi192ELi160ELi384ELi128ELb0ELb0ELb1ELb1ELb1ELb1EEEEEEEEEvNT_6ParamsE)
        /*0140*/ 	.word	0x00000070
.L_73:


//--------------------- .nv.compat                --------------------------
	.section	.nv.compat,"",@"SHT_CUDA_COMPAT_INFO"
	.align	4
        /*0000*/ 	.byte	0x02, 0x09, 0x01, 0x00, 0x02, 0x02, 0x04, 0x00, 0x02, 0x05, 0x05, 0x00, 0x03, 0x07, 0x01, 0x01
        /*0010*/ 	.byte	0x02, 0x03, 0x01, 0x00, 0x02, 0x06, 0x01, 0x00, 0x04, 0x0b, 0x08, 0x00, 0x00, 0x00, 0x00, 0x00
        /*0020*/ 	.byte	0x00, 0x00, 0x00, 0x00


//--------------------- .nv.info._ZN7cutlass13device_kernelIN5flash11enable_sm90INS1_16FlashAttnFwdSm90INS1_25CollectiveMainloopFwdSm90ILi2EN4cute5tupleIJNS5_1CILi1EEES8_S8_EEENS6_IJNS7_ILi192EEENS7_ILi160EEENS7_ILi64EEEEEELi64ENS_12float_e4m3_tEfNS_4arch4Sm90ELb0ELb0ELb1ELb0ELb0ELb0ELb0ELb1ELb1ELb0ELb0ELb0EEENS1_21CollectiveEpilogueFwdINS6_IJSA_SC_SB_EEES9_NS_10bfloat16_tESG_Li384ELb0ELb0ELb0ELb1EEENS1_29StaticPersistentTileSchedulerILb0EEEEEEEEEvNT_6ParamsE --------------------------
	.section	.nv.info._ZN7cutlass13device_kernelIN5flash11enable_sm90INS1_16FlashAttnFwdSm90INS1_25CollectiveMainloopFwdSm90ILi2EN4cute5tupleIJNS5_1CILi1EEES8_S8_EEENS6_IJNS7_ILi192EEENS7_ILi160EEENS7_ILi64EEEEEELi64ENS_12float_e4m3_tEfNS_4arch4Sm90ELb0ELb0ELb1ELb0ELb0ELb0ELb0ELb1ELb1ELb0ELb0ELb0EEENS1_21CollectiveEpilogueFwdINS6_IJSA_SC_SB_EEES9_NS_10bfloat16_tESG_Li384ELb0ELb0ELb0ELb1EEENS1_29StaticPersistentTileSchedulerILb0EEEEEEEEEvNT_6ParamsE,"",@"SHT_CUDA_INFO"
	.sectionflags	@""
	.align	4


	//----- nvinfo : EIATTR_CUDA_API_VERSION
	.align		4
        /*0000*/ 	.byte	0x04, 0x37
        /*0002*/ 	.short	(.L_75 - .L_74)
.L_74:
        /*0004*/ 	.word	0x00000082


	//----- nvinfo : EIATTR_KPARAM_INFO
	.align		4
.L_75:
        /*0008*/ 	.byte	0x04, 0x17
        /*000a*/ 	.short	(.L_77 - .L_76)
.L_76:
        /*000c*/ 	.word	0x00000000
        /*0010*/ 	.short	0x0000
        /*0012*/ 	.short	0x0070
        /*0014*/ 	.byte	0x00, 0xf0, 0x01, 0x2e


	//----- nvinfo : EIATTR_SPARSE_MMA_MASK
	.align		4
.L_77:
        /*0018*/ 	.byte	0x03, 0x50
        /*001a*/ 	.short	0x0000


	//----- nvinfo : EIATTR_MAXREG_COUNT
	.align		4
        /*001c*/ 	.byte	0x03, 0x1b
        /*001e*/ 	.short	0x0080


	//----- nvinfo : EIATTR_NUM_BARRIERS
	.align		4
        /*0020*/ 	.byte	0x02, 0x4c
        /*0022*/ 	.byte	0x09
	.zero		1


	//----- nvinfo : EIATTR_EXTERNS
	.align		4
        /*0024*/ 	.byte	0x04, 0x0f
        /*0026*/ 	.short	(.L_79 - .L_78)


	//   ....[0]....
	.align		4
.L_78:
        /*0028*/ 	.word	index@(__assertfail)


	//----- nvinfo : EIATTR_MERCURY_ISA_VERSION
	.align		4
.L_79:
        /*002c*/ 	.byte	0x03, 0x5f
        /*002e*/ 	.short	0x0101


	//----- nvinfo : EIATTR_INT_WARP_WIDE_INSTR_OFFSETS
	.align		4
        /*0030*/ 	.byte	0x04, 0x31
        /*0032*/ 	.short	(.L_81 - .L_80)


	//   ....[0]....
.L_80:
        /*0034*/ 	.word	0x00000180


	//   ....[1]....
        /*0038*/ 	.word	0x000001b0


	//   ....[2]....
        /*003c*/ 	.word	0x000001c0


	//   ....[3]....
        /*0040*/ 	.word	0x00008f90


	//----- nvinfo : EIATTR_COOP_GROUP_MASK_REGIDS
	.align		4
.L_81:
        /*0044*/ 	.byte	0x04, 0x29
        /*0046*/ 	.short	(.L_83 - .L_82)


	//   ....[0]....
.L_82:
        /*0048*/ 	.word	0xffffffff


	//   ....[1]....
        /*004c*/ 	.word	0xffffffff


	//   ....[2]....
        /*0050*/ 	.word	0xffffffff


	//   ....[3]....
        /*0054*/ 	.word	0xffffffff


	//   ....[4]....
        /*0058*/ 	.word	0xffffffff


	//   ....[5]....
        /*005c*/ 	.word	0xffffffff


	//   ....[6]....
        /*0060*/ 	.word	0xffffffff


	//   ....[7]....
        /*0064*/ 	.word	0xffffffff


	//   ....[8]....
        /*0068*/ 	.word	0xffffffff


	//   ....[9]....
        /*006c*/ 	.word	0xffffffff


	//   ....[10]....
        /*0070*/ 	.word	0xffffffff


	//   ....[11]....
        /*0074*/ 	.word	0xffffffff


	//   ....[12]....
        /*0078*/ 	.word	0xffffffff


	//   ....[13]....
        /*007c*/ 	.word	0xffffffff


	//   ....[14]....
        /*0080*/ 	.word	0xffffffff


	//   ....[15]....
        /*0084*/ 	.word	0xffffffff


	//   ....[16]....
        /*0088*/ 	.word	0xffffffff


	//   ....[17]....
        /*008c*/ 	.word	0xffffffff


	//   ....[18]....
        /*0090*/ 	.word	0xffffffff


	//   ....[19]....
        /*0094*/ 	.word	0xffffffff


	//   ....[20]....
        /*0098*/ 	.word	0xffffffff


	//   ....[21]....
        /*009c*/ 	.word	0xffffffff


	//   ....[22]....
        /*00a0*/ 	.word	0xffffffff


	//   ....[23]....
        /*00a4*/ 	.word	0xffffffff


	//   ....[24]....
        /*00a8*/ 	.word	0xffffffff


	//   ....[25]....
        /*00ac*/ 	.word	0xffffffff


	//   ....[26]....
        /*00b0*/ 	.word	0xffffffff


	//   ....[27]....
        /*00b4*/ 	.word	0xffffffff


	//   ....[28]....
        /*00b8*/ 	.word	0xffffffff


	//   ....[29]....
        /*00bc*/ 	.word	0xffffffff


	//   ....[30]....
        /*00c0*/ 	.word	0xffffffff


	//   ....[31]....
        /*00c4*/ 	.word	0xffffffff


	//   ....[32]....
        /*00c8*/ 	.word	0xffffffff


	//   ....[33]....
        /*00cc*/ 	.word	0xffffffff


	//   ....[34]....
        /*00d0*/ 	.word	0xffffffff


	//   ....[35]....
        /*00d4*/ 	.word	0xffffffff


	//   ....[36]....
        /*00d8*/ 	.word	0xffffffff


	//   ....[37]....
        /*00dc*/ 	.word	0xffffffff


	//   ....[38]....
        /*00e0*/ 	.word	0xffffffff


	//   ....[39]....
        /*00e4*/ 	.word	0x0500000f


	//----- nvinfo : EIATTR_COOP_GROUP_INSTR_OFFSETS
	.align		4
.L_83:
        /*00e8*/ 	.byte	0x04, 0x28
        /*00ea*/ 	.short	(.L_85 - .L_84)


	//   ....[0]....
.L_84:
        /*00ec*/ 	.word	0x00000050


	//   ....[1]....
        /*00f0*/ 	.word	0x00000190


	//   ....[2]....
        /*00f4*/ 	.word	0x000001e0


	//   ....[3]....
        /*00f8*/ 	.word	0x000003d0


	//   ....[4]....
        /*00fc*/ 	.word	0x00000530


	//   ....[5]....
        /*0100*/ 	.word	0x00000650


	//   ....[6]....
        /*0104*/ 	.word	0x000007b0


	//   ....[7]....
        /*0108*/ 	.word	0x00000d40


	//   ....[8]....
        /*010c*/ 	.word	0x00002d80


	//   ....[9]....
        /*0110*/ 	.word	0x00002de0


	//   ....[10]....
        /*0114*/ 	.word	0x000034b0


	//   ....[11]....
        /*0118*/ 	.word	0x00003550


	//   ....[12]....
        /*011c*/ 	.word	0x00005bd0


	//   ....[13]....
        /*0120*/ 	.word	0x00005c30


	//   ....[14]....
        /*0124*/ 	.word	0x00005c40


	//   ....[15]....
        /*0128*/ 	.word	0x00005cd0


	//   ....[16]....
        /*012c*/ 	.word	0x00007610


	//   ....[17]....
        /*0130*/ 	.word	0x00007620


	//   ....[18]....
        /*0134*/ 	.word	0x000076a0


	//   ....[19]....
        /*0138*/ 	.word	0x000076b0


	//   ....[20]....
        /*013c*/ 	.word	0x00008090


	//   ....[21]....
        /*0140*/ 	.word	0x000080a0


	//   ....[22]....
        /*0144*/ 	.word	0x000080b0


	//   ....[23]....
        /*0148*/ 	.word	0x000080c0


	//   ....[24]....
        /*014c*/ 	.word	0x000080d0


	//   ....[25]....
        /*0150*/ 	.word	0x000080e0


	//   ....[26]....
        /*0154*/ 	.word	0x000080f0


	//   ....[27]....
        /*0158*/ 	.word	0x00008100


	//   ....[28]....
        /*015c*/ 	.word	0x00008130


	//   ....[29]....
        /*0160*/ 	.word	0x00008150


	//   ....[30]....
        /*0164*/ 	.word	0x00008180


	//   ....[31]....
        /*0168*/ 	.word	0x00008190


	//   ....[32]....
        /*016c*/ 	.word	0x000081c0


	//   ....[33]....
        /*0170*/ 	.word	0x000081d0


	//   ....[34]....
        /*0174*/ 	.word	0x000081e0


	//   ....[35]....
        /*0178*/ 	.word	0x000081f0


	//   ....[36]....
        /*017c*/ 	.word	0x000083a0


	//   ....[37]....
        /*0180*/ 	.word	0x00009090


	//   ....[38]....
        /*0184*/ 	.word	0x0000a730


	//   ....[39]....
        /*0188*/ 	.word	0x0000ac20


	//----- nvinfo : EIATTR_REG_RECONFIG
	.align		4
.L_85:
        /*018c*/ 	.byte	0x01, 0x54
	.zero		2


	//----- nvinfo : EIATTR_SYSCALL_OFFSETS
	.align		4
        /*0190*/ 	.byte	0x04, 0x46
        /*0192*/ 	.short	(.L_87 - .L_86)


	//   ....[0]....
.L_86:
        /*0194*/ 	.word	0x00001110


	//   ....[1]....
        /*0198*/ 	.word	0x00008ac0


	//   ....[2]....
        /*019c*/ 	.word	0x00008c10


	//   ....[3]....
        /*01a0*/ 	.word	0x00008d50


	//   ....[4]....
        /*01a4*/ 	.word	0x00008e70


	//----- nvinfo : EIATTR_MBARRIER_INSTR_OFFSETS
	.align		4
.L_87:
        /*01a8*/ 	.byte	0x04, 0x39
        /*01aa*/ 	.short	(.L_89 - .L_88)


	//   ....[0]....
.L_88:
        /*01ac*/ 	.word	0x00000280
        /*01b0*/ 	.word	0x000000ff
        /*01b4*/ 	.word	0x00013200
        /*01b8*/ 	.short	0x0100
        /*01ba*/ 	.byte	0x06
	.zero		1


	//   ....[1]....
        /*01bc*/ 	.word	0x00000290
        /*01c0*/ 	.word	0x000000ff
        /*01c4*/ 	.word	0x00013220
        /*01c8*/ 	.short	0x0100
        /*01ca*/ 	.byte	0x06
	.zero		1


	//   ....[2]....
        /*01cc*/ 	.word	0x00000380
        /*01d0*/ 	.word	0x000000ff
        /*01d4*/ 	.word	0x00013230
        /*01d8*/ 	.short	0x0100
        /*01da*/ 	.byte	0x08
	.zero		1


	//   ....[3]....
        /*01dc*/ 	.word	0x00000390
        /*01e0*/ 	.word	0x000000ff
        /*01e4*/ 	.word	0x00013240
        /*01e8*/ 	.short	0x0100
        /*01ea*/ 	.byte	0x08
	.zero		1


	//   ....[4]....
        /*01ec*/ 	.word	0x000003a0
        /*01f0*/ 	.word	0x000000ff
        /*01f4*/ 	.word	0x00013238
        /*01f8*/ 	.short	0x0100
        /*01fa*/ 	.byte	0x08
	.zero		1


	//   ....[5]....
        /*01fc*/ 	.word	0x000003b0
        /*0200*/ 	.word	0x000000ff
        /*0204*/ 	.word	0x00013248
        /*0208*/ 	.short	0x0100
        /*020a*/ 	.byte	0x08
	.zero		1


	//   ....[6]....
        /*020c*/ 	.word	0x000004e0
        /*0210*/ 	.word	0x000000ff
        /*0214*/ 	.word	0x00013250
        /*0218*/ 	.short	0x0100
        /*021a*/ 	.byte	0x08
	.zero		1


	//   ....[7]....
        /*021c*/ 	.word	0x000004f0
        /*0220*/ 	.word	0x000000ff
        /*0224*/ 	.word	0x00013260
        /*0228*/ 	.short	0x0100
        /*022a*/ 	.byte	0x08
	.zero		1


	//   ....[8]....
        /*022c*/ 	.word	0x00000500
        /*0230*/ 	.word	0x000000ff
        /*0234*/ 	.word	0x00013258
        /*0238*/ 	.short	0x0100
        /*023a*/ 	.byte	0x08
	.zero		1


	//   ....[9]....
        /*023c*/ 	.word	0x00000510
        /*0240*/ 	.word	0x000000ff
        /*0244*/ 	.word	0x00013268
        /*0248*/ 	.short	0x0100
        /*024a*/ 	.byte	0x08
	.zero		1


	//   ....[10]....
        /*024c*/ 	.word	0x00000600
        /*0250*/ 	.word	0x000000ff
        /*0254*/ 	.word	0x00013270
        /*0258*/ 	.short	0x0100
        /*025a*/ 	.byte	0x06
	.zero		1


	//   ....[11]....
        /*025c*/ 	.word	0x00000610
        /*0260*/ 	.word	0x000000ff
        /*0264*/ 	.word	0x00013280
        /*0268*/ 	.short	0x0100
        /*026a*/ 	.byte	0x06
	.zero		1


	//   ....[12]....
        /*026c*/ 	.word	0x00000620
        /*0270*/ 	.word	0x000000ff
        /*0274*/ 	.word	0x00013278
        /*0278*/ 	.short	0x0100
        /*027a*/ 	.byte	0x06
	.zero		1


	//   ....[13]....
        /*027c*/ 	.word	0x00000630
        /*0280*/ 	.word	0x000000ff
        /*0284*/ 	.word	0x00013288
        /*0288*/ 	.short	0x0100
        /*028a*/ 	.byte	0x06
	.zero		1


	//   ....[14]....
        /*028c*/ 	.word	0x00000760
        /*0290*/ 	.word	0x000000ff
        /*0294*/ 	.word	0x00013290
        /*0298*/ 	.short	0x0100
        /*029a*/ 	.byte	0x08
	.zero		1


	//   ....[15]....
        /*029c*/ 	.word	0x00000770
        /*02a0*/ 	.word	0x000000ff
        /*02a4*/ 	.word	0x000132a0
        /*02a8*/ 	.short	0x0100
        /*02aa*/ 	.byte	0x08
	.zero		1


	//   ....[16]....
        /*02ac*/ 	.word	0x00000780
        /*02b0*/ 	.word	0x000000ff
        /*02b4*/ 	.word	0x00013298
        /*02b8*/ 	.short	0x0100
        /*02ba*/ 	.byte	0x08
	.zero		1


	//   ....[17]....
        /*02bc*/ 	.word	0x00000790
        /*02c0*/ 	.word	0x000000ff
        /*02c4*/ 	.word	0x000132a8
        /*02c8*/ 	.short	0x0100
        /*02ca*/ 	.byte	0x08
	.zero		1


	//   ....[18]....
        /*02cc*/ 	.word	0x000008c0
        /*02d0*/ 	.word	0x000000ff
        /*02d4*/ 	.word	0x000132b0
        /*02d8*/ 	.short	0x0100
        /*02da*/ 	.byte	0x08
	.zero		1


	//   ....[19]....
        /*02dc*/ 	.word	0x000008d0
        /*02e0*/ 	.word	0x000000ff
        /*02e4*/ 	.word	0x000132c0
        /*02e8*/ 	.short	0x0100
        /*02ea*/ 	.byte	0x08
	.zero		1


	//   ....[20]....
        /*02ec*/ 	.word	0x000008e0
        /*02f0*/ 	.word	0x000000ff
        /*02f4*/ 	.word	0x000132b8
        /*02f8*/ 	.short	0x0100
        /*02fa*/ 	.byte	0x08
	.zero		1


	//   ....[21]....
        /*02fc*/ 	.word	0x000008f0
        /*0300*/ 	.word	0x000000ff
        /*0304*/ 	.word	0x000132c8
        /*0308*/ 	.short	0x0100
        /*030a*/ 	.byte	0x08
	.zero		1


	//   ....[22]....
        /*030c*/ 	.word	0x00001440
        /*0310*/ 	.word	0x000000ff
        /*0314*/ 	.word	0x00013200
        /*0318*/ 	.short	0x010a
        /*031a*/ 	.byte	0x28
	.zero		1


	//   ....[23]....
        /*031c*/ 	.word	0x000014e0
        /*0320*/ 	.word	0x00000004
        /*0324*/ 	.word	0x00013230
        /*0328*/ 	.short	0x010a
        /*032a*/ 	.byte	0x3f
	.zero		1


	//   ....[24]....
        /*032c*/ 	.word	0x00001520
        /*0330*/ 	.word	0x00000004
        /*0334*/ 	.word	0x00013230
        /*0338*/ 	.short	0x010a
        /*033a*/ 	.byte	0x3f
	.zero		1


	//   ....[25]....
        /*033c*/ 	.word	0x00003890
        /*0340*/ 	.word	0x0000001c
        /*0344*/ 	.word	0x00000000
        /*0348*/ 	.short	0x0101
        /*034a*/ 	.byte	0x3f
	.zero		1


	//   ....[26]....
        /*034c*/ 	.word	0x00004710
        /*0350*/ 	.word	0x000000ff
        /*0354*/ 	.word	0x00013230
        /*0358*/ 	.short	0x010a
        /*035a*/ 	.byte	0x15
	.zero		1


	//   ....[27]....
        /*035c*/ 	.word	0x00004750
        /*0360*/ 	.word	0x000000ff
        /*0364*/ 	.word	0x00013230
        /*0368*/ 	.short	0x010a
        /*036a*/ 	.byte	0x15
	.zero		1


	//   ....[28]....
        /*036c*/ 	.word	0x00004ba0
        /*0370*/ 	.word	0x000000ff
        /*0374*/ 	.word	0x00013250
        /*0378*/ 	.short	0x010a
        /*037a*/ 	.byte	0x0b
	.zero		1


	//   ....[29]....
        /*037c*/ 	.word	0x00005390
        /*0380*/ 	.word	0x000000ff
        /*0384*/ 	.word	0x00013250
        /*0388*/ 	.short	0x010a
        /*038a*/ 	.byte	0x0b
	.zero		1


	//   ....[30]....
        /*038c*/ 	.word	0x00006bc0
        /*0390*/ 	.word	0x00000007
        /*0394*/ 	.word	0x00000000
        /*0398*/ 	.short	0x0101
        /*039a*/ 	.byte	0x3f
	.zero		1


	//   ....[31]....
        /*039c*/ 	.word	0x00006e50
        /*03a0*/ 	.word	0x000000ff
        /*03a4*/ 	.word	0x00000000
        /*03a8*/ 	.short	0x0101
        /*03aa*/ 	.byte	0x06
	.zero		1


	//   ....[32]....
        /*03ac*/ 	.word	0x00007300
        /*03b0*/ 	.word	0x000000ff
        /*03b4*/ 	.word	0x00013250
        /*03b8*/ 	.short	0x010a
        /*03ba*/ 	.byte	0x08
	.zero		1


	//   ....[33]....
        /*03bc*/ 	.word	0x00007340
        /*03c0*/ 	.word	0x000000ff
        /*03c4*/ 	.word	0x00013250
        /*03c8*/ 	.short	0x010a
        /*03ca*/ 	.byte	0x08
	.zero		1


	//   ....[34]....
        /*03cc*/ 	.word	0x00007da0
        /*03d0*/ 	.word	0x000000ff
        /*03d4*/ 	.word	0x00000000
        /*03d8*/ 	.short	0x0101
        /*03da*/ 	.byte	0x08
	.zero		1


	//   ....[35]....
        /*03dc*/ 	.word	0x000084d0
        /*03e0*/ 	.word	0x000000ff
        /*03e4*/ 	.word	0x00000000
        /*03e8*/ 	.short	0x0101
        /*03ea*/ 	.byte	0x06
	.zero		1


	//   ....[36]....
        /*03ec*/ 	.word	0x000092a0
        /*03f0*/ 	.word	0x0000000b
        /*03f4*/ 	.word	0x00013280
        /*03f8*/ 	.short	0x010a
        /*03fa*/ 	.byte	0x3f
	.zero		1


	//   ....[37]....
        /*03fc*/ 	.word	0x00009430
        /*0400*/ 	.word	0x0000000b
        /*0404*/ 	.word	0x00013240
        /*0408*/ 	.short	0x010a
        /*040a*/ 	.byte	0x3f
	.zero		1


	//   ....[38]....
        /*040c*/ 	.word	0x000096d0
        /*0410*/ 	.word	0x000000ff
        /*0414*/ 	.word	0x00013220
        /*0418*/ 	.short	0x010a
        /*041a*/ 	.byte	0x28
	.zero		1


	//   ....[39]....
        /*041c*/ 	.word	0x00009940
        /*0420*/ 	.word	0x00000008
        /*0424*/ 	.word	0x00013280
        /*0428*/ 	.short	0x010a
        /*042a*/ 	.byte	0x3f
	.zero		1


	//   ....[40]....
        /*042c*/ 	.word	0x00009b70
        /*0430*/ 	.word	0x00000008
        /*0434*/ 	.word	0x00013240
        /*0438*/ 	.short	0x010a
        /*043a*/ 	.byte	0x3f
	.zero		1


	//   ....[41]....
        /*043c*/ 	.word	0x00009e20
        /*0440*/ 	.word	0x0000000d
        /*0444*/ 	.word	0x00013270
        /*0448*/ 	.short	0x010a
        /*044a*/ 	.byte	0x3f
	.zero		1


	//   ....[42]....
        /*044c*/ 	.word	0x00009e90
        /*0450*/ 	.word	0x0000000d
        /*0454*/ 	.word	0x00013260
        /*0458*/ 	.short	0x010a
        /*045a*/ 	.byte	0x3f
	.zero		1


	//   ....[43]....
        /*045c*/ 	.word	0x0000a150
        /*0460*/ 	.word	0x0000000d
        /*0464*/ 	.word	0x00013250
        /*0468*/ 	.short	0x0101
        /*046a*/ 	.byte	0x3f
	.zero		1


	//   ....[44]....
        /*046c*/ 	.word	0x0000a1d0
        /*0470*/ 	.word	0x00000004
        /*0474*/ 	.word	0x00000000
        /*0478*/ 	.short	0x0101
        /*047a*/ 	.byte	0x3f
	.zero		1


	//   ....[45]....
        /*047c*/ 	.word	0x0000a290
        /*0480*/ 	.word	0x00000000
        /*0484*/ 	.word	0x00013270
        /*0488*/ 	.short	0x010a
        /*048a*/ 	.byte	0x3f
	.zero		1


	//   ....[46]....
        /*048c*/ 	.word	0x0000a300
        /*0490*/ 	.word	0x00000000
        /*0494*/ 	.word	0x00013260
        /*0498*/ 	.short	0x010a
        /*049a*/ 	.byte	0x3f
	.zero		1


	//   ....[47]....
        /*049c*/ 	.word	0x0000a620
        /*04a0*/ 	.word	0x00000000
        /*04a4*/ 	.word	0x00013250
        /*04a8*/ 	.short	0x0101
        /*04aa*/ 	.byte	0x3f
	.zero		1


	//   ....[48]....
        /*04ac*/ 	.word	0x0000a670
        /*04b0*/ 	.word	0x00000003
        /*04b4*/ 	.word	0x00000000
        /*04b8*/ 	.short	0x0101
        /*04ba*/ 	.byte	0x3f
	.zero		1


	//   ....[49]....
        /*04bc*/ 	.word	0x0000a710
        /*04c0*/ 	.word	0x00000006
        /*04c4*/ 	.word	0x00013220
        /*04c8*/ 	.short	0x010a
        /*04ca*/ 	.byte	0x3f
	.zero		1


	//   ....[50]....
        /*04cc*/ 	.word	0x0000a830
        /*04d0*/ 	.word	0x00000005
        /*04d4*/ 	.word	0x00000000
        /*04d8*/ 	.short	0x010a
        /*04da*/ 	.byte	0x3f
	.zero		1


	//   ....[51]....
        /*04dc*/ 	.word	0x0000a8a0
        /*04e0*/ 	.word	0x00000009
        /*04e4*/ 	.word	0x00000000
        /*04e8*/ 	.short	0x010a
        /*04ea*/ 	.byte	0x3f
	.zero		1


	//   ....[52]....
        /*04ec*/ 	.word	0x0000a8f0
        /*04f0*/ 	.word	0x00000013
        /*04f4*/ 	.word	0x00013260
        /*04f8*/ 	.short	0x010a
        /*04fa*/ 	.byte	0x3f
	.zero		1


	//   ....[53]....
        /*04fc*/ 	.word	0x0000a940
        /*0500*/ 	.word	0x00000007
        /*0504*/ 	.word	0x00013260
        /*0508*/ 	.short	0x010a
        /*050a*/ 	.byte	0x3f
	.zero		1


	//   ....[54]....
        /*050c*/ 	.word	0x0000a980
        /*0510*/ 	.word	0x00000013
        /*0514*/ 	.word	0x00013280
        /*0518*/ 	.short	0x010a
        /*051a*/ 	.byte	0x3f
	.zero		1


	//   ....[55]....
        /*051c*/ 	.word	0x0000a9a0
        /*0520*/ 	.word	0x00000007
        /*0524*/ 	.word	0x00013280
        /*0528*/ 	.short	0x010a
        /*052a*/ 	.byte	0x3f
	.zero		1


	//   ....[56]....
        /*052c*/ 	.word	0x0000aa10
        /*0530*/ 	.word	0x00000003
        /*0534*/ 	.word	0x00013200
        /*0538*/ 	.short	0x010a
        /*053a*/ 	.byte	0x3f
	.zero		1


	//   ....[57]....
        /*053c*/ 	.word	0x0000aa60
        /*0540*/ 	.word	0x00000004
        /*0544*/ 	.word	0x00013230
        /*0548*/ 	.short	0x010a
        /*054a*/ 	.byte	0x3f
	.zero		1


	//   ....[58]....
        /*054c*/ 	.word	0x0000aac0
        /*0550*/ 	.word	0x00000009
        /*0554*/ 	.word	0x00013230
        /*0558*/ 	.short	0x010a
        /*055a*/ 	.byte	0x3f
	.zero		1


	//   ....[59]....
        /*055c*/ 	.word	0x0000ab20
        /*0560*/ 	.word	0x00000055
        /*0564*/ 	.word	0x00013250
        /*0568*/ 	.short	0x010a
        /*056a*/ 	.byte	0x3f
	.zero		1


	//   ....[60]....
        /*056c*/ 	.word	0x0000ab80
        /*0570*/ 	.word	0x00000003
        /*0574*/ 	.word	0x00013250
        /*0578*/ 	.short	0x010a
        /*057a*/ 	.byte	0x3f
	.zero		1


	//   ....[61]....
        /*057c*/ 	.word	0x0000acd0
        /*0580*/ 	.word	0x0000000b
        /*0584*/ 	.word	0x00013280
        /*0588*/ 	.short	0x010a
        /*058a*/ 	.byte	0x3f
	.zero		1


	//   ....[62]....
        /*058c*/ 	.word	0x0000ad20
        /*0590*/ 	.word	0x0000000b
        /*0594*/ 	.word	0x00013240
        /*0598*/ 	.short	0x010a
        /*059a*/ 	.byte	0x3f
	.zero		1


	//   ....[63]....
        /*059c*/ 	.word	0x0000ad80
        /*05a0*/ 	.word	0x00000005
        /*05a4*/ 	.word	0x00013220
        /*05a8*/ 	.short	0x010a
        /*05aa*/ 	.byte	0x3f
	.zero		1


	//   ....[64]....
        /*05ac*/ 	.word	0x0000add0
        /*05b0*/ 	.word	0x00000008
        /*05b4*/ 	.word	0x00013280
        /*05b8*/ 	.short	0x010a
        /*05ba*/ 	.byte	0x3f
	.zero		1


	//   ....[65]....
        /*05bc*/ 	.word	0x0000ae20
        /*05c0*/ 	.word	0x00000008
        /*05c4*/ 	.word	0x00013240
        /*05c8*/ 	.short	0x010a
        /*05ca*/ 	.byte	0x3f
	.zero		1


	//   ....[66]....
        /*05cc*/ 	.word	0x0000ae70
        /*05d0*/ 	.word	0x0000000d
        /*05d4*/ 	.word	0x00013270
        /*05d8*/ 	.short	0x010a
        /*05da*/ 	.byte	0x3f
	.zero		1


	//   ....[67]....
        /*05dc*/ 	.word	0x0000aec0
        /*05e0*/ 	.word	0x0000000d
        /*05e4*/ 	.word	0x00013260
        /*05e8*/ 	.short	0x010a
        /*05ea*/ 	.byte	0x3f
	.zero		1


	//   ....[68]....
        /*05ec*/ 	.word	0x0000af10
        /*05f0*/ 	.word	0x00000000
        /*05f4*/ 	.word	0x00013270
        /*05f8*/ 	.short	0x010a
        /*05fa*/ 	.byte	0x3f
	.zero		1


	//   ....[69]....
        /*05fc*/ 	.word	0x0000af60
        /*0600*/ 	.word	0x00000000
        /*0604*/ 	.word	0x00013260
        /*0608*/ 	.short	0x010a
        /*060a*/ 	.byte	0x3f
	.zero		1


	//   ....[70]....
        /*060c*/ 	.word	0x0000afb0
        /*0610*/ 	.word	0x00000006
        /*0614*/ 	.word	0x00013220
        /*0618*/ 	.short	0x010a
        /*061a*/ 	.byte	0x3f
	.zero		1


	//   ....[71]....
        /*061c*/ 	.word	0x0000b000
        /*0620*/ 	.word	0x00000005
        /*0624*/ 	.word	0x00000000
        /*0628*/ 	.short	0x010a
        /*062a*/ 	.byte	0x3f
	.zero		1


	//   ....[72]....
        /*062c*/ 	.word	0x0000b050
        /*0630*/ 	.word	0x00000009
        /*0634*/ 	.word	0x00000000
        /*0638*/ 	.short	0x010a
        /*063a*/ 	.byte	0x3f
	.zero		1


	//   ....[73]....
        /*063c*/ 	.word	0x0000b0a0
        /*0640*/ 	.word	0x00000013
        /*0644*/ 	.word	0x00013260
        /*0648*/ 	.short	0x010a
        /*064a*/ 	.byte	0x3f
	.zero		1


	//   ....[74]....
        /*064c*/ 	.word	0x0000b0f0
        /*0650*/ 	.word	0x00000007
        /*0654*/ 	.word	0x00013260
        /*0658*/ 	.short	0x010a
        /*065a*/ 	.byte	0x3f
	.zero		1


	//   ....[75]....
        /*065c*/ 	.word	0x0000b140
        /*0660*/ 	.word	0x00000013
        /*0664*/ 	.word	0x00013280
        /*0668*/ 	.short	0x010a
        /*066a*/ 	.byte	0x3f
	.zero		1


	//----- nvinfo : EIATTR_NUM_MBARRIERS
	.align		4
.L_89:
        /*066c*/ 	.byte	0x03, 0x38
        /*066e*/ 	.short	0x0016


	//----- nvinfo : EIATTR_EXIT_INSTR_OFFSETS
	.align		4
        /*0670*/ 	.byte	0x04, 0x1c
        /*0672*/ 	.short	(.L_91 - .L_90)


	//   ....[0]....
.L_90:
        /*0674*/ 	.word	0x00000a10


	//   ....[1]....
        /*0678*/ 	.word	0x00008580


	//   ....[2]....
        /*067c*/ 	.word	0x0000a750


	//   ....[3]....
        /*0680*/ 	.word	0x0000a9f0


	//----- nvinfo : EIATTR_MAX_THREADS
	.align		4
.L_91:
        /*0684*/ 	.byte	0x04, 0x05
        /*0686*/ 	.short	(.L_93 - .L_92)
.L_92:
        /*0688*/ 	.word	0x00000200
        /*068c*/ 	.word	0x00000001
        /*0690*/ 	.word	0x00000001


	//----- nvinfo : EIATTR_CRS_STACK_SIZE
	.align		4
.L_93:
        /*0694*/ 	.byte	0x04, 0x1e
        /*0696*/ 	.short	(.L_95 - .L_94)
.L_94:
        /*0698*/ 	.word	0x00000000


	//----- nvinfo : EIATTR_CBANK_PARAM_SIZE
	.align		4
.L_95:
        /*069c*/ 	.byte	0x03, 0x19
        /*069e*/ 	.short	0x0bf0


	//----- nvinfo : EIATTR_PARAM_CBANK
	.align		4
        /*06a0*/ 	.byte	0x04, 0x0a
        /*06a2*/ 	.short	(.L_97 - .L_96)
	.align		4
.L_96:
        /*06a4*/ 	.word	index@(.nv.constant0._ZN7cutlass13device_kernelIN5flash11enable_sm90INS1_16FlashAttnFwdSm90INS1_25CollectiveMainloopFwdSm90ILi2EN4cute5tupleIJNS5_1CILi1EEES8_S8_EEENS6_IJNS7_ILi192EEENS7_ILi160EEENS7_ILi64EEEEEELi64ENS_12float_e4m3_tEfNS_4arch4Sm90ELb0ELb0ELb1ELb0ELb0ELb0ELb0ELb1ELb1ELb0ELb0ELb0EEENS1_21CollectiveEpilogueFwdINS6_IJSA_SC_SB_EEES9_NS_10bfloat16_tESG_Li384ELb0ELb0ELb0ELb1EEENS1_29StaticPersistentTileSchedulerILb0EEEEEEEEEvNT_6ParamsE)
        /*06a8*/ 	.short	0x0210
        /*06aa*/ 	.short	0x0bf0


	//----- nvinfo : EIATTR_SW_WAR
	.align		4
.L_97:
        /*06ac*/ 	.byte	0x04, 0x36
        /*06ae*/ 	.short	(.L_99 - .L_98)
.L_98:
        /*06b0*/ 	.word	0x00000008
.L_99:


//--------------------- .nv.info._ZN7cutlass13device_kernelIN5flash11enable_sm90INS1_16FlashAttnFwdSm90INS1_25CollectiveMainloopFwdSm90ILi2EN4cute5tupleIJNS5_1CILi1EEES8_S8_EEENS6_IJNS7_ILi192EEENS7_ILi160EEENS7_ILi64EEEEEELi64ENS_12float_e4m3_tEfNS_4arch4Sm90ELb0ELb0ELb1ELb1ELb0ELb0ELb0ELb1ELb1ELb0ELb0ELb0EEENS1_21CollectiveEpilogueFwdINS6_IJSA_SC_SB_EEES9_NS_10bfloat16_tESG_Li384ELb1ELb0ELb0ELb1EEENS1_36VarlenDynamicPersistentTileSchedulerILi192ELi160ELi384ELi128ELb0ELb0ELb1ELb0ELb1ELb1EEEEEEEEEvNT_6ParamsE --------------------------
	.section	.nv.info._ZN7cutlass13device_kernelIN5flash11enable_sm90INS1_16FlashAttnFwdSm90INS1_25CollectiveMainloopFwdSm90ILi2EN4cute5tupleIJNS5_1CILi1EEES8_S8_EEENS6_IJNS7_ILi192EEENS7_ILi160EEENS7_ILi64EEEEEELi64ENS_12float_e4m3_tEfNS_4arch4Sm90ELb0ELb0ELb1ELb1ELb0ELb0ELb0ELb1ELb1ELb0ELb0ELb0EEENS1_21CollectiveEpilogueFwdINS6_IJSA_SC_SB_EEES9_NS_10bfloat16_tESG_Li384ELb1ELb0ELb0ELb1EEENS1_36VarlenDynamicPersistentTileSchedulerILi192ELi160ELi384ELi128ELb0ELb0ELb1ELb0ELb1ELb1EEEEEEEEEvNT_6ParamsE,"",@"SHT_CUDA_INFO"
	.sectionflags	@""
	.align	4


	//----- nvinfo : EIATTR_CUDA_API_VERSION
	.align		4
        /*0000*/ 	.byte	0x04, 0x37
        /*0002*/ 	.short	(.L_101 - .L_100)
.L_100:
        /*0004*/ 	.word	0x00000082


	//----- nvinfo : EIATTR_KPARAM_INFO
	.align		4
.L_101:
        /*0008*/ 	.byte	0x04, 0x17
        /*000a*/ 	.short	(.L_103 - .L_102)
.L_102:
        /*000c*/ 	.word	0x00000000
        /*0010*/ 	.short	0x0000
        /*0012*/ 	.short	0x0070
        /*0014*/ 	.byte	0x00, 0xf0, 0x01, 0x28


	//----- nvinfo : EIATTR_SPARSE_MMA_MASK
	.align		4
.L_103:
        /*0018*/ 	.byte	0x03, 0x50
        /*001a*/ 	.short	0x0000


	//----- nvinfo : EIATTR_MAXREG_COUNT
	.align		4
        /*001c*/ 	.byte	0x03, 0x1b
        /*001e*/ 	.short	0x0080


	//----- nvinfo : EIATTR_NUM_BARRIERS
	.align		4
        /*0020*/ 	.byte	0x02, 0x4c
        /*0022*/ 	.byte	0x09
	.zero		1


	//----- nvinfo : EIATTR_EXTERNS
	.align		4
        /*0024*/ 	.byte	0x04, 0x0f
        /*0026*/ 	.short	(.L_105 - .L_104)


	//   ....[0]....
	.align		4
.L_104:
        /*0028*/ 	.word	index@(__assertfail)


	//----- nvinfo : EIATTR_ANNOTATIONS
	.align		4
.L_105:
        /*002c*/ 	.byte	0x04, 0x55
        /*002e*/ 	.short	(.L_107 - .L_106)


	//   ....[0]....
.L_106:
        /*0030*/ 	.word	0x00000001
        /*0034*/ 	.byte	0x70, 0x0c, 0x00, 0x00, 0x01, 0x00, 0x00, 0x00, 0x20, 0x81, 0x00, 0x00, 0x01, 0x00, 0x00, 0x00
        /*0044*/ 	.byte	0x40, 0x9d, 0x00, 0x00, 0x01, 0x00, 0x00, 0x00, 0x50, 0xcd, 0x00, 0x00


	//----- nvinfo : EIATTR_MERCURY_ISA_VERSION
	.align		4
.L_107:
        /*0050*/ 	.byte	0x03, 0x5f
        /*0052*/ 	.short	0x0101


	//----- nvinfo : EIATTR_UNUSED_LOAD_BYTE_OFFSET
	.align		4
        /*0054*/ 	.byte	0x04, 0x44
        /*0056*/ 	.short	(.L_109 - .L_108)


	//   ....[0]....
.L_108:
        /*0058*/ 	.word	0x00000a30
        /*005c*/ 	.word	0x0000fff0


	//   ....[1]....
        /*0060*/ 	.word	0x000080c0
        /*0064*/ 	.word	0x0000fff0


	//----- nvinfo : EIATTR_INT_WARP_WIDE_INSTR_OFFSETS
	.align		4
.L_109:
        /*0068*/ 	.byte	0x04, 0x31
        /*006a*/ 	.short	(.L_111 - .L_110)


	//   ....[0]....
.L_110:
        /*006c*/ 	.word	0x00000160


	//   ....[1]....
        /*0070*/ 	.word	0x000001a0


	//   ....[2]....
        /*0074*/ 	.word	0x00000210


	//   ....[3]....
        /*0078*/ 	.word	0x0000ad60


	//   ....[4]....
        /*007c*/ 	.word	0x0000adf0


	//   ....[5]....
        /*0080*/ 	.word	0x0000b4b0


	//   ....[6]....
        /*0084*/ 	.word	0x0000c810


	//   ....[7]....
        /*0088*/ 	.word	0x0000c8a0


	//----- nvinfo : EIATTR_COOP_GROUP_MASK_REGIDS
	.align		4
.L_111:
        /*008c*/ 	.byte	0x04, 0x29
        /*008e*/ 	.short	(.L_113 - .L_112)


	//   ....[0]....
.L_112:
        /*0090*/ 	.word	0xffffffff


	//   ....[1]....
        /*0094*/ 	.word	0xffffffff


	//   ....[2]....
        /*0098*/ 	.word	0xffffffff


	//   ....[3]....
        /*009c*/ 	.word	0xffffffff


	//   ....[4]....
        /*00a0*/ 	.word	0xffffffff


	//   ....[5]....
        /*00a4*/ 	.word	0xffffffff


	//   ....[6]....
        /*00a8*/ 	.word	0xffffffff


	//   ....[7]....
        /*00ac*/ 	.word	0xffffffff


	//   ....[8]....
        /*00b0*/ 	.word	0xffffffff


	//   ....[9]....
        /*00b4*/ 	.word	0xffffffff


	//   ....[10]....
        /*00b8*/ 	.word	0xffffffff


	//   ....[11]....
        /*00bc*/ 	.word	0xffffffff


	//   ....[12]....
        /*00c0*/ 	.word	0xffffffff


	//   ....[13]....
        /*00c4*/ 	.word	0xffffffff


	//   ....[14]....
        /*00c8*/ 	.word	0xffffffff


	//   ....[15]....
        /*00cc*/ 	.word	0xffffffff


	//   ....[16]....
        /*00d0*/ 	.word	0xffffffff


	//   ....[17]....
        /*00d4*/ 	.word	0xffffffff


	//   ....[18]....
        /*00d8*/ 	.word	0xffffffff


	//   ....[19]....
        /*00dc*/ 	.word	0xffffffff


	//   ....[20]....
        /*00e0*/ 	.word	0xffffffff


	//   ....[21]....
        /*00e4*/ 	.word	0xffffffff


	//   ....[22]....
        /*00e8*/ 	.word	0xffffffff


	//   ....[23]....
        /*00ec*/ 	.word	0xffffffff


	//   ....[24]....
        /*00f0*/ 	.word	0xffffffff


	//   ....[25]....
        /*00f4*/ 	.word	0xffffffff


	//   ....[26]....
        /*00f8*/ 	.word	0xffffffff


	//   ....[27]....
        /*00fc*/ 	.word	0xffffffff


	//   ....[28]....
        /*0100*/ 	.word	0xffffffff


	//   ....[29]....
        /*0104*/ 	.word	0xffffffff


	//   ....[30]....
        /*0108*/ 	.word	0xffffffff


	//   ....[31]....
        /*010c*/ 	.word	0xffffffff


	//   ....[32]....
        /*0110*/ 	.word	0xffffffff


	//   ....[33]....
        /*0114*/ 	.word	0xffffffff


	//   ....[34]....
        /*0118*/ 	.word	0xffffffff


	//   ....[35]....
        /*011c*/ 	.word	0xffffffff


	//   ....[36]....
        /*0120*/ 	.word	0xffffffff


	//   ....[37]....
        /*0124*/ 	.word	0xffffffff


	//   ....[38]....
        /*0128*/ 	.word	0xffffffff


	//   ....[39]....
        /*012c*/ 	.word	0xffffffff


	//   ....[40]....
        /*0130*/ 	.word	0xffffffff


	//   ....[41]....
        /*0134*/ 	.word	0xffffffff


	//   ....[42]....
        /*0138*/ 	.word	0xffffffff


	//   ....[43]....
        /*013c*/ 	.word	0xffffffff


	//   ....[44]....
        /*0140*/ 	.word	0xffffffff


	//   ....[45]....
        /*0144*/ 	.word	0xffffffff


	//   ....[46]....
        /*0148*/ 	.word	0xffffffff


	//   ....[47]....
        /*014c*/ 	.word	0xffffffff


	//   ....[48]....
        /*0150*/ 	.word	0xffffffff


	//   ....[49]....
        /*0154*/ 	.word	0xffffffff


	//   ....[50]....
        /*0158*/ 	.word	0xffffffff


	//   ....[51]....
        /*015c*/ 	.word	0xffffffff


	//   ....[52]....
        /*0160*/ 	.word	0xffffffff


	//   ....[53]....
        /*0164*/ 	.word	0xffffffff


	//   ....[54]....
        /*0168*/ 	.word	0xffffffff


	//   ....[55]....
        /*016c*/ 	.word	0xffffffff


	//   ....[56]....
        /*0170*/ 	.word	0xffffffff


	//   ....[57]....
        /*0174*/ 	.word	0xffffffff


	//   ....[58]....
        /*0178*/ 	.word	0xffffffff


	//   ....[59]....
        /*017c*/ 	.word	0xffffffff


	//   ....[60]....
        /*0180*/ 	.word	0xffffffff


	//   ....[61]....
        /*0184*/ 	.word	0xffffffff


	//   ....[62]....
        /*0188*/ 	.word	0xffffffff


	//   ....[63]....
        /*018c*/ 	.word	0xffffffff


	//   ....[64]....
        /*0190*/ 	.word	0xffffffff


	//   ....[65]....
        /*0194*/ 	.word	0xffffffff


	//   ....[66]....
        /*0198*/ 	.word	0xffffffff


	//   ....[67]....
        /*019c*/ 	.word	0xffffffff


	//   ....[68]....
        /*01a0*/ 	.word	0xffffffff


	//   ....[69]....
        /*01a4*/ 	.word	0xffffffff


	//   ....[70]....
        /*01a8*/ 	.word	0xffffffff


	//   ....[71]....
        /*01ac*/ 	.word	0x0500000f


	//   ....[72]....
        /*01b0*/ 	.word	0x0500000f


	//----- nvinfo : EIATTR_COOP_GROUP_INSTR_OFFSETS
	.align		4
.L_113:
        /*01b4*/ 	.byte	0x04, 0x28
        /*01b6*/ 	.short	(.L_115 - .L_114)


	//   ....[0]....
.L_114:
        /*01b8*/ 	.word	0x00000060


	//   ....[1]....
        /*01bc*/ 	.word	0x00000170


	//   ....[2]....
        /*01c0*/ 	.word	0x000001c0


	//   ....[3]....
        /*01c4*/ 	.word	0x000003f0


	//   ....[4]....
        /*01c8*/ 	.word	0x00000550


	//   ....[5]....
        /*01cc*/ 	.word	0x00000670


	//   ....[6]....
        /*01d0*/ 	.word	0x000007d0


	//   ....[7]....
        /*01d4*/ 	.word	0x000012d0


	//   ....[8]....
        /*01d8*/ 	.word	0x00003190


	//   ....[9]....
        /*01dc*/ 	.word	0x000031d0


	//   ....[10]....
        /*01e0*/ 	.word	0x00003840


	//   ....[11]....
        /*01e4*/ 	.word	0x000038f0


	//   ....[12]....
        /*01e8*/ 	.word	0x00006130


	//   ....[13]....
        /*01ec*/ 	.word	0x00006150


	//   ....[14]....
        /*01f0*/ 	.word	0x00006180


	//   ....[15]....
        /*01f4*/ 	.word	0x00006190


	//   ....[16]....
        /*01f8*/ 	.word	0x00007b00


	//   ....[17]....
        /*01fc*/ 	.word	0x00007b10


	//   ....[18]....
        /*0200*/ 	.word	0x00007ba0


	//   ....[19]....
        /*0204*/ 	.word	0x00007bc0


	//   ....[20]....
        /*0208*/ 	.word	0x000085c0


	//   ....[21]....
        /*020c*/ 	.word	0x000085d0


	//   ....[22]....
        /*0210*/ 	.word	0x000085e0


	//   ....[23]....
        /*0214*/ 	.word	0x000085f0


	//   ....[24]....
        /*0218*/ 	.word	0x00008600


	//   ....[25]....
        /*021c*/ 	.word	0x00008610


	//   ....[26]....
        /*0220*/ 	.word	0x00008630


	//   ....[27]....
        /*0224*/ 	.word	0x00008640


	//   ....[28]....
        /*0228*/ 	.word	0x00008670


	//   ....[29]....
        /*022c*/ 	.word	0x00008680


	//   ....[30]....
        /*0230*/ 	.word	0x000086a0


	//   ....[31]....
        /*0234*/ 	.word	0x000086c0


	//   ....[32]....
        /*0238*/ 	.word	0x00008730


	//   ....[33]....
        /*023c*/ 	.word	0x00008740


	//   ....[34]....
        /*0240*/ 	.word	0x00008750


	//   ....[35]....
        /*0244*/ 	.word	0x00008760


	//   ....[36]....
        /*0248*/ 	.word	0x00009d00


	//   ....[37]....
        /*024c*/ 	.word	0x00009ef0


	//   ....[38]....
        /*0250*/ 	.word	0x00009f20


	//   ....[39]....
        /*0254*/ 	.word	0x00009f50


	//   ....[40]....
        /*0258*/ 	.word	0x00009f80


	//   ....[41]....
        /*025c*/ 	.word	0x00009fb0


	//   ....[42]....
        /*0260*/ 	.word	0x00009ff0


	//   ....[43]....
        /*0264*/ 	.word	0x0000a170


	//   ....[44]....
        /*0268*/ 	.word	0x0000a1a0


	//   ....[45]....
        /*026c*/ 	.word	0x0000a1d0


	//   ....[46]....
        /*0270*/ 	.word	0x0000a200


	//   ....[47]....
        /*0274*/ 	.word	0x0000a230


	//   ....[48]....
        /*0278*/ 	.word	0x0000a270


	//   ....[49]....
        /*027c*/ 	.word	0x0000a2f0


	//   ....[50]....
        /*0280*/ 	.word	0x0000a330


	//   ....[51]....
        /*0284*/ 	.word	0x0000a3c0


	//   ....[52]....
        /*0288*/ 	.word	0x0000b5d0


	//   ....[53]....
        /*028c*/ 	.word	0x0000cef0


	//   ....[54]....
        /*0290*/ 	.word	0x0000cf20


	//   ....[55]....
        /*0294*/ 	.word	0x0000cf50


	//   ....[56]....
        /*0298*/ 	.word	0x0000cf60


	//   ....[57]....
        /*029c*/ 	.word	0x0000cf90


	//   ....[58]....
        /*02a0*/ 	.word	0x0000cfa0


	//   ....[59]....
        /*02a4*/ 	.word	0x0000cfd0


	//   ....[60]....
        /*02a8*/ 	.word	0x0000d010


	//   ....[61]....
        /*02ac*/ 	.word	0x0000d130


	//   ....[62]....
        /*02b0*/ 	.word	0x0000d160


	//   ....[63]....
        /*02b4*/ 	.word	0x0000d190


	//   ....[64]....
        /*02b8*/ 	.word	0x0000d1c0


	//   ....[65]....
        /*02bc*/ 	.word	0x0000d1f0


	//   ....[66]....
        /*02c0*/ 	.word	0x0000d230


	//   ....[67]....
        /*02c4*/ 	.word	0x0000d2c0


	//   ....[68]....
        /*02c8*/ 	.word	0x0000d300


	//   ....[69]....
        /*02cc*/ 	.word	0x0000d3a0


	//   ....[70]....
        /*02d0*/ 	.word	0x0000d7a0


	//   ....[71]....
        /*02d4*/ 	.word	0x0000dc80


	//   ....[72]....
        /*02d8*/ 	.word	0x0000e0f0


	//----- nvinfo : EIATTR_REG_RECONFIG
	.align		4
.L_115:
        /*02dc*/ 	.byte	0x01, 0x54
	.zero		2


	//----- nvinfo : EIATTR_SYSCALL_OFFSETS
	.align		4
        /*02e0*/ 	.byte	0x04, 0x46
        /*02e2*/ 	.short	(.L_117 - .L_116)


	//   ....[0]....
.L_116:
        /*02e4*/ 	.word	0x000014b0


	//   ....[1]....
        /*02e8*/ 	.word	0x0000af80


	//   ....[2]....
        /*02ec*/ 	.word	0x0000b0c0


	//   ....[3]....
        /*02f0*/ 	.word	0x0000b200


	//   ....[4]....
        /*02f4*/ 	.word	0x0000b320


	//----- nvinfo : EIATTR_MBARRIER_INSTR_OFFSETS
	.align		4
.L_117:
        /*02f8*/ 	.byte	0x04, 0x39
        /*02fa*/ 	.short	(.L_119 - .L_118)


	//   ....[0]....
.L_118:
        /*02fc*/ 	.word	0x000002a0
        /*0300*/ 	.word	0x000000ff
        /*0304*/ 	.word	0x00013200
        /*0308*/ 	.short	0x0100
        /*030a*/ 	.byte	0x08
	.zero		1


	//   ....[1]....
        /*030c*/ 	.word	0x000002b0
        /*0310*/ 	.word	0x000000ff
        /*0314*/ 	.word	0x00013220
        /*0318*/ 	.short	0x0100
        /*031a*/ 	.byte	0x08
	.zero		1


	//   ....[2]....
        /*031c*/ 	.word	0x000003a0
        /*0320*/ 	.word	0x000000ff
        /*0324*/ 	.word	0x00013230
        /*0328*/ 	.short	0x0100
        /*032a*/ 	.byte	0x08
	.zero		1


	//   ....[3]....
        /*032c*/ 	.word	0x000003b0
        /*0330*/ 	.word	0x000000ff
        /*0334*/ 	.word	0x00013240
        /*0338*/ 	.short	0x0100
        /*033a*/ 	.byte	0x08
	.zero		1


	//   ....[4]....
        /*033c*/ 	.word	0x000003c0
        /*0340*/ 	.word	0x000000ff
        /*0344*/ 	.word	0x00013238
        /*0348*/ 	.short	0x0100
        /*034a*/ 	.byte	0x08
	.zero		1


	//   ....[5]....
        /*034c*/ 	.word	0x000003d0
        /*0350*/ 	.word	0x000000ff
        /*0354*/ 	.word	0x00013248
        /*0358*/ 	.short	0x0100
        /*035a*/ 	.byte	0x08
	.zero		1


	//   ....[6]....
        /*035c*/ 	.word	0x00000500
        /*0360*/ 	.word	0x000000ff
        /*0364*/ 	.word	0x00013250
        /*0368*/ 	.short	0x0100
        /*036a*/ 	.byte	0x08
	.zero		1


	//   ....[7]....
        /*036c*/ 	.word	0x00000510
        /*0370*/ 	.word	0x000000ff
        /*0374*/ 	.word	0x00013260
        /*0378*/ 	.short	0x0100
        /*037a*/ 	.byte	0x08
	.zero		1


	//   ....[8]....
        /*037c*/ 	.word	0x00000520
        /*0380*/ 	.word	0x000000ff
        /*0384*/ 	.word	0x00013258
        /*0388*/ 	.short	0x0100
        /*038a*/ 	.byte	0x08
	.zero		1


	//   ....[9]....
        /*038c*/ 	.word	0x00000530
        /*0390*/ 	.word	0x000000ff
        /*0394*/ 	.word	0x00013268
        /*0398*/ 	.short	0x0100
        /*039a*/ 	.byte	0x08
	.zero		1


	//   ....[10]....
        /*039c*/ 	.word	0x00000620
        /*03a0*/ 	.word	0x000000ff
        /*03a4*/ 	.word	0x00013270
        /*03a8*/ 	.short	0x0100
        /*03aa*/ 	.byte	0x06
	.zero		1


	//   ....[11]....
        /*03ac*/ 	.word	0x00000630
        /*03b0*/ 	.word	0x000000ff
        /*03b4*/ 	.word	0x00013280
        /*03b8*/ 	.short	0x0100
        /*03ba*/ 	.byte	0x06
	.zero		1


	//   ....[12]....
        /*03bc*/ 	.word	0x00000640
        /*03c0*/ 	.word	0x000000ff
        /*03c4*/ 	.word	0x00013278
        /*03c8*/ 	.short	0x0100
        /*03ca*/ 	.byte	0x06
	.zero		1


	//   ....[13]....
        /*03cc*/ 	.word	0x00000650
        /*03d0*/ 	.word	0x000000ff
        /*03d4*/ 	.word	0x00013288
        /*03d8*/ 	.short	0x0100
        /*03da*/ 	.byte	0x06
	.zero		1


	//   ....[14]....
        /*03dc*/ 	.word	0x00000780
        /*03e0*/ 	.word	0x000000ff
        /*03e4*/ 	.word	0x00013290
        /*03e8*/ 	.short	0x0100
        /*03ea*/ 	.byte	0x08
	.zero		1


	//   ....[15]....
        /*03ec*/ 	.word	0x00000790
        /*03f0*/ 	.word	0x000000ff
        /*03f4*/ 	.word	0x000132a0
        /*03f8*/ 	.short	0x0100
        /*03fa*/ 	.byte	0x08
	.zero		1


	//   ....[16]....
        /*03fc*/ 	.word	0x000007a0
        /*0400*/ 	.word	0x000000ff
        /*0404*/ 	.word	0x00013298
        /*0408*/ 	.short	0x0100
        /*040a*/ 	.byte	0x08
	.zero		1


	//   ....[17]....
        /*040c*/ 	.word	0x000007b0
        /*0410*/ 	.word	0x000000ff
        /*0414*/ 	.word	0x000132a8
        /*0418*/ 	.short	0x0100
        /*041a*/ 	.byte	0x08
	.zero		1


	//   ....[18]....
        /*041c*/ 	.word	0x000008e0
        /*0420*/ 	.word	0x000000ff
        /*0424*/ 	.word	0x000132b0
        /*0428*/ 	.short	0x0100
        /*042a*/ 	.byte	0x08
	.zero		1


	//   ....[19]....
        /*042c*/ 	.word	0x000008f0
        /*0430*/ 	.word	0x000000ff
        /*0434*/ 	.word	0x000132c0
        /*0438*/ 	.short	0x0100
        /*043a*/ 	.byte	0x08
	.zero		1


	//   ....[20]....
        /*043c*/ 	.word	0x00000900
        /*0440*/ 	.word	0x000000ff
        /*0444*/ 	.word	0x000132b8
        /*0448*/ 	.short	0x0100
        /*044a*/ 	.byte	0x08
	.zero		1


	//   ....[21]....
        /*044c*/ 	.word	0x00000910
        /*0450*/ 	.word	0x000000ff
        /*0454*/ 	.word	0x000132c8
        /*0458*/ 	.short	0x0100
        /*045a*/ 	.byte	0x08
	.zero		1


	//   ....[22]....
        /*045c*/ 	.word	0x00001820
        /*0460*/ 	.word	0x00000002
        /*0464*/ 	.word	0x00013200
        /*0468*/ 	.short	0x010a
        /*046a*/ 	.byte	0x3f
	.zero		1


	//   ....[23]....
        /*046c*/ 	.word	0x000018c0
        /*0470*/ 	.word	0x00000005
        /*0474*/ 	.word	0x00013230
        /*0478*/ 	.short	0x010a
        /*047a*/ 	.byte	0x3f
	.zero		1


	//   ....[24]....
        /*047c*/ 	.word	0x00001950
        /*0480*/ 	.word	0x00000005
        /*0484*/ 	.word	0x00013230
        /*0488*/ 	.short	0x010a
        /*048a*/ 	.byte	0x3f
	.zero		1


	//   ....[25]....
        /*048c*/ 	.word	0x00003c50
        /*0490*/ 	.word	0x0000004d
        /*0494*/ 	.word	0x00000000
        /*0498*/ 	.short	0x0101
        /*049a*/ 	.byte	0x3f
	.zero		1


	//   ....[26]....
        /*049c*/ 	.word	0x00004b40
        /*04a0*/ 	.word	0x00000007
        /*04a4*/ 	.word	0x00013230
        /*04a8*/ 	.short	0x010a
        /*04aa*/ 	.byte	0x3f
	.zero		1


	//   ....[27]....
        /*04ac*/ 	.word	0x00004b80
        /*04b0*/ 	.word	0x00000007
        /*04b4*/ 	.word	0x00013230
        /*04b8*/ 	.short	0x010a
        /*04ba*/ 	.byte	0x3f
	.zero		1


	//   ....[28]....
        /*04bc*/ 	.word	0x00004fe0
        /*04c0*/ 	.word	0x000000ff
        /*04c4*/ 	.word	0x00013250
        /*04c8*/ 	.short	0x010a
        /*04ca*/ 	.byte	0x0c
	.zero		1


	//   ....[29]....
        /*04cc*/ 	.word	0x00005020
        /*04d0*/ 	.word	0x000000ff
        /*04d4*/ 	.word	0x00013250
        /*04d8*/ 	.short	0x010a
        /*04da*/ 	.byte	0x0c
	.zero		1


	//   ....[30]....
        /*04dc*/ 	.word	0x00006f90
        /*04e0*/ 	.word	0x00000006
        /*04e4*/ 	.word	0x00000000
        /*04e8*/ 	.short	0x0101
        /*04ea*/ 	.byte	0x3f
	.zero		1


	//   ....[31]....
        /*04ec*/ 	.word	0x00007320
        /*04f0*/ 	.word	0x000000ff
        /*04f4*/ 	.word	0x00000000
        /*04f8*/ 	.short	0x0101
        /*04fa*/ 	.byte	0x06
	.zero		1


	//   ....[32]....
        /*04fc*/ 	.word	0x00007760
        /*0500*/ 	.word	0x0000000f
        /*0504*/ 	.word	0x00013250
        /*0508*/ 	.short	0x010a
        /*050a*/ 	.byte	0x3f
	.zero		1


	//   ....[33]....
        /*050c*/ 	.word	0x000077b0
        /*0510*/ 	.word	0x0000000f
        /*0514*/ 	.word	0x00013250
        /*0518*/ 	.short	0x010a
        /*051a*/ 	.byte	0x3f
	.zero		1


	//   ....[34]....
        /*051c*/ 	.word	0x00007e60
        /*0520*/ 	.word	0x00000004
        /*0524*/ 	.word	0x00000000
        /*0528*/ 	.short	0x0101
        /*052a*/ 	.byte	0x3f
	.zero		1


	//   ....[35]....
        /*052c*/ 	.word	0x00008f10
        /*0530*/ 	.word	0x00000003
        /*0534*/ 	.word	0x00000000
        /*0538*/ 	.short	0x0101
        /*053a*/ 	.byte	0x3f
	.zero		1


	//   ....[36]....
        /*053c*/ 	.word	0x0000b7f0
        /*0540*/ 	.word	0x00000005
        /*0544*/ 	.word	0x00013280
        /*0548*/ 	.short	0x010a
        /*054a*/ 	.byte	0x3f
	.zero		1


	//   ....[37]....
        /*054c*/ 	.word	0x0000b980
        /*0550*/ 	.word	0x00000005
        /*0554*/ 	.word	0x00013240
        /*0558*/ 	.short	0x010a
        /*055a*/ 	.byte	0x3f
	.zero		1


	//   ....[38]....
        /*055c*/ 	.word	0x0000bc50
        /*0560*/ 	.word	0x000000ff
        /*0564*/ 	.word	0x00013220
        /*0568*/ 	.short	0x010a
        /*056a*/ 	.byte	0x28
	.zero		1


	//   ....[39]....
        /*056c*/ 	.word	0x0000bf00
        /*0570*/ 	.word	0x00000009
        /*0574*/ 	.word	0x00013280
        /*0578*/ 	.short	0x010a
        /*057a*/ 	.byte	0x3f
	.zero		1


	//   ....[40]....
        /*057c*/ 	.word	0x0000c160
        /*0580*/ 	.word	0x00000009
        /*0584*/ 	.word	0x00013240
        /*0588*/ 	.short	0x010a
        /*058a*/ 	.byte	0x3f
	.zero		1


	//   ....[41]....
        /*058c*/ 	.word	0x0000c400
        /*0590*/ 	.word	0x0000000c
        /*0594*/ 	.word	0x00013270
        /*0598*/ 	.short	0x010a
        /*059a*/ 	.byte	0x3f
	.zero		1


	//   ....[42]....
        /*059c*/ 	.word	0x0000c480
        /*05a0*/ 	.word	0x0000000c
        /*05a4*/ 	.word	0x00013260
        /*05a8*/ 	.short	0x010a
        /*05aa*/ 	.byte	0x3f
	.zero		1


	//   ....[43]....
        /*05ac*/ 	.word	0x0000c740
        /*05b0*/ 	.word	0x0000000c
        /*05b4*/ 	.word	0x00013250
        /*05b8*/ 	.short	0x0101
        /*05ba*/ 	.byte	0x3f
	.zero		1


	//   ....[44]....
        /*05bc*/ 	.word	0x0000c7b0
        /*05c0*/ 	.word	0x00000003
        /*05c4*/ 	.word	0x00000000
        /*05c8*/ 	.short	0x0101
        /*05ca*/ 	.byte	0x3f
	.zero		1


	//   ....[45]....
        /*05cc*/ 	.word	0x0000c970
        /*05d0*/ 	.word	0x00000002
        /*05d4*/ 	.word	0x00013270
        /*05d8*/ 	.short	0x010a
        /*05da*/ 	.byte	0x3f
	.zero		1


	//   ....[46]....
        /*05dc*/ 	.word	0x0000c9e0
        /*05e0*/ 	.word	0x00000002
        /*05e4*/ 	.word	0x00013260
        /*05e8*/ 	.short	0x010a
        /*05ea*/ 	.byte	0x3f
	.zero		1


	//   ....[47]....
        /*05ec*/ 	.word	0x0000cca0
        /*05f0*/ 	.word	0x00000002
        /*05f4*/ 	.word	0x00013250
        /*05f8*/ 	.short	0x0101
        /*05fa*/ 	.byte	0x3f
	.zero		1


	//   ....[48]....
        /*05fc*/ 	.word	0x0000cd10
        /*0600*/ 	.word	0x00000000
        /*0604*/ 	.word	0x00000000
        /*0608*/ 	.short	0x0101
        /*060a*/ 	.byte	0x3f
	.zero		1


	//   ....[49]....
        /*060c*/ 	.word	0x0000d720
        /*0610*/ 	.word	0x00000007
        /*0614*/ 	.word	0x00013220
        /*0618*/ 	.short	0x010a
        /*061a*/ 	.byte	0x3f
	.zero		1


	//   ....[50]....
        /*061c*/ 	.word	0x0000d8c0
        /*0620*/ 	.word	0x00000005
        /*0624*/ 	.word	0x00000000
        /*0628*/ 	.short	0x010a
        /*062a*/ 	.byte	0x3f
	.zero		1


	//   ....[51]....
        /*062c*/ 	.word	0x0000d930
        /*0630*/ 	.word	0x00000003
        /*0634*/ 	.word	0x00000000
        /*0638*/ 	.short	0x010a
        /*063a*/ 	.byte	0x3f
	.zero		1


	//   ....[52]....
        /*063c*/ 	.word	0x0000d980
        /*0640*/ 	.word	0x00000003
        /*0644*/ 	.word	0x00013260
        /*0648*/ 	.short	0x010a
        /*064a*/ 	.byte	0x3f
	.zero		1


	//   ....[53]....
        /*064c*/ 	.word	0x0000d9d0
        /*0650*/ 	.word	0x00000005
        /*0654*/ 	.word	0x00013260
        /*0658*/ 	.short	0x010a
        /*065a*/ 	.byte	0x3f
	.zero		1


	//   ....[54]....
        /*065c*/ 	.word	0x0000da10
        /*0660*/ 	.word	0x00000003
        /*0664*/ 	.word	0x00013280
        /*0668*/ 	.short	0x010a
        /*066a*/ 	.byte	0x3f
	.zero		1


	//   ....[55]....
        /*066c*/ 	.word	0x0000da30
        /*0670*/ 	.word	0x00000005
        /*0674*/ 	.word	0x00013280
        /*0678*/ 	.short	0x010a
        /*067a*/ 	.byte	0x3f
	.zero		1


	//   ....[56]....
        /*067c*/ 	.word	0x0000da90
        /*0680*/ 	.word	0x00000002
        /*0684*/ 	.word	0x00013200
        /*0688*/ 	.short	0x010a
        /*068a*/ 	.byte	0x3f
	.zero		1


	//   ....[57]....
        /*068c*/ 	.word	0x0000dae0
        /*0690*/ 	.word	0x00000005
        /*0694*/ 	.word	0x00013230
        /*0698*/ 	.short	0x010a
        /*069a*/ 	.byte	0x3f
	.zero		1


	//   ....[58]....
        /*069c*/ 	.word	0x0000db30
        /*06a0*/ 	.word	0x00000007
        /*06a4*/ 	.word	0x00013230
        /*06a8*/ 	.short	0x010a
        /*06aa*/ 	.byte	0x3f
	.zero		1


	//   ....[59]....
        /*06ac*/ 	.word	0x0000db90
        /*06b0*/ 	.word	0x0000000b
        /*06b4*/ 	.word	0x00013250
        /*06b8*/ 	.short	0x010a
        /*06ba*/ 	.byte	0x3f
	.zero		1


	//   ....[60]....
        /*06bc*/ 	.word	0x0000dbe0
        /*06c0*/ 	.word	0x0000000f
        /*06c4*/ 	.word	0x00013250
        /*06c8*/ 	.short	0x010a
        /*06ca*/ 	.byte	0x3f
	.zero		1


	//   ....[61]....
        /*06cc*/ 	.word	0x0000dd30
        /*06d0*/ 	.word	0x00000005
        /*06d4*/ 	.word	0x00013280
        /*06d8*/ 	.short	0x010a
        /*06da*/ 	.byte	0x3f
	.zero		1


	//   ....[62]....
        /*06dc*/ 	.word	0x0000dd80
        /*06e0*/ 	.word	0x00000005
        /*06e4*/ 	.word	0x00013240
        /*06e8*/ 	.short	0x010a
        /*06ea*/ 	.byte	0x3f
	.zero		1


	//   ....[63]....
        /*06ec*/ 	.word	0x0000dde0
        /*06f0*/ 	.word	0x00000003
        /*06f4*/ 	.word	0x00013220
        /*06f8*/ 	.short	0x010a
        /*06fa*/ 	.byte	0x3f
	.zero		1


	//   ....[64]....
        /*06fc*/ 	.word	0x0000de30
        /*0700*/ 	.word	0x00000009
        /*0704*/ 	.word	0x00013280
        /*0708*/ 	.short	0x010a
        /*070a*/ 	.byte	0x3f
	.zero		1


	//   ....[65]....
        /*070c*/ 	.word	0x0000de80
        /*0710*/ 	.word	0x00000009
        /*0714*/ 	.word	0x00013240
        /*0718*/ 	.short	0x010a
        /*071a*/ 	.byte	0x3f
	.zero		1


	//   ....[66]....
        /*071c*/ 	.word	0x0000ded0
        /*0720*/ 	.word	0x0000000c
        /*0724*/ 	.word	0x00013270
        /*0728*/ 	.short	0x010a
        /*072a*/ 	.byte	0x3f
	.zero		1


	//   ....[67]....
        /*072c*/ 	.word	0x0000df20
        /*0730*/ 	.word	0x0000000c
        /*0734*/ 	.word	0x00013260
        /*0738*/ 	.short	0x010a
        /*073a*/ 	.byte	0x3f
	.zero		1


	//   ....[68]....
        /*073c*/ 	.word	0x0000df70
        /*0740*/ 	.word	0x00000002
        /*0744*/ 	.word	0x00013270
        /*0748*/ 	.short	0x010a
        /*074a*/ 	.byte	0x3f
	.zero		1


	//   ....[69]....
        /*074c*/ 	.word	0x0000dfc0
        /*0750*/ 	.word	0x00000002
        /*0754*/ 	.word	0x00013260
        /*0758*/ 	.short	0x010a
        /*075a*/ 	.byte	0x3f
	.zero		1


	//   ....[70]....
        /*075c*/ 	.word	0x0000e010
        /*0760*/ 	.word	0x00000007
        /*0764*/ 	.word	0x00013220
        /*0768*/ 	.short	0x010a
        /*076a*/ 	.byte	0x3f
	.zero		1


	//   ....[71]....
        /*076c*/ 	.word	0x0000e1b0
        /*0770*/ 	.word	0x00000005
        /*0774*/ 	.word	0x00000000
        /*0778*/ 	.short	0x010a
        /*077a*/ 	.byte	0x3f
	.zero		1


	//   ....[72]....
        /*077c*/ 	.word	0x0000e200
        /*0780*/ 	.word	0x00000003
        /*0784*/ 	.word	0x00000000
        /*0788*/ 	.short	0x010a
        /*078a*/ 	.byte	0x3f
	.zero		1


	//   ....[73]....
        /*078c*/ 	.word	0x0000e250
        /*0790*/ 	.word	0x00000003
        /*0794*/ 	.word	0x00013260
        /*0798*/ 	.short	0x010a
        /*079a*/ 	.byte	0x3f
	.zero		1


	//   ....[74]....
        /*079c*/ 	.word	0x0000e2a0
        /*07a0*/ 	.word	0x00000005
        /*07a4*/ 	.word	0x00013260
        /*07a8*/ 	.short	0x010a
        /*07aa*/ 	.byte	0x3f
	.zero		1


	//   ....[75]....
        /*07ac*/ 	.word	0x0000e2f0
        /*07b0*/ 	.word	0x00000003
        /*07b4*/ 	.word	0x00013280
        /*07b8*/ 	.short	0x010a
        /*07ba*/ 	.byte	0x3f
	.zero		1


	//----- nvinfo : EIATTR_NUM_MBARRIERS
	.align		4
.L_119:
        /*07bc*/ 	.byte	0x03, 0x38
        /*07be*/ 	.short	0x0016


	//----- nvinfo : EIATTR_EXIT_INSTR_OFFSETS
	.align		4
        /*07c0*/ 	.byte	0x04, 0x1c
        /*07c2*/ 	.short	(.L_121 - .L_120)


	//   ....[0]....
.L_120:
        /*07c4*/ 	.word	0x00000a70


	//   ....[1]....
        /*07c8*/ 	.word	0x00009cc0


	//   ....[2]....
        /*07cc*/ 	.word	0x0000da80


	//----- nvinfo : EIATTR_MAX_THREADS
	.align		4
.L_121:
        /*07d0*/ 	.byte	0x04, 0x05
        /*07d2*/ 	.short	(.L_123 - .L_122)
.L_122:
        /*07d4*/ 	.word	0x00000200
        /*07d8*/ 	.word	0x00000001
        /*07dc*/ 	.word	0x00000001


	//----- nvinfo : EIATTR_CRS_STACK_SIZE
	.align		4
.L_123:
        /*07e0*/ 	.byte	0x04, 0x1e
        /*07e2*/ 	.short	(.L_125 - .L_124)
.L_124:
        /*07e4*/ 	.word	0x00000000


	//----- nvinfo : EIATTR_CBANK_PARAM_SIZE
	.align		4
.L_125:
        /*07e8*/ 	.byte	0x03, 0x19
        /*07ea*/ 	.short	0x0a70


	//----- nvinfo : EIATTR_PARAM_CBANK
	.align		4
        /*07ec*/ 	.byte	0x04, 0x0a
        /*07ee*/ 	.short	(.L_127 - .L_126)
	.align		4
.L_126:
        /*07f0*/ 	.word	index@(.nv.constant0._ZN7cutlass13device_kernelIN5flash11enable_sm90INS1_16FlashAttnFwdSm90INS1_25CollectiveMainloopFwdSm90ILi2EN4cute5tupleIJNS5_1CILi1EEES8_S8_EEENS6_IJNS7_ILi192EEENS7_ILi160EEENS7_ILi64EEEEEELi64ENS_12float_e4m3_tEfNS_4arch4Sm90ELb0ELb0ELb1ELb1ELb0ELb0ELb0ELb1ELb1ELb0ELb0ELb0EEENS1_21CollectiveEpilogueFwdINS6_IJSA_SC_SB_EEES9_NS_10bfloat16_tESG_Li384ELb1ELb0ELb0ELb1EEENS1_36VarlenDynamicPersistentTileSchedulerILi192ELi160ELi384ELi128ELb0ELb0ELb1ELb0ELb1ELb1EEEEEEEEEvNT_6ParamsE)
        /*07f4*/ 	.short	0x0210
        /*07f6*/ 	.short	0x0a70


	//----- nvinfo : EIATTR_SW_WAR
	.align		4
.L_127:
        /*07f8*/ 	.byte	0x04, 0x36
        /*07fa*/ 	.short	(.L_129 - .L_128)
.L_128:
        /*07fc*/ 	.word	0x00000008
.L_129:


//--------------------- .nv.info._ZN7cutlass13device_kernelIN5flash11enable_sm90INS1_16FlashAttnFwdSm90INS1_25CollectiveMainloopFwdSm90ILi2EN4cute5tupleIJNS5_1CILi1EEES8_S8_EEENS6_IJNS7_ILi192EEENS7_ILi160EEENS7_ILi64EEEEEELi64ENS_12float_e4m3_tEfNS_4arch4Sm90ELb0ELb0ELb1ELb1ELb0ELb1ELb0ELb1ELb1ELb0ELb0ELb0EEENS1_21CollectiveEpilogueFwdINS6_IJSA_SC_SB_EEES9_NS_10bfloat16_tESG_Li384ELb1ELb0ELb0ELb1EEENS1_36VarlenDynamicPersistentTileSchedulerILi192ELi160ELi384ELi128ELb0ELb0ELb1ELb0ELb1ELb1EEEEEEEEEvNT_6ParamsE --------------------------
	.section	.nv.info._ZN7cutlass13device_kernelIN5flash11enable_sm90INS1_16FlashAttnFwdSm90INS1_25CollectiveMainloopFwdSm90ILi2EN4cute5tupleIJNS5_1CILi1EEES8_S8_EEENS6_IJNS7_ILi192EEENS7_ILi160EEENS7_ILi64EEEEEELi64ENS_12float_e4m3_tEfNS_4arch4Sm90ELb0ELb0ELb1ELb1ELb0ELb1ELb0ELb1ELb1ELb0ELb0ELb0EEENS1_21CollectiveEpilogueFwdINS6_IJSA_SC_SB_EEES9_NS_10bfloat16_tESG_Li384ELb1ELb0ELb0ELb1EEENS1_36VarlenDynamicPersistentTileSchedulerILi192ELi160ELi384ELi128ELb0ELb0ELb1ELb0ELb1ELb1EEEEEEEEEvNT_6ParamsE,"",@"SHT_CUDA_INFO"
	.sectionflags	@""
	.align	4


	//----- nvinfo : EIATTR_CUDA_API_VERSION
	.align		4
        /*0000*/ 	.byte	0x04, 0x37
        /*0002*/ 	.short	(.L_131 - .L_130)
.L_130:
        /*0004*/ 	.word	0x00000082


	//----- nvinfo : EIATTR_KPARAM_INFO
	.align		4
.L_131:
        /*0008*/ 	.byte	0x04, 0x17
        /*000a*/ 	.short	(.L_133 - .L_132)
.L_132:
        /*000c*/ 	.word	0x00000000
        /*0010*/ 	.short	0x0000
        /*0012*/ 	.short	0x0070
        /*0014*/ 	.byte	0x00, 0xf0, 0x01, 0x28


	//----- nvinfo : EIATTR_SPARSE_MMA_MASK
	.align		4
.L_133:
        /*0018*/ 	.byte	0x03, 0x50
        /*001a*/ 	.short	0x0000


	//----- nvinfo : EIATTR_MAXREG_COUNT
	.align		4
        /*001c*/ 	.byte	0x03, 0x1b
        /*001e*/ 	.short	0x0080


	//----- nvinfo : EIATTR_NUM_BARRIERS
	.align		4
        /*0020*/ 	.byte	0x02, 0x4c
        /*0022*/ 	.byte	0x10
	.zero		1


	//----- nvinfo : EIATTR_EXTERNS
	.align		4
        /*0024*/ 	.byte	0x04, 0x0f
        /*0026*/ 	.short	(.L_135 - .L_134)


	//   ....[0]....
	.align		4
.L_134:
        /*0028*/ 	.word	index@(__assertfail)


	//----- nvinfo : EIATTR_ANNOTATIONS
	.align		4
.L_135:
        /*002c*/ 	.byte	0x04, 0x55
        /*002e*/ 	.short	(.L_137 - .L_136)


	//   ....[0]....
.L_136:
        /*0030*/ 	.word	0x00000001
        /*0034*/ 	.byte	0xc0, 0x0a, 0x00, 0x00, 0x01, 0x00, 0x00, 0x00, 0x60, 0x0e, 0x00, 0x00, 0x01, 0x00, 0x00, 0x00
        /* <DEDUP_REMOVED lines=47> */
        /*0334*/ 	.byte	0xa0, 0x42, 0x01, 0x00, 0x01, 0x00, 0x00, 0x00, 0x60, 0x50, 0x01, 0x00


	//----- nvinfo : EIATTR_MERCURY_ISA_VERSION
	.align		4
.L_137:
        /*0340*/ 	.byte	0x03, 0x5f
        /*0342*/ 	.short	0x0101


	//----- nvinfo : EIATTR_UNUSED_LOAD_BYTE_OFFSET
	.align		4
        /*0344*/ 	.byte	0x04, 0x44
        /*0346*/ 	.short	(.L_139 - .L_138)


	//   ....[0]....
.L_138:
        /*0348*/ 	.word	0x00000ad0
        /*034c*/ 	.word	0x0000fff0


	//   ....[1]....
        /*0350*/ 	.word	0x0000e800
        /*0354*/ 	.word	0x0000fff0


	//----- nvinfo : EIATTR_INT_WARP_WIDE_INSTR_OFFSETS
	.align		4
.L_139:
        /*0358*/ 	.byte	0x04, 0x31
        /*035a*/ 	.short	(.L_141 - .L_140)


	//   ....[0]....
.L_140:
        /*035c*/ 	.word	0x000001c0


	//   ....[1]....
        /*0360*/ 	.word	0x00000200


	//   ....[2]....
        /*0364*/ 	.word	0x00000270


	//   ....[3]....
        /*0368*/ 	.word	0x000122d0


	//   ....[4]....
        /*036c*/ 	.word	0x00012360


	//   ....[5]....
        /*0370*/ 	.word	0x00012a70


	//   ....[6]....
        /*0374*/ 	.word	0x00012ab0


	//   ....[7]....
        /*0378*/ 	.word	0x000140c0


	//   ....[8]....
        /*037c*/ 	.word	0x00014150


	//----- nvinfo : EIATTR_COOP_GROUP_MASK_REGIDS
	.align		4
.L_141:
        /*0380*/ 	.byte	0x04, 0x29
        /*0382*/ 	.short	(.L_143 - .L_142)


	//   ....[0]....
.L_142:
        /*0384*/ 	.word	0xffffffff


	//   ....[1]....
        /*0388*/ 	.word	0xffffffff


	//   ....[2]....
        /*038c*/ 	.word	0xffffffff


	//   ....[3]....
        /*0390*/ 	.word	0xffffffff


	//   ....[4]....
        /*0394*/ 	.word	0xffffffff


	//   ....[5]....
        /*0398*/ 	.word	0xffffffff


	//   ....[6]....
        /*039c*/ 	.word	0xffffffff


	//   ....[7]....
        /*03a0*/ 	.word	0xffffffff


	//   ....[8]....
        /*03a4*/ 	.word	0xffffffff


	//   ....[9]....
        /*03a8*/ 	.word	0xffffffff


	//   ....[10]....
        /*03ac*/ 	.word	0xffffffff


	//   ....[11]....
        /*03b0*/ 	.word	0xffffffff


	//   ....[12]....
        /*03b4*/ 	.word	0xffffffff


	//   ....[13]....
        /*03b8*/ 	.word	0xffffffff


	//   ....[14]....
        /*03bc*/ 	.word	0xffffffff


	//   ....[15]....
        /*03c0*/ 	.word	0xffffffff


	//   ....[16]....
        /*03c4*/ 	.word	0xffffffff


	//   ....[17]....
        /*03c8*/ 	.word	0xffffffff


	//   ....[18]....
        /*03cc*/ 	.word	0xffffffff


	//   ....[19]....
        /*03d0*/ 	.word	0xffffffff


	//   ....[20]....
        /*03d4*/ 	.word	0xffffffff


	//   ....[21]....
        /*03d8*/ 	.word	0xffffffff


	//   ....[22]....
        /*03dc*/ 	.word	0xffffffff


	//   ....[23]....
        /*03e0*/ 	.word	0xffffffff


	//   ....[24]....
        /*03e4*/ 	.word	0xffffffff


	//   ....[25]....
        /*03e8*/ 	.word	0xffffffff


	//   ....[26]....
        /*03ec*/ 	.word	0xffffffff


	//   ....[27]....
        /*03f0*/ 	.word	0xffffffff


	//   ....[28]....
        /*03f4*/ 	.word	0xffffffff


	//   ....[29]....
        /*03f8*/ 	.word	0xffffffff


	//   ....[30]....
        /*03fc*/ 	.word	0xffffffff


	//   ....[31]....
        /*0400*/ 	.word	0xffffffff


	//   ....[32]....
        /*0404*/ 	.word	0xffffffff


	//   ....[33]....
        /*0408*/ 	.word	0xffffffff


	//   ....[34]....
        /*040c*/ 	.word	0xffffffff


	//   ....[35]....
        /*0410*/ 	.word	0xffffffff


	//   ....[36]....
        /*0414*/ 	.word	0xffffffff


	//   ....[37]....
        /*0418*/ 	.word	0xffffffff


	//   ....[38]....
        /*041c*/ 	.word	0xffffffff


	//   ....[39]....
        /*0420*/ 	.word	0xffffffff


	//   ....[40]....
        /*0424*/ 	.word	0xffffffff


	//   ....[41]....
        /*0428*/ 	.word	0xffffffff


	//   ....[42]....
        /*042c*/ 	.word	0xffffffff


	//   ....[43]....
        /*0430*/ 	.word	0xffffffff


	//   ....[44]....
        /*0434*/ 	.word	0xffffffff


	//   ....[45]....
        /*0438*/ 	.word	0xffffffff


	//   ....[46]....
        /*043c*/ 	.word	0xffffffff


	//   ....[47]....
        /*0440*/ 	.word	0xffffffff


	//   ....[48]....
        /*0444*/ 	.word	0xffffffff


	//   ....[49]....
        /*0448*/ 	.word	0xffffffff


	//   ....[50]....
        /*044c*/ 	.word	0xffffffff


	//   ....[51]....
        /*0450*/ 	.word	0xffffffff


	//   ....[52]....
        /*0454*/ 	.word	0xffffffff


	//   ....[53]....
        /*0458*/ 	.word	0xffffffff


	//   ....[54]....
        /*045c*/ 	.word	0xffffffff


	//   ....[55]....
        /*0460*/ 	.word	0xffffffff


	//   ....[56]....
        /*0464*/ 	.word	0xffffffff


	//   ....[57]....
        /*0468*/ 	.word	0xffffffff


	//   ....[58]....
        /*046c*/ 	.word	0xffffffff


	//   ....[59]....
        /*0470*/ 	.word	0xffffffff


	//   ....[60]....
        /*0474*/ 	.word	0xffffffff


	//   ....[61]....
        /*0478*/ 	.word	0xffffffff


	//   ....[62]....
        /*047c*/ 	.word	0xffffffff


	//   ....[63]....
        /*0480*/ 	.word	0xffffffff


	//   ....[64]....
        /*0484*/ 	.word	0xffffffff


	//   ....[65]....
        /*0488*/ 	.word	0xffffffff


	//   ....[66]....
        /*048c*/ 	.word	0xffffffff


	//   ....[67]....
        /*0490*/ 	.word	0xffffffff


	//   ....[68]....
        /*0494*/ 	.word	0xffffffff


	//   ....[69]....
        /*0498*/ 	.word	0xffffffff


	//   ....[70]....
        /*049c*/ 	.word	0xffffffff


	//   ....[71]....
        /*04a0*/ 	.word	0xffffffff


	//   ....[72]....
        /*04a4*/ 	.word	0x0500000f


	//   ....[73]....
        /*04a8*/ 	.word	0x0500000f


	//   ....[74]....
        /*04ac*/ 	.word	0x0500000f


	//   ....[75]....
        /*04b0*/ 	.word	0x0500000f


	//   ....[76]....
        /*04b4*/ 	.word	0x0500000f


	//   ....[77]....
        /*04b8*/ 	.word	0x0500000f


	//   ....[78]....
        /*04bc*/ 	.word	0x0500000f


	//   ....[79]....
        /*04c0*/ 	.word	0x0500000f


	//   ....[80]....
        /*04c4*/ 	.word	0x0500000f


	//   ....[81]....
        /*04c8*/ 	.word	0x0500000f


	//   ....[82]....
        /*04cc*/ 	.word	0x0500000f


	//   ....[83]....
        /*04d0*/ 	.word	0x0500000f


	//   ....[84]....
        /*04d4*/ 	.word	0x0500000f


	//   ....[85]....
        /*04d8*/ 	.word	0x0500000f


	//   ....[86]....
        /*04dc*/ 	.word	0x0500000f


	//   ....[87]....
        /*04e0*/ 	.word	0x0500000f


	//   ....[88]....
        /*04e4*/ 	.word	0x0500000f


	//   ....[89]....
        /*04e8*/ 	.word	0x0500000f


	//   ....[90]....
        /*04ec*/ 	.word	0x0500000f


	//   ....[91]....
        /*04f0*/ 	.word	0x0500000f


	//   ....[92]....
        /*04f4*/ 	.word	0x0500000f


	//   ....[93]....
        /*04f8*/ 	.word	0x0500000f


	//   ....[94]....
        /*04fc*/ 	.word	0x0500000f


	//   ....[95]....
        /*0500*/ 	.word	0x0500000f


	//   ....[96]....
        /*0504*/ 	.word	0x0500000f


	//   ....[97]....
        /*0508*/ 	.word	0x0500000f


	//   ....[98]....
        /*050c*/ 	.word	0x0500000f


	//   ....[99]....
        /*0510*/ 	.word	0x0500000f


	//----- nvinfo : EIATTR_COOP_GROUP_INSTR_OFFSETS
	.align		4
.L_143:
        /*0514*/ 	.byte	0x04, 0x28
        /*0516*/ 	.short	(.L_145 - .L_144)


	//   ....[0]....
.L_144:
        /*0518*/ 	.word	0x00000070


	//   ....[1]....
        /*051c*/ 	.word	0x000001d0


	//   ....[2]....
        /*0520*/ 	.word	0x00000220


	//   ....[3]....
        /*0524*/ 	.word	0x00000450


	//   ....[4]....
        /*0528*/ 	.word	0x000005b0


	//   ....[5]....
        /*052c*/ 	.word	0x000006d0


	//   ....[6]....
        /*0530*/ 	.word	0x00000830


	//   ....[7]....
        /*0534*/ 	.word	0x00004da0


	//   ....[8]....
        /*0538*/ 	.word	0x000097a0


	//   ....[9]....
        /*053c*/ 	.word	0x00009870


	//   ....[10]....
        /*0540*/ 	.word	0x00009b60


	//   ....[11]....
        /*0544*/ 	.word	0x00009cf0


	//   ....[12]....
        /*0548*/ 	.word	0x0000c7c0


	//   ....[13]....
        /*054c*/ 	.word	0x0000c7e0


	//   ....[14]....
        /*0550*/ 	.word	0x0000c810


	//   ....[15]....
        /*0554*/ 	.word	0x0000c850


	//   ....[16]....
        /*0558*/ 	.word	0x0000e150


	//   ....[17]....
        /*055c*/ 	.word	0x0000e160


	//   ....[18]....
        /*0560*/ 	.word	0x0000e260


	//   ....[19]....
        /*0564*/ 	.word	0x0000e340


	//   ....[20]....
        /*0568*/ 	.word	0x0000ec20


	//   ....[21]....
        /*056c*/ 	.word	0x0000ec30


	//   ....[22]....
        /*0570*/ 	.word	0x0000ec40


	//   ....[23]....
        /*0574*/ 	.word	0x0000ec50


	//   ....[24]....
        /*0578*/ 	.word	0x0000ec60


	//   ....[25]....
        /*057c*/ 	.word	0x0000ec70


	//   ....[26]....
        /*0580*/ 	.word	0x0000ec80


	//   ....[27]....
        /*0584*/ 	.word	0x0000ec90


	//   ....[28]....
        /*0588*/ 	.word	0x0000eca0


	//   ....[29]....
        /*058c*/ 	.word	0x0000ecb0


	//   ....[30]....
        /*0590*/ 	.word	0x0000ecc0


	//   ....[31]....
        /*0594*/ 	.word	0x0000ecd0


	//   ....[32]....
        /*0598*/ 	.word	0x0000ece0


	//   ....[33]....
        /*059c*/ 	.word	0x0000ecf0


	//   ....[34]....
        /*05a0*/ 	.word	0x0000ed00


	//   ....[35]....
        /*05a4*/ 	.word	0x0000ed10


	//   ....[36]....
        /*05a8*/ 	.word	0x000104b0


	//   ....[37]....
        /*05ac*/ 	.word	0x00010680


	//   ....[38]....
        /*05b0*/ 	.word	0x000106b0


	//   ....[39]....
        /*05b4*/ 	.word	0x000106e0


	//   ....[40]....
        /*05b8*/ 	.word	0x00010710


	//   ....[41]....
        /*05bc*/ 	.word	0x00010740


	//   ....[42]....
        /*05c0*/ 	.word	0x00010770


	//   ....[43]....
        /*05c4*/ 	.word	0x000108e0


	//   ....[44]....
        /*05c8*/ 	.word	0x00010910


	//   ....[45]....
        /*05cc*/ 	.word	0x00010940


	//   ....[46]....
        /*05d0*/ 	.word	0x00010970


	//   ....[47]....
        /*05d4*/ 	.word	0x000109a0


	//   ....[48]....
        /*05d8*/ 	.word	0x000109d0


	//   ....[49]....
        /*05dc*/ 	.word	0x00010a60


	//   ....[50]....
        /*05e0*/ 	.word	0x00010a90


	//   ....[51]....
        /*05e4*/ 	.word	0x00010b10


	//   ....[52]....
        /*05e8*/ 	.word	0x00011600


	//   ....[53]....
        /*05ec*/ 	.word	0x00012c60


	//   ....[54]....
        /*05f0*/ 	.word	0x00014800


	//   ....[55]....
        /*05f4*/ 	.word	0x00014850


	//   ....[56]....
        /*05f8*/ 	.word	0x00014880


	//   ....[57]....
        /*05fc*/ 	.word	0x00014890


	//   ....[58]....
        /*0600*/ 	.word	0x000148c0


	//   ....[59]....
        /*0604*/ 	.word	0x000148f0


	//   ....[60]....
        /*0608*/ 	.word	0x00014920


	//   ....[61]....
        /*060c*/ 	.word	0x00014950


	//   ....[62]....
        /*0610*/ 	.word	0x00014ad0


	//   ....[63]....
        /*0614*/ 	.word	0x00014b00


	//   ....[64]....
        /*0618*/ 	.word	0x00014b30


	//   ....[65]....
        /*061c*/ 	.word	0x00014b60


	//   ....[66]....
        /*0620*/ 	.word	0x00014b90


	//   ....[67]....
        /*0624*/ 	.word	0x00014bc0


	//   ....[68]....
        /*0628*/ 	.word	0x00014c80


	//   ....[69]....
        /*062c*/ 	.word	0x00014ca0


	//   ....[70]....
        /*0630*/ 	.word	0x00014d10


	//   ....[71]....
        /*0634*/ 	.word	0x00015180


	//   ....[72]....
        /*0638*/ 	.word	0x00015600


	//   ....[73]....
        /*063c*/ 	.word	0x000156a0


	//   ....[74]....
        /*0640*/ 	.word	0x00015740


	//   ....[75]....
        /*0644*/ 	.word	0x000157e0


	//   ....[76]....
        /*0648*/ 	.word	0x000158d0


	//   ....[77]....
        /*064c*/ 	.word	0x00015970


	//   ....[78]....
        /*0650*/ 	.word	0x00015a10


	//   ....[79]....
        /*0654*/ 	.word	0x00015ab0


	//   ....[80]....
        /*0658*/ 	.word	0x00015d10


	//   ....[81]....
        /*065c*/ 	.word	0x00015ff0


	//   ....[82]....
        /*0660*/ 	.word	0x00016410


	//   ....[83]....
        /*0664*/ 	.word	0x000164b0


	//   ....[84]....
        /*0668*/ 	.word	0x000165d0


	//   ....[85]....
        /*066c*/ 	.word	0x00016640


	//   ....[86]....
        /*0670*/ 	.word	0x000166b0


	//   ....[87]....
        /*0674*/ 	.word	0x00016720


	//   ....[88]....
        /*0678*/ 	.word	0x00016790


	//   ....[89]....
        /*067c*/ 	.word	0x00016810


	//   ....[90]....
        /*0680*/ 	.word	0x000168a0


	//   ....[91]....
        /*0684*/ 	.word	0x00016930


	//   ....[92]....
        /*0688*/ 	.word	0x000169a0


	//   ....[93]....
        /*068c*/ 	.word	0x00016a10


	//   ....[94]....
        /*0690*/ 	.word	0x00016a80


	//   ....[95]....
        /*0694*/ 	.word	0x00016b00


	//   ....[96]....
        /*0698*/ 	.word	0x00016b70


	//   ....[97]....
        /*069c*/ 	.word	0x00016c10


	//   ....[98]....
        /*06a0*/ 	.word	0x00016ca0


	//   ....[99]....
        /*06a4*/ 	.word	0x00016dc0


	//----- nvinfo : EIATTR_REG_RECONFIG
	.align		4
.L_145:
        /*06a8*/ 	.byte	0x01, 0x54
	.zero		2


	//----- nvinfo : EIATTR_SYSCALL_OFFSETS
	.align		4
        /*06ac*/ 	.byte	0x04, 0x46
        /*06ae*/ 	.short	(.L_147 - .L_146)


	//   ....[0]....
.L_146:
        /*06b0*/ 	.word	0x000017f0


	//   ....[1]....
        /*06b4*/ 	.word	0x00001940


	//   ....[2]....
        /*06b8*/ 	.word	0x00004f10


	//   ....[3]....
        /*06bc*/ 	.word	0x00005650


	//   ....[4]....
        /*06c0*/ 	.word	0x000124e0


	//   ....[5]....
        /*06c4*/ 	.word	0x00012660


	//   ....[6]....
        /*06c8*/ 	.word	0x000127c0


	//   ....[7]....
        /*06cc*/ 	.word	0x00012920


	//----- nvinfo : EIATTR_MBARRIER_INSTR_OFFSETS
	.align		4
.L_147:
        /*06d0*/ 	.byte	0x04, 0x39
        /*06d2*/ 	.short	(.L_149 - .L_148)


	//   ....[0]....
.L_148:
        /*06d4*/ 	.word	0x00000300
        /*06d8*/ 	.word	0x000000ff
        /*06dc*/ 	.word	0x00013200
        /*06e0*/ 	.short	0x0100
        /*06e2*/ 	.byte	0x08
	.zero		1


	//   ....[1]....
        /*06e4*/ 	.word	0x00000310
        /*06e8*/ 	.word	0x000000ff
        /*06ec*/ 	.word	0x00013220
        /*06f0*/ 	.short	0x0100
        /*06f2*/ 	.byte	0x08
	.zero		1


	//   ....[2]....
        /*06f4*/ 	.word	0x00000400
        /*06f8*/ 	.word	0x000000ff
        /*06fc*/ 	.word	0x00013230
        /*0700*/ 	.short	0x0100
        /*0702*/ 	.byte	0x08
	.zero		1


	//   ....[3]....
        /*0704*/ 	.word	0x00000410
        /*0708*/ 	.word	0x000000ff
        /*070c*/ 	.word	0x00013240
        /*0710*/ 	.short	0x0100
        /*0712*/ 	.byte	0x08
	.zero		1


	//   ....[4]....
        /*0714*/ 	.word	0x00000420
        /*0718*/ 	.word	0x000000ff
        /*071c*/ 	.word	0x00013238
        /*0720*/ 	.short	0x0100
        /*0722*/ 	.byte	0x08
	.zero		1


	//   ....[5]....
        /*0724*/ 	.word	0x00000430
        /*0728*/ 	.word	0x000000ff
        /*072c*/ 	.word	0x00013248
        /*0730*/ 	.short	0x0100
        /*0732*/ 	.byte	0x08
	.zero		1


	//   ....[6]....
        /*0734*/ 	.word	0x00000560
        /*0738*/ 	.word	0x000000ff
        /*073c*/ 	.word	0x00013250
        /*0740*/ 	.short	0x0100
        /*0742*/ 	.byte	0x08
	.zero		1


	//   ....[7]....
        /*0744*/ 	.word	0x00000570
        /*0748*/ 	.word	0x000000ff
        /*074c*/ 	.word	0x00013260
        /*0750*/ 	.short	0x0100
        /*0752*/ 	.byte	0x08
	.zero		1


	//   ....[8]....
        /*0754*/ 	.word	0x00000580
        /*0758*/ 	.word	0x000000ff
        /*075c*/ 	.word	0x00013258
        /*0760*/ 	.short	0x0100
        /*0762*/ 	.byte	0x08
	.zero		1


	//   ....[9]....
        /*0764*/ 	.word	0x00000590
        /*0768*/ 	.word	0x000000ff
        /*076c*/ 	.word	0x00013268
        /*0770*/ 	.short	0x0100
        /*0772*/ 	.byte	0x08
	.zero		1


	//   ....[10]....
        /*0774*/ 	.word	0x00000680
        /*0778*/ 	.word	0x000000ff
        /*077c*/ 	.word	0x00013270
        /*0780*/ 	.short	0x0100
        /*0782*/ 	.byte	0x06
	.zero		1


	//   ....[11]....
        /*0784*/ 	.word	0x00000690
        /*0788*/ 	.word	0x000000ff
        /*078c*/ 	.word	0x00013280
        /*0790*/ 	.short	0x0100
        /*0792*/ 	.byte	0x06
	.zero		1


	//   ....[12]....
        /*0794*/ 	.word	0x000006a0
        /*0798*/ 	.word	0x000000ff
        /*079c*/ 	.word	0x00013278
        /*07a0*/ 	.short	0x0100
        /*07a2*/ 	.byte	0x06
	.zero		1


	//   ....[13]....
        /*07a4*/ 	.word	0x000006b0
        /*07a8*/ 	.word	0x000000ff
        /*07ac*/ 	.word	0x00013288
        /*07b0*/ 	.short	0x0100
        /*07b2*/ 	.byte	0x06
	.zero		1


	//   ....[14]....
        /*07b4*/ 	.word	0x000007e0
        /*07b8*/ 	.word	0x000000ff
        /*07bc*/ 	.word	0x00013290
        /*07c0*/ 	.short	0x0100
        /*07c2*/ 	.byte	0x08
	.zero		1


	//   ....[15]....
        /*07c4*/ 	.word	0x000007f0
        /*07c8*/ 	.word	0x000000ff
        /*07cc*/ 	.word	0x000132a0
        /*07d0*/ 	.short	0x0100
        /*07d2*/ 	.byte	0x08
	.zero		1


	//   ....[16]....
        /*07d4*/ 	.word	0x00000800
        /*07d8*/ 	.word	0x000000ff
        /*07dc*/ 	.word	0x00013298
        /*07e0*/ 	.short	0x0100
        /*07e2*/ 	.byte	0x08
	.zero		1


	//   ....[17]....
        /*07e4*/ 	.word	0x00000810
        /*07e8*/ 	.word	0x000000ff
        /*07ec*/ 	.word	0x000132a8
        /*07f0*/ 	.short	0x0100
        /*07f2*/ 	.byte	0x08
	.zero		1


	//   ....[18]....
        /*07f4*/ 	.word	0x00000940
        /*07f8*/ 	.word	0x000000ff
        /*07fc*/ 	.word	0x000132b0
        /*0800*/ 	.short	0x0100
        /*0802*/ 	.byte	0x08
	.zero		1


	//   ....[19]....
        /*0804*/ 	.word	0x00000950
        /*0808*/ 	.word	0x000000ff
        /*080c*/ 	.word	0x000132c0
        /*0810*/ 	.short	0x0100
        /*0812*/ 	.byte	0x08
	.zero		1


	//   ....[20]....
        /*0814*/ 	.word	0x00000960
        /*0818*/ 	.word	0x000000ff
        /*081c*/ 	.word	0x000132b8
        /*0820*/ 	.short	0x0100
        /*0822*/ 	.byte	0x08
	.zero		1


	//   ....[21]....
        /*0824*/ 	.word	0x00000970
        /*0828*/ 	.word	0x000000ff
        /*082c*/ 	.word	0x000132c8
        /*0830*/ 	.short	0x0100
        /*0832*/ 	.byte	0x08
	.zero		1


	//   ....[22]....
        /*0834*/ 	.word	0x00002590
        /*0838*/ 	.word	0x0000004e
        /*083c*/ 	.word	0x00013290
        /*0840*/ 	.short	0x010a
        /*0842*/ 	.byte	0x3f
	.zero		1


	//   ....[23]....
        /*0844*/ 	.word	0x00003620
        /*0848*/ 	.word	0x0000004e
        /*084c*/ 	.word	0x00013290
        /*0850*/ 	.short	0x010a
        /*0852*/ 	.byte	0x3f
	.zero		1


	//   ....[24]....
        /*0854*/ 	.word	0x00004680
        /*0858*/ 	.word	0x0000004e
        /*085c*/ 	.word	0x00013290
        /*0860*/ 	.short	0x010a
        /*0862*/ 	.byte	0x3f
	.zero		1


	//   ....[25]....
        /*0864*/ 	.word	0x00004810
        /*0868*/ 	.word	0x00000004
        /*086c*/ 	.word	0x00000000
        /*0870*/ 	.short	0x0101
        /*0872*/ 	.byte	0x3f
	.zero		1


	//   ....[26]....
        /*0874*/ 	.word	0x00004850
        /*0878*/ 	.word	0x0000004e
        /*087c*/ 	.word	0x000132b0
        /*0880*/ 	.short	0x010a
        /*0882*/ 	.byte	0x3f
	.zero		1


	//   ....[27]....
        /*0884*/ 	.word	0x00004ad0
        /*0888*/ 	.word	0x0000004e
        /*088c*/ 	.word	0x00000000
        /*0890*/ 	.short	0x0101
        /*0892*/ 	.byte	0x3f
	.zero		1


	//   ....[28]....
        /*0894*/ 	.word	0x00005240
        /*0898*/ 	.word	0x00000010
        /*089c*/ 	.word	0x00013200
        /*08a0*/ 	.short	0x010a
        /*08a2*/ 	.byte	0x3f
	.zero		1


	//   ....[29]....
        /*08a4*/ 	.word	0x00005290
        /*08a8*/ 	.word	0x00000010
        /*08ac*/ 	.word	0x00013200
        /*08b0*/ 	.short	0x010a
        /*08b2*/ 	.byte	0x3f
	.zero		1


	//   ....[30]....
        /*08b4*/ 	.word	0x000058e0
        /*08b8*/ 	.word	0x00000010
        /*08bc*/ 	.word	0x00013200
        /*08c0*/ 	.short	0x010a
        /*08c2*/ 	.byte	0x3f
	.zero		1


	//   ....[31]....
        /*08c4*/ 	.word	0x00006a90
        /*08c8*/ 	.word	0x00000010
        /*08cc*/ 	.word	0x00013200
        /*08d0*/ 	.short	0x010a
        /*08d2*/ 	.byte	0x3f
	.zero		1


	//   ....[32]....
        /*08d4*/ 	.word	0x00007bc0
        /*08d8*/ 	.word	0x00000000
        /*08dc*/ 	.word	0x00013230
        /*08e0*/ 	.short	0x010a
        /*08e2*/ 	.byte	0x3f
	.zero		1


	//   ....[33]....
        /*08e4*/ 	.word	0x00007c60
        /*08e8*/ 	.word	0x00000000
        /*08ec*/ 	.word	0x00013230
        /*08f0*/ 	.short	0x010a
        /*08f2*/ 	.byte	0x3f
	.zero		1


	//   ....[34]....
        /*08f4*/ 	.word	0x0000a090
        /*08f8*/ 	.word	0x0000001b
        /*08fc*/ 	.word	0x00000000
        /*0900*/ 	.short	0x0101
        /*0902*/ 	.byte	0x3f
	.zero		1


	//   ....[35]....
        /*0904*/ 	.word	0x0000aff0
        /*0908*/ 	.word	0x0000000e
        /*090c*/ 	.word	0x00013230
        /*0910*/ 	.short	0x010a
        /*0912*/ 	.byte	0x3f
	.zero		1


	//   ....[36]....
        /*0914*/ 	.word	0x0000b070
        /*0918*/ 	.word	0x0000000e
        /*091c*/ 	.word	0x00013230
        /*0920*/ 	.short	0x010a
        /*0922*/ 	.byte	0x3f
	.zero		1


	//   ....[37]....
        /*0924*/ 	.word	0x0000b630
        /*0928*/ 	.word	0x0000000f
        /*092c*/ 	.word	0x00013250
        /*0930*/ 	.short	0x010a
        /*0932*/ 	.byte	0x3f
	.zero		1


	//   ....[38]....
        /*0934*/ 	.word	0x0000b680
        /*0938*/ 	.word	0x0000000f
        /*093c*/ 	.word	0x00013250
        /*0940*/ 	.short	0x010a
        /*0942*/ 	.byte	0x3f
	.zero		1


	//   ....[39]....
        /*0944*/ 	.word	0x0000d030
        /*0948*/ 	.word	0x0000000e
        /*094c*/ 	.word	0x00000000
        /*0950*/ 	.short	0x0101
        /*0952*/ 	.byte	0x3f
	.zero		1


	//   ....[40]....
        /*0954*/ 	.word	0x0000ddd0
        /*0958*/ 	.word	0x0000000f
        /*095c*/ 	.word	0x00000000
        /*0960*/ 	.short	0x0101
        /*0962*/ 	.byte	0x3f
	.zero		1


	//   ....[41]....
        /*0964*/ 	.word	0x0000de60
        /*0968*/ 	.word	0x0000000b
        /*096c*/ 	.word	0x00013250
        /*0970*/ 	.short	0x010a
        /*0972*/ 	.byte	0x3f
	.zero		1


	//   ....[42]....
        /*0974*/ 	.word	0x0000deb0
        /*0978*/ 	.word	0x0000000b
        /*097c*/ 	.word	0x00013250
        /*0980*/ 	.short	0x010a
        /*0982*/ 	.byte	0x3f
	.zero		1


	//   ....[43]....
        /*0984*/ 	.word	0x0000e720
        /*0988*/ 	.word	0x00000004
        /*098c*/ 	.word	0x00000000
        /*0990*/ 	.short	0x0101
        /*0992*/ 	.byte	0x3f
	.zero		1


	//   ....[44]....
        /*0994*/ 	.word	0x0000f6c0
        /*0998*/ 	.word	0x00000000
        /*099c*/ 	.word	0x00000000
        /*09a0*/ 	.short	0x0101
        /*09a2*/ 	.byte	0x3f
	.zero		1


	//   ....[45]....
        /*09a4*/ 	.word	0x00011710
        /*09a8*/ 	.word	0x00000006
        /*09ac*/ 	.word	0x00013220
        /*09b0*/ 	.short	0x010a
        /*09b2*/ 	.byte	0x3f
	.zero		1


	//   ....[46]....
        /*09b4*/ 	.word	0x000117c0
        /*09b8*/ 	.word	0x00000007
        /*09bc*/ 	.word	0x000132a0
        /*09c0*/ 	.short	0x010a
        /*09c2*/ 	.byte	0x3f
	.zero		1


	//   ....[47]....
        /*09c4*/ 	.word	0x000119f0
        /*09c8*/ 	.word	0x00000007
        /*09cc*/ 	.word	0x000132c0
        /*09d0*/ 	.short	0x010a
        /*09d2*/ 	.byte	0x3f
	.zero		1


	//   ....[48]....
        /*09d4*/ 	.word	0x00011d40
        /*09d8*/ 	.word	0x00000007
        /*09dc*/ 	.word	0x000132a0
        /*09e0*/ 	.short	0x010a
        /*09e2*/ 	.byte	0x3f
	.zero		1


	//   ....[49]....
        /*09e4*/ 	.word	0x00011f60
        /*09e8*/ 	.word	0x00000007
        /*09ec*/ 	.word	0x000132c0
        /*09f0*/ 	.short	0x010a
        /*09f2*/ 	.byte	0x3f
	.zero		1


	//   ....[50]....
        /*09f4*/ 	.word	0x00012ec0
        /*09f8*/ 	.word	0x00000004
        /*09fc*/ 	.word	0x00013280
        /*0a00*/ 	.short	0x010a
        /*0a02*/ 	.byte	0x3f
	.zero		1


	//   ....[51]....
        /*0a04*/ 	.word	0x00013080
        /*0a08*/ 	.word	0x00000004
        /*0a0c*/ 	.word	0x00013240
        /*0a10*/ 	.short	0x010a
        /*0a12*/ 	.byte	0x3f
	.zero		1


	//   ....[52]....
        /*0a14*/ 	.word	0x00013420
        /*0a18*/ 	.word	0x00000005
        /*0a1c*/ 	.word	0x00013220
        /*0a20*/ 	.short	0x010a
        /*0a22*/ 	.byte	0x3f
	.zero		1


	//   ....[53]....
        /*0a24*/ 	.word	0x00013710
        /*0a28*/ 	.word	0x00000007
        /*0a2c*/ 	.word	0x00013280
        /*0a30*/ 	.short	0x010a
        /*0a32*/ 	.byte	0x3f
	.zero		1


	//   ....[54]....
        /*0a34*/ 	.word	0x00013970
        /*0a38*/ 	.word	0x00000007
        /*0a3c*/ 	.word	0x00013240
        /*0a40*/ 	.short	0x010a
        /*0a42*/ 	.byte	0x3f
	.zero		1


	//   ....[55]....
        /*0a44*/ 	.word	0x00013c60
        /*0a48*/ 	.word	0x0000000d
        /*0a4c*/ 	.word	0x00013270
        /*0a50*/ 	.short	0x010a
        /*0a52*/ 	.byte	0x3f
	.zero		1


	//   ....[56]....
        /*0a54*/ 	.word	0x00013ce0
        /*0a58*/ 	.word	0x0000000d
        /*0a5c*/ 	.word	0x00013260
        /*0a60*/ 	.short	0x010a
        /*0a62*/ 	.byte	0x3f
	.zero		1


	//   ....[57]....
        /*0a64*/ 	.word	0x00013ff0
        /*0a68*/ 	.word	0x0000000d
        /*0a6c*/ 	.word	0x00013250
        /*0a70*/ 	.short	0x0101
        /*0a72*/ 	.byte	0x3f
	.zero		1


	//   ....[58]....
        /*0a74*/ 	.word	0x00014070
        /*0a78*/ 	.word	0x00000004
        /*0a7c*/ 	.word	0x00000000
        /*0a80*/ 	.short	0x0101
        /*0a82*/ 	.byte	0x3f
	.zero		1


	//   ....[59]....
        /*0a84*/ 	.word	0x00014240
        /*0a88*/ 	.word	0x00000002
        /*0a8c*/ 	.word	0x00013270
        /*0a90*/ 	.short	0x010a
        /*0a92*/ 	.byte	0x3f
	.zero		1


	//   ....[60]....
        /*0a94*/ 	.word	0x000142d0
        /*0a98*/ 	.word	0x00000002
        /*0a9c*/ 	.word	0x00013260
        /*0aa0*/ 	.short	0x010a
        /*0aa2*/ 	.byte	0x3f
	.zero		1


	//   ....[61]....
        /*0aa4*/ 	.word	0x000145d0
        /*0aa8*/ 	.word	0x00000002
        /*0aac*/ 	.word	0x00013250
        /*0ab0*/ 	.short	0x0101
        /*0ab2*/ 	.byte	0x3f
	.zero		1


	//   ....[62]....
        /*0ab4*/ 	.word	0x00014640
        /*0ab8*/ 	.word	0x00000000
        /*0abc*/ 	.word	0x00000000
        /*0ac0*/ 	.short	0x0101
        /*0ac2*/ 	.byte	0x3f
	.zero		1


	//   ....[63]....
        /*0ac4*/ 	.word	0x00015100
        /*0ac8*/ 	.word	0x00000008
        /*0acc*/ 	.word	0x00013220
        /*0ad0*/ 	.short	0x010a
        /*0ad2*/ 	.byte	0x3f
	.zero		1


	//   ....[64]....
        /*0ad4*/ 	.word	0x00015290
        /*0ad8*/ 	.word	0x00000006
        /*0adc*/ 	.word	0x00000000
        /*0ae0*/ 	.short	0x010a
        /*0ae2*/ 	.byte	0x3f
	.zero		1


	//   ....[65]....
        /*0ae4*/ 	.word	0x00015300
        /*0ae8*/ 	.word	0x00000007
        /*0aec*/ 	.word	0x00000000
        /*0af0*/ 	.short	0x010a
        /*0af2*/ 	.byte	0x3f
	.zero		1


	//   ....[66]....
        /*0af4*/ 	.word	0x00015350
        /*0af8*/ 	.word	0x00000002
        /*0afc*/ 	.word	0x00013260
        /*0b00*/ 	.short	0x010a
        /*0b02*/ 	.byte	0x3f
	.zero		1


	//   ....[67]....
        /*0b04*/ 	.word	0x000153a0
        /*0b08*/ 	.word	0x00000005
        /*0b0c*/ 	.word	0x00013260
        /*0b10*/ 	.short	0x010a
        /*0b12*/ 	.byte	0x3f
	.zero		1


	//   ....[68]....
        /*0b14*/ 	.word	0x000153e0
        /*0b18*/ 	.word	0x00000002
        /*0b1c*/ 	.word	0x00013280
        /*0b20*/ 	.short	0x010a
        /*0b22*/ 	.byte	0x3f
	.zero		1


	//   ....[69]....
        /*0b24*/ 	.word	0x00015400
        /*0b28*/ 	.word	0x00000005
        /*0b2c*/ 	.word	0x00013280
        /*0b30*/ 	.short	0x010a
        /*0b32*/ 	.byte	0x3f
	.zero		1


	//   ....[70]....
        /*0b34*/ 	.word	0x00015460
        /*0b38*/ 	.word	0x0000004e
        /*0b3c*/ 	.word	0x00013290
        /*0b40*/ 	.short	0x010a
        /*0b42*/ 	.byte	0x3f
	.zero		1


	//   ....[71]....
        /*0b44*/ 	.word	0x000154b0
        /*0b48*/ 	.word	0x0000004e
        /*0b4c*/ 	.word	0x00013290
        /*0b50*/ 	.short	0x010a
        /*0b52*/ 	.byte	0x3f
	.zero		1


	//   ....[72]....
        /*0b54*/ 	.word	0x00015500
        /*0b58*/ 	.word	0x0000004e
        /*0b5c*/ 	.word	0x00013290
        /*0b60*/ 	.short	0x010a
        /*0b62*/ 	.byte	0x3f
	.zero		1


	//   ....[73]....
        /*0b64*/ 	.word	0x00015550
        /*0b68*/ 	.word	0x0000004e
        /*0b6c*/ 	.word	0x000132b0
        /*0b70*/ 	.short	0x010a
        /*0b72*/ 	.byte	0x3f
	.zero		1


	//   ....[74]....
        /*0b74*/ 	.word	0x00015820
        /*0b78*/ 	.word	0x00000010
        /*0b7c*/ 	.word	0x00013200
        /*0b80*/ 	.short	0x010a
        /*0b82*/ 	.byte	0x3f
	.zero		1


	//   ....[75]....
        /*0b84*/ 	.word	0x00015af0
        /*0b88*/ 	.word	0x00000010
        /*0b8c*/ 	.word	0x00013200
        /*0b90*/ 	.short	0x010a
        /*0b92*/ 	.byte	0x3f
	.zero		1


	//   ....[76]....
        /*0b94*/ 	.word	0x00015b40
        /*0b98*/ 	.word	0x00000000
        /*0b9c*/ 	.word	0x00013230
        /*0ba0*/ 	.short	0x010a
        /*0ba2*/ 	.byte	0x3f
	.zero		1


	//   ....[77]....
        /*0ba4*/ 	.word	0x00015b90
        /*0ba8*/ 	.word	0x0000000e
        /*0bac*/ 	.word	0x00013230
        /*0bb0*/ 	.short	0x010a
        /*0bb2*/ 	.byte	0x3f
	.zero		1


	//   ....[78]....
        /*0bb4*/ 	.word	0x00015be0
        /*0bb8*/ 	.word	0x0000000f
        /*0bbc*/ 	.word	0x00013250
        /*0bc0*/ 	.short	0x010a
        /*0bc2*/ 	.byte	0x3f
	.zero		1


	//   ....[79]....
        /*0bc4*/ 	.word	0x00015c30
        /*0bc8*/ 	.word	0x0000000b
        /*0bcc*/ 	.word	0x00013250
        /*0bd0*/ 	.short	0x010a
        /*0bd2*/ 	.byte	0x3f
	.zero		1


	//   ....[80]....
        /*0bd4*/ 	.word	0x00015dd0
        /*0bd8*/ 	.word	0x00000006
        /*0bdc*/ 	.word	0x00013220
        /*0be0*/ 	.short	0x010a
        /*0be2*/ 	.byte	0x3f
	.zero		1


	//   ....[81]....
        /*0be4*/ 	.word	0x00015e20
        /*0be8*/ 	.word	0x00000007
        /*0bec*/ 	.word	0x000132a0
        /*0bf0*/ 	.short	0x010a
        /*0bf2*/ 	.byte	0x3f
	.zero		1


	//   ....[82]....
        /*0bf4*/ 	.word	0x00015e70
        /*0bf8*/ 	.word	0x00000007
        /*0bfc*/ 	.word	0x000132c0
        /*0c00*/ 	.short	0x010a
        /*0c02*/ 	.byte	0x3f
	.zero		1


	//   ....[83]....
        /*0c04*/ 	.word	0x00015ec0
        /*0c08*/ 	.word	0x00000007
        /*0c0c*/ 	.word	0x000132a0
        /*0c10*/ 	.short	0x010a
        /*0c12*/ 	.byte	0x3f
	.zero		1


	//   ....[84]....
        /*0c14*/ 	.word	0x00015f10
        /*0c18*/ 	.word	0x00000007
        /*0c1c*/ 	.word	0x000132c0
        /*0c20*/ 	.short	0x010a
        /*0c22*/ 	.byte	0x3f
	.zero		1


	//   ....[85]....
        /*0c24*/ 	.word	0x000160b0
        /*0c28*/ 	.word	0x00000004
        /*0c2c*/ 	.word	0x00013280
        /*0c30*/ 	.short	0x010a
        /*0c32*/ 	.byte	0x3f
	.zero		1


	//   ....[86]....
        /*0c34*/ 	.word	0x00016100
        /*0c38*/ 	.word	0x00000004
        /*0c3c*/ 	.word	0x00013240
        /*0c40*/ 	.short	0x010a
        /*0c42*/ 	.byte	0x3f
	.zero		1


	//   ....[87]....
        /*0c44*/ 	.word	0x00016180
        /*0c48*/ 	.word	0x00000004
        /*0c4c*/ 	.word	0x00013220
        /*0c50*/ 	.short	0x010a
        /*0c52*/ 	.byte	0x3f
	.zero		1


	//   ....[88]....
        /*0c54*/ 	.word	0x000161d0
        /*0c58*/ 	.word	0x00000007
        /*0c5c*/ 	.word	0x00013280
        /*0c60*/ 	.short	0x010a
        /*0c62*/ 	.byte	0x3f
	.zero		1


	//   ....[89]....
        /*0c64*/ 	.word	0x00016220
        /*0c68*/ 	.word	0x00000007
        /*0c6c*/ 	.word	0x00013240
        /*0c70*/ 	.short	0x010a
        /*0c72*/ 	.byte	0x3f
	.zero		1


	//   ....[90]....
        /*0c74*/ 	.word	0x00016270
        /*0c78*/ 	.word	0x0000000d
        /*0c7c*/ 	.word	0x00013270
        /*0c80*/ 	.short	0x010a
        /*0c82*/ 	.byte	0x3f
	.zero		1


	//   ....[91]....
        /*0c84*/ 	.word	0x000162c0
        /*0c88*/ 	.word	0x0000000d
        /*0c8c*/ 	.word	0x00013260
        /*0c90*/ 	.short	0x010a
        /*0c92*/ 	.byte	0x3f
	.zero		1


	//   ....[92]....
        /*0c94*/ 	.word	0x00016310
        /*0c98*/ 	.word	0x00000002
        /*0c9c*/ 	.word	0x00013270
        /*0ca0*/ 	.short	0x010a
        /*0ca2*/ 	.byte	0x3f
	.zero		1


	//   ....[93]....
        /*0ca4*/ 	.word	0x00016360
        /*0ca8*/ 	.word	0x00000002
        /*0cac*/ 	.word	0x00013260
        /*0cb0*/ 	.short	0x010a
        /*0cb2*/ 	.byte	0x3f
	.zero		1


	//   ....[94]....
        /*0cb4*/ 	.word	0x00016ce0
        /*0cb8*/ 	.word	0x00000008
        /*0cbc*/ 	.word	0x00013220
        /*0cc0*/ 	.short	0x010a
        /*0cc2*/ 	.byte	0x3f
	.zero		1


	//   ....[95]....
        /*0cc4*/ 	.word	0x00016e80
        /*0cc8*/ 	.word	0x00000006
        /*0ccc*/ 	.word	0x00000000
        /*0cd0*/ 	.short	0x010a
        /*0cd2*/ 	.byte	0x3f
	.zero		1


	//   ....[96]....
        /*0cd4*/ 	.word	0x00016ed0
        /*0cd8*/ 	.word	0x00000007
        /*0cdc*/ 	.word	0x00000000
        /*0ce0*/ 	.short	0x010a
        /*0ce2*/ 	.byte	0x3f
	.zero		1


	//   ....[97]....
        /*0ce4*/ 	.word	0x00016f20
        /*0ce8*/ 	.word	0x00000002
        /*0cec*/ 	.word	0x00013260
        /*0cf0*/ 	.short	0x010a
        /*0cf2*/ 	.byte	0x3f
	.zero		1


	//   ....[98]....
        /*0cf4*/ 	.word	0x00016f70
        /*0cf8*/ 	.word	0x00000005
        /*0cfc*/ 	.word	0x00013260
        /*0d00*/ 	.short	0x010a
        /*0d02*/ 	.byte	0x3f
	.zero		1


	//   ....[99]....
        /*0d04*/ 	.word	0x00016fc0
        /*0d08*/ 	.word	0x00000002
        /*0d0c*/ 	.word	0x00013280
        /*0d10*/ 	.short	0x010a
        /*0d12*/ 	.byte	0x3f
	.zero		1


	//----- nvinfo : EIATTR_NUM_MBARRIERS
	.align		4
.L_149:
        /*0d14*/ 	.byte	0x03, 0x38
        /*0d16*/ 	.short	0x0016


	//----- nvinfo : EIATTR_EXIT_INSTR_OFFSETS
	.align		4
        /*0d18*/ 	.byte	0x04, 0x1c
        /*0d1a*/ 	.short	(.L_151 - .L_150)


	//   ....[0]....
.L_150:
        /*0d1c*/ 	.word	0x00015450


	//----- nvinfo : EIATTR_MAX_THREADS
	.align		4
.L_151:
        /*0d20*/ 	.byte	0x04, 0x05
        /*0d22*/ 	.short	(.L_153 - .L_152)
.L_152:
        /*0d24*/ 	.word	0x00000200
        /*0d28*/ 	.word	0x00000001
        /*0d2c*/ 	.word	0x00000001


	//----- nvinfo : EIATTR_CRS_STACK_SIZE
	.align		4
.L_153:
        /*0d30*/ 	.byte	0x04, 0x1e
        /*0d32*/ 	.short	(.L_155 - .L_154)
.L_154:
        /*0d34*/ 	.word	0x00000000


	//----- nvinfo : EIATTR_CBANK_PARAM_SIZE
	.align		4
.L_155:
        /*0d38*/ 	.byte	0x03, 0x19
        /*0d3a*/ 	.short	0x0a70


	//----- nvinfo : EIATTR_PARAM_CBANK
	.align		4
        /*0d3c*/ 	.byte	0x04, 0x0a
        /*0d3e*/ 	.short	(.L_157 - .L_156)
	.align		4
.L_156:
        /*0d40*/ 	.word	index@(.nv.constant0._ZN7cutlass13device_kernelIN5flash11enable_sm90INS1_16FlashAttnFwdSm90INS1_25CollectiveMainloopFwdSm90ILi2EN4cute5tupleIJNS5_1CILi1EEES8_S8_EEENS6_IJNS7_ILi192EEENS7_ILi160EEENS7_ILi64EEEEEELi64ENS_12float_e4m3_tEfNS_4arch4Sm90ELb0ELb0ELb1ELb1ELb0ELb1ELb0ELb1ELb1ELb0ELb0ELb0EEENS1_21CollectiveEpilogueFwdINS6_IJSA_SC_SB_EEES9_NS_10bfloat16_tESG_Li384ELb1ELb0ELb0ELb1EEENS1_36VarlenDynamicPersistentTileSchedulerILi192ELi160ELi384ELi128ELb0ELb0ELb1ELb0ELb1ELb1EEEEEEEEEvNT_6ParamsE)
        /*0d44*/ 	.short	0x0210
        /*0d46*/ 	.short	0x0a70


	//----- nvinfo : EIATTR_SW_WAR
	.align		4
.L_157:
        /*0d48*/ 	.byte	0x04, 0x36
        /*0d4a*/ 	.short	(.L_159 - .L_158)
.L_158:
        /*0d4c*/ 	.word	0x00000008
.L_159:


//--------------------- .nv.info._ZN7cutlass13device_kernelIN5flash11enable_sm90INS1_16FlashAttnFwdSm90INS1_25CollectiveMainloopFwdSm90ILi2EN4cute5tupleIJNS5_1CILi1EEES8_S8_EEENS6_IJNS7_ILi192EEENS7_ILi160EEENS7_ILi64EEEEEELi64ENS_12float_e4m3_tEfNS_4arch4Sm90ELb0ELb1ELb1ELb0ELb0ELb0ELb0ELb1ELb1ELb0ELb0ELb0EEENS1_21CollectiveEpilogueFwdINS6_IJSA_SC_SB_EEES9_NS_10bfloat16_tESG_Li384ELb0ELb0ELb0ELb1EEENS1_30DynamicPersistentTileSchedulerILi384ELi128ELb0ELb0ELb1EEEEEEEEEvNT_6ParamsE --------------------------
	.section	.nv.info._ZN7cutlass13device_kernelIN5flash11enable_sm90INS1_16FlashAttnFwdSm90INS1_25CollectiveMainloopFwdSm90ILi2EN4cute5tupleIJNS5_1CILi1EEES8_S8_EEENS6_IJNS7_ILi192EEENS7_ILi160EEENS7_ILi64EEEEEELi64ENS_12float_e4m3_tEfNS_4arch4Sm90ELb0ELb1ELb1ELb0ELb0ELb0ELb0ELb1ELb1ELb0ELb0ELb0EEENS1_21CollectiveEpilogueFwdINS6_IJSA_SC_SB_EEES9_NS_10bfloat16_tESG_Li384ELb0ELb0ELb0ELb1EEENS1_30DynamicPersistentTileSchedulerILi384ELi128ELb0ELb0ELb1EEEEEEEEEvNT_6ParamsE,"",@"SHT_CUDA_INFO"
	.sectionflags	@""
	.align	4


	//----- nvinfo : EIATTR_CUDA_API_VERSION
	.align		4
        /*0000*/ 	.byte	0x04, 0x37
        /*0002*/ 	.short	(.L_161 - .L_160)
.L_160:
        /*0004*/ 	.word	0x00000082


	//----- nvinfo : EIATTR_KPARAM_INFO
	.align		4
.L_161:
        /*0008*/ 	.byte	0x04, 0x17
        /*000a*/ 	.short	(.L_163 - .L_162)
.L_162:
        /*000c*/ 	.word	0x00000000
        /*0010*/ 	.short	0x0000
        /*0012*/ 	.short	0x0070
        /*0014*/ 	.byte	0x00, 0xf0, 0x01, 0x2e


	//----- nvinfo : EIATTR_SPARSE_MMA_MASK
	.align		4
.L_163:
        /*0018*/ 	.byte	0x03, 0x50
        /*001a*/ 	.short	0x0000


	//----- nvinfo : EIATTR_MAXREG_COUNT
	.align		4
        /*001c*/ 	.byte	0x03, 0x1b
        /*001e*/ 	.short	0x0080


	//----- nvinfo : EIATTR_NUM_BARRIERS
	.align		4
        /*0020*/ 	.byte	0x02, 0x4c
        /*0022*/ 	.byte	0x09
	.zero		1


	//----- nvinfo : EIATTR_EXTERNS
	.align		4
        /*0024*/ 	.byte	0x04, 0x0f
        /*0026*/ 	.short	(.L_165 - .L_164)


	//   ....[0]....
	.align		4
.L_164:
        /*0028*/ 	.word	index@(__assertfail)


	//----- nvinfo : EIATTR_ANNOTATIONS
	.align		4
.L_165:
        /*002c*/ 	.byte	0x04, 0x55
        /*002e*/ 	.short	(.L_167 - .L_166)


	//   ....[0]....
.L_166:
        /*0030*/ 	.word	0x00000001
        /*0034*/ 	.byte	0x50, 0x0d, 0x00, 0x00, 0x01, 0x00, 0x00, 0x00, 0x60, 0x1d, 0x00, 0x00, 0x01, 0x00, 0x00, 0x00
        /*0044*/ 	.byte	0x30, 0x2c, 0x01, 0x00


	//----- nvinfo : EIATTR_MERCURY_ISA_VERSION
	.align		4
.L_167:
        /*0048*/ 	.byte	0x03, 0x5f
        /*004a*/ 	.short	0x0101


	//----- nvinfo : EIATTR_INT_WARP_WIDE_INSTR_OFFSETS
	.align		4
        /*004c*/ 	.byte	0x04, 0x31
        /*004e*/ 	.short	(.L_169 - .L_168)


	//   ....[0]....
.L_168:
        /*0050*/ 	.word	0x00000190


	//   ....[1]....
        /*0054*/ 	.word	0x000001c0


	//   ....[2]....
        /*0058*/ 	.word	0x000001d0


	//   ....[3]....
        /*005c*/ 	.word	0x000147f0


	//   ....[4]....
        /*0060*/ 	.word	0x00014880


	//   ....[5]....
        /*0064*/ 	.word	0x00014ed0


	//   ....[6]....
        /*0068*/ 	.word	0x00016170


	//   ....[7]....
        /*006c*/ 	.word	0x00016200


	//----- nvinfo : EIATTR_COOP_GROUP_MASK_REGIDS
	.align		4
.L_169:
        /*0070*/ 	.byte	0x04, 0x29
        /*0072*/ 	.short	(.L_171 - .L_170)


	//   ....[0]....
.L_170:
        /*0074*/ 	.word	0xffffffff


	//   ....[1]....
        /*0078*/ 	.word	0xffffffff


	//   ....[2]....
        /*007c*/ 	.word	0xffffffff


	//   ....[3]....
        /*0080*/ 	.word	0xffffffff


	//   ....[4]....
        /*0084*/ 	.word	0xffffffff


	//   ....[5]....
        /*0088*/ 	.word	0xffffffff


	//   ....[6]....
        /*008c*/ 	.word	0xffffffff


	//   ....[7]....
        /*0090*/ 	.word	0xffffffff


	//   ....[8]....
        /*0094*/ 	.word	0xffffffff


	//   ....[9]....
        /*0098*/ 	.word	0xffffffff


	//   ....[10]....
        /*009c*/ 	.word	0xffffffff


	//   ....[11]....
        /*00a0*/ 	.word	0xffffffff


	//   ....[12]....
        /*00a4*/ 	.word	0xffffffff


	//   ....[13]....
        /*00a8*/ 	.word	0xffffffff


	//   ....[14]....
        /*00ac*/ 	.word	0xffffffff


	//   ....[15]....
        /*00b0*/ 	.word	0xffffffff


	//   ....[16]....
        /*00b4*/ 	.word	0xffffffff


	//   ....[17]....
        /*00b8*/ 	.word	0xffffffff


	//   ....[18]....
        /*00bc*/ 	.word	0xffffffff


	//   ....[19]....
        /*00c0*/ 	.word	0xffffffff


	//   ....[20]....
        /*00c4*/ 	.word	0xffffffff


	//   ....[21]....
        /*00c8*/ 	.word	0xffffffff


	//   ....[22]....
        /*00cc*/ 	.word	0xffffffff


	//   ....[23]....
        /*00d0*/ 	.word	0xffffffff


	//   ....[24]....
        /*00d4*/ 	.word	0xffffffff


	//   ....[25]....
        /*00d8*/ 	.word	0xffffffff


	//   ....[26]....
        /*00dc*/ 	.word	0xffffffff


	//   ....[27]....
        /*00e0*/ 	.word	0xffffffff


	//   ....[28]....
        /*00e4*/ 	.word	0xffffffff


	//   ....[29]....
        /*00e8*/ 	.word	0xffffffff


	//   ....[30]....
        /*00ec*/ 	.word	0xffffffff


	//   ....[31]....
        /*00f0*/ 	.word	0xffffffff


	//   ....[32]....
        /*00f4*/ 	.word	0xffffffff


	//   ....[33]....
        /*00f8*/ 	.word	0xffffffff


	//   ....[34]....
        /*00fc*/ 	.word	0xffffffff


	//   ....[35]....
        /*0100*/ 	.word	0xffffffff


	//   ....[36]....
        /*0104*/ 	.word	0xffffffff


	//   ....[37]....
        /*0108*/ 	.word	0xffffffff


	//   ....[38]....
        /*010c*/ 	.word	0xffffffff


	//   ....[39]....
        /*0110*/ 	.word	0xffffffff


	//   ....[40]....
        /*0114*/ 	.word	0xffffffff


	//   ....[41]....
        /*0118*/ 	.word	0xffffffff


	//   ....[42]....
        /*011c*/ 	.word	0xffffffff


	//   ....[43]....
        /*0120*/ 	.word	0xffffffff


	//   ....[44]....
        /*0124*/ 	.word	0xffffffff


	//   ....[45]....
        /*0128*/ 	.word	0xffffffff


	//   ....[46]....
        /*012c*/ 	.word	0xffffffff


	//   ....[47]....
        /*0130*/ 	.word	0xffffffff


	//   ....[48]....
        /*0134*/ 	.word	0xffffffff


	//   ....[49]....
        /*0138*/ 	.word	0x0500000f


	//   ....[50]....
        /*013c*/ 	.word	0x0500000f


	//----- nvinfo : EIATTR_COOP_GROUP_INSTR_OFFSETS
	.align		4
.L_171:
        /*0140*/ 	.byte	0x04, 0x28
        /*0142*/ 	.short	(.L_173 - .L_172)


	//   ....[0]....
.L_172:
        /*0144*/ 	.word	0x00000060


	//   ....[1]....
        /*0148*/ 	.word	0x000001a0


	//   ....[2]....
        /*014c*/ 	.word	0x000001f0


	//   ....[3]....
        /*0150*/ 	.word	0x000003e0


	//   ....[4]....
        /*0154*/ 	.word	0x00000540


	//   ....[5]....
        /*0158*/ 	.word	0x00000660


	//   ....[6]....
        /*015c*/ 	.word	0x000007c0


	//   ....[7]....
        /*0160*/ 	.word	0x00001670


	//   ....[8]....
        /*0164*/ 	.word	0x000045e0


	//   ....[9]....
        /*0168*/ 	.word	0x000046f0


	//   ....[10]....
        /*016c*/ 	.word	0x00005140


	//   ....[11]....
        /*0170*/ 	.word	0x000051c0


	//   ....[12]....
        /*0174*/ 	.word	0x00008c70


	//   ....[13]....
        /*0178*/ 	.word	0x00008d80


	//   ....[14]....
        /*017c*/ 	.word	0x000098b0


	//   ....[15]....
        /*0180*/ 	.word	0x00009940


	//   ....[16]....
        /*0184*/ 	.word	0x0000c3b0


	//   ....[17]....
        /*0188*/ 	.word	0x0000c3d0


	//   ....[18]....
        /*018c*/ 	.word	0x0000c420


	//   ....[19]....
        /*0190*/ 	.word	0x0000c430


	//   ....[20]....
        /*0194*/ 	.word	0x00010460


	//   ....[21]....
        /*0198*/ 	.word	0x00010570


	//   ....[22]....
        /*019c*/ 	.word	0x000110a0


	//   ....[23]....
        /*01a0*/ 	.word	0x00011130


	//   ....[24]....
        /*01a4*/ 	.word	0x00012620


	//   ....[25]....
        /*01a8*/ 	.word	0x00012630


	//   ....[26]....
        /*01ac*/ 	.word	0x000126b0


	//   ....[27]....
        /*01b0*/ 	.word	0x000126c0


	//   ....[28]....
        /*01b4*/ 	.word	0x00013190


	//   ....[29]....
        /*01b8*/ 	.word	0x000131a0


	//   ....[30]....
        /*01bc*/ 	.word	0x000131b0


	//   ....[31]....
        /*01c0*/ 	.word	0x000131c0


	//   ....[32]....
        /*01c4*/ 	.word	0x000131d0


	//   ....[33]....
        /*01c8*/ 	.word	0x000131e0


	//   ....[34]....
        /*01cc*/ 	.word	0x000131f0


	//   ....[35]....
        /*01d0*/ 	.word	0x00013200


	//   ....[36]....
        /*01d4*/ 	.word	0x00013230


	//   ....[37]....
        /*01d8*/ 	.word	0x00013250


	//   ....[38]....
        /*01dc*/ 	.word	0x00013280


	//   ....[39]....
        /*01e0*/ 	.word	0x000132b0


	//   ....[40]....
        /*01e4*/ 	.word	0x000132e0


	//   ....[41]....
        /*01e8*/ 	.word	0x000132f0


	//   ....[42]....
        /*01ec*/ 	.word	0x00013310


	//   ....[43]....
        /*01f0*/ 	.word	0x00013340


	//   ....[44]....
        /*01f4*/ 	.word	0x00013490


	//   ....[45]....
        /*01f8*/ 	.word	0x00013e30


	//   ....[46]....
        /*01fc*/ 	.word	0x00014fa0


	//   ....[47]....
        /*0200*/ 	.word	0x00016790


	//   ....[48]....
        /*0204*/ 	.word	0x000168e0


	//   ....[49]....
        /*0208*/ 	.word	0x00016f70


	//   ....[50]....
        /*020c*/ 	.word	0x000173b0


	//----- nvinfo : EIATTR_REG_RECONFIG
	.align		4
.L_173:
        /*0210*/ 	.byte	0x01, 0x54
	.zero		2


	//----- nvinfo : EIATTR_SYSCALL_OFFSETS
	.align		4
        /*0214*/ 	.byte	0x04, 0x46
        /*0216*/ 	.short	(.L_175 - .L_174)


	//   ....[0]....
.L_174:
        /*0218*/ 	.word	0x00001820


	//   ....[1]....
        /*021c*/ 	.word	0x00014a10


	//   ....[2]....
        /*0220*/ 	.word	0x00014b70


	//   ....[3]....
        /*0224*/ 	.word	0x00014cb0


	//   ....[4]....
        /*0228*/ 	.word	0x00014dd0


	//----- nvinfo : EIATTR_MBARRIER_INSTR_OFFSETS
	.align		4
.L_175:
        /*022c*/ 	.byte	0x04, 0x39
        /*022e*/ 	.short	(.L_177 - .L_176)


	//   ....[0]....
.L_176:
        /*0230*/ 	.word	0x00000290
        /*0234*/ 	.word	0x000000ff
        /*0238*/ 	.word	0x00013200
        /*023c*/ 	.short	0x0100
        /*023e*/ 	.byte	0x06
	.zero		1


	//   ....[1]....
        /*0240*/ 	.word	0x000002a0
        /*0244*/ 	.word	0x000000ff
        /*0248*/ 	.word	0x00013220
        /*024c*/ 	.short	0x0100
        /*024e*/ 	.byte	0x06
	.zero		1


	//   ....[2]....
        /*0250*/ 	.word	0x00000390
        /*0254*/ 	.word	0x000000ff
        /*0258*/ 	.word	0x00013230
        /*025c*/ 	.short	0x0100
        /*025e*/ 	.byte	0x08
	.zero		1


	//   ....[3]....
        /*0260*/ 	.word	0x000003a0
        /*0264*/ 	.word	0x000000ff
        /*0268*/ 	.word	0x00013240
        /*026c*/ 	.short	0x0100
        /*026e*/ 	.byte	0x08
	.zero		1


	//   ....[4]....
        /*0270*/ 	.word	0x000003b0
        /*0274*/ 	.word	0x000000ff
        /*0278*/ 	.word	0x00013238
        /*027c*/ 	.short	0x0100
        /*027e*/ 	.byte	0x08
	.zero		1


	//   ....[5]....
        /*0280*/ 	.word	0x000003c0
        /*0284*/ 	.word	0x000000ff
        /*0288*/ 	.word	0x00013248
        /*028c*/ 	.short	0x0100
        /*028e*/ 	.byte	0x08
	.zero		1


	//   ....[6]....
        /*0290*/ 	.word	0x000004f0
        /*0294*/ 	.word	0x000000ff
        /*0298*/ 	.word	0x00013250
        /*029c*/ 	.short	0x0100
        /*029e*/ 	.byte	0x08
	.zero		1


	//   ....[7]....
        /*02a0*/ 	.word	0x00000500
        /*02a4*/ 	.word	0x000000ff
        /*02a8*/ 	.word	0x00013260
        /*02ac*/ 	.short	0x0100
        /*02ae*/ 	.byte	0x08
	.zero		1


	//   ....[8]....
        /*02b0*/ 	.word	0x00000510
        /*02b4*/ 	.word	0x000000ff
        /*02b8*/ 	.word	0x00013258
        /*02bc*/ 	.short	0x0100
        /*02be*/ 	.byte	0x08
	.zero		1


	//   ....[9]....
        /*02c0*/ 	.word	0x00000520
        /*02c4*/ 	.word	0x000000ff
        /*02c8*/ 	.word	0x00013268
        /*02cc*/ 	.short	0x0100
        /*02ce*/ 	.byte	0x08
	.zero		1


	//   ....[10]....
        /*02d0*/ 	.word	0x00000610
        /*02d4*/ 	.word	0x000000ff
        /*02d8*/ 	.word	0x00013270
        /*02dc*/ 	.short	0x0100
        /*02de*/ 	.byte	0x06
	.zero		1


	//   ....[11]....
        /*02e0*/ 	.word	0x00000620
        /*02e4*/ 	.word	0x000000ff
        /*02e8*/ 	.word	0x00013280
        /*02ec*/ 	.short	0x0100
        /*02ee*/ 	.byte	0x06
	.zero		1


	//   ....[12]....
        /*02f0*/ 	.word	0x00000630
        /*02f4*/ 	.word	0x000000ff
        /*02f8*/ 	.word	0x00013278
        /*02fc*/ 	.short	0x0100
        /*02fe*/ 	.byte	0x06
	.zero		1


	//   ....[13]....
        /*0300*/ 	.word	0x00000640
        /*0304*/ 	.word	0x000000ff
        /*0308*/ 	.word	0x00013288
        /*030c*/ 	.short	0x0100
        /*030e*/ 	.byte	0x06
	.zero		1


	//   ....[14]....
        /*0310*/ 	.word	0x00000770
        /*0314*/ 	.word	0x000000ff
        /*0318*/ 	.word	0x00013290
        /*031c*/ 	.short	0x0100
        /*031e*/ 	.byte	0x08
	.zero		1


	//   ....[15]....
        /*0320*/ 	.word	0x00000780
        /*0324*/ 	.word	0x000000ff
        /*0328*/ 	.word	0x000132a0
        /*032c*/ 	.short	0x0100
        /*032e*/ 	.byte	0x08
	.zero		1


	//   ....[16]....
        /*0330*/ 	.word	0x00000790
        /*0334*/ 	.word	0x000000ff
        /*0338*/ 	.word	0x00013298
        /*033c*/ 	.short	0x0100
        /*033e*/ 	.byte	0x08
	.zero		1


	//   ....[17]....
        /*0340*/ 	.word	0x000007a0
        /*0344*/ 	.word	0x000000ff
        /*0348*/ 	.word	0x000132a8
        /*034c*/ 	.short	0x0100
        /*034e*/ 	.byte	0x08
	.zero		1


	//   ....[18]....
        /*0350*/ 	.word	0x000008d0
        /*0354*/ 	.word	0x000000ff
        /*0358*/ 	.word	0x000132b0
        /*035c*/ 	.short	0x0100
        /*035e*/ 	.byte	0x08
	.zero		1


	//   ....[19]....
        /*0360*/ 	.word	0x000008e0
        /*0364*/ 	.word	0x000000ff
        /*0368*/ 	.word	0x000132c0
        /*036c*/ 	.short	0x0100
        /*036e*/ 	.byte	0x08
	.zero		1


	//   ....[20]....
        /*0370*/ 	.word	0x000008f0
        /*0374*/ 	.word	0x000000ff
        /*0378*/ 	.word	0x000132b8
        /*037c*/ 	.short	0x0100
        /*037e*/ 	.byte	0x08
	.zero		1


	//   ....[21]....
        /*0380*/ 	.word	0x00000900
        /*0384*/ 	.word	0x000000ff
        /*0388*/ 	.word	0x000132c8
        /*038c*/ 	.short	0x0100
        /*038e*/ 	.byte	0x08
	.zero		1


	//   ....[22]....
        /*0390*/ 	.word	0x00001b70
        /*0394*/ 	.word	0x000000ff
        /*0398*/ 	.word	0x00013200
        /*039c*/ 	.short	0x010a
        /*039e*/ 	.byte	0x28
	.zero		1


	//   ....[23]....
        /*03a0*/ 	.word	0x00001c10
        /*03a4*/ 	.word	0x00000004
        /*03a8*/ 	.word	0x00013230
        /*03ac*/ 	.short	0x010a
        /*03ae*/ 	.byte	0x3f
	.zero		1


	//   ....[24]....
        /*03b0*/ 	.word	0x00001c50
        /*03b4*/ 	.word	0x00000004
        /*03b8*/ 	.word	0x00013230
        /*03bc*/ 	.short	0x010a
        /*03be*/ 	.byte	0x3f
	.zero		1


	//   ....[25]....
        /*03c0*/ 	.word	0x00002730
        /*03c4*/ 	.word	0x00000004
        /*03c8*/ 	.word	0x00000000
        /*03cc*/ 	.short	0x0101
        /*03ce*/ 	.byte	0x3f
	.zero		1


	//   ....[26]....
        /*03d0*/ 	.word	0x000062d0
        /*03d4*/ 	.word	0x000000ff
        /*03d8*/ 	.word	0x00013230
        /*03dc*/ 	.short	0x010a
        /*03de*/ 	.byte	0x18
	.zero		1


	//   ....[27]....
        /*03e0*/ 	.word	0x00006310
        /*03e4*/ 	.word	0x000000ff
        /*03e8*/ 	.word	0x00013230
        /*03ec*/ 	.short	0x010a
        /*03ee*/ 	.byte	0x18
	.zero		1


	//   ....[28]....
        /*03f0*/ 	.word	0x00006760
        /*03f4*/ 	.word	0x000000ff
        /*03f8*/ 	.word	0x00013250
        /*03fc*/ 	.short	0x010a
        /*03fe*/ 	.byte	0x0b
	.zero		1


	//   ....[29]....
        /*0400*/ 	.word	0x000067a0
        /*0404*/ 	.word	0x000000ff
        /*0408*/ 	.word	0x00013250
        /*040c*/ 	.short	0x010a
        /*040e*/ 	.byte	0x0b
	.zero		1


	//   ....[30]....
        /*0410*/ 	.word	0x00007200
        /*0414*/ 	.word	0x00000038
        /*0418*/ 	.word	0x00000000
        /*041c*/ 	.short	0x0101
        /*041e*/ 	.byte	0x3f
	.zero		1


	//   ....[31]....
        /*0420*/ 	.word	0x0000a650
        /*0424*/ 	.word	0x000000ff
        /*0428*/ 	.word	0x00000000
        /*042c*/ 	.short	0x0101
        /*042e*/ 	.byte	0x06
	.zero		1


	//   ....[32]....
        /*0430*/ 	.word	0x0000add0
        /*0434*/ 	.word	0x000000ff
        /*0438*/ 	.word	0x00013230
        /*043c*/ 	.short	0x010a
        /*043e*/ 	.byte	0x06
	.zero		1


	//   ....[33]....
        /*0440*/ 	.word	0x0000ae10
        /*0444*/ 	.word	0x000000ff
        /*0448*/ 	.word	0x00013230
        /*044c*/ 	.short	0x010a
        /*044e*/ 	.byte	0x06
	.zero		1


	//   ....[34]....
        /*0450*/ 	.word	0x0000b260
        /*0454*/ 	.word	0x000000ff
        /*0458*/ 	.word	0x00013250
        /*045c*/ 	.short	0x010a
        /*045e*/ 	.byte	0x0b
	.zero		1


	//   ....[35]....
        /*0460*/ 	.word	0x0000b2a0
        /*0464*/ 	.word	0x000000ff
        /*0468*/ 	.word	0x00013250
        /*046c*/ 	.short	0x010a
        /*046e*/ 	.byte	0x0b
	.zero		1


	//   ....[36]....
        /*0470*/ 	.word	0x0000d260
        /*0474*/ 	.word	0x00000006
        /*0478*/ 	.word	0x00000000
        /*047c*/ 	.short	0x0101
        /*047e*/ 	.byte	0x3f
	.zero		1


	//   ....[37]....
        /*0480*/ 	.word	0x0000d530
        /*0484*/ 	.word	0x000000ff
        /*0488*/ 	.word	0x00000000
        /*048c*/ 	.short	0x0101
        /*048e*/ 	.byte	0x06
	.zero		1


	//   ....[38]....
        /*0490*/ 	.word	0x0000dae0
        /*0494*/ 	.word	0x000000ff
        /*0498*/ 	.word	0x00013230
        /*049c*/ 	.short	0x010a
        /*049e*/ 	.byte	0x19
	.zero		1


	//   ....[39]....
        /*04a0*/ 	.word	0x0000db20
        /*04a4*/ 	.word	0x000000ff
        /*04a8*/ 	.word	0x00013230
        /*04ac*/ 	.short	0x010a
        /*04ae*/ 	.byte	0x19
	.zero		1


	//   ....[40]....
        /*04b0*/ 	.word	0x0000df70
        /*04b4*/ 	.word	0x000000ff
        /*04b8*/ 	.word	0x00013250
        /*04bc*/ 	.short	0x010a
        /*04be*/ 	.byte	0x0b
	.zero		1


	//   ....[41]....
        /*04c0*/ 	.word	0x0000dfb0
        /*04c4*/ 	.word	0x000000ff
        /*04c8*/ 	.word	0x00013250
        /*04cc*/ 	.short	0x010a
        /*04ce*/ 	.byte	0x0b
	.zero		1


	//   ....[42]....
        /*04d0*/ 	.word	0x0000e9f0
        /*04d4*/ 	.word	0x00000038
        /*04d8*/ 	.word	0x00000000
        /*04dc*/ 	.short	0x0101
        /*04de*/ 	.byte	0x3f
	.zero		1


	//   ....[43]....
        /*04e0*/ 	.word	0x00011e50
        /*04e4*/ 	.word	0x000000ff
        /*04e8*/ 	.word	0x00000000
        /*04ec*/ 	.short	0x0101
        /*04ee*/ 	.byte	0x06
	.zero		1


	//   ....[44]....
        /*04f0*/ 	.word	0x000122f0
        /*04f4*/ 	.word	0x000000ff
        /*04f8*/ 	.word	0x00013250
        /*04fc*/ 	.short	0x010a
        /*04fe*/ 	.byte	0x0e
	.zero		1


	//   ....[45]....
        /*0500*/ 	.word	0x00012330
        /*0504*/ 	.word	0x000000ff
        /*0508*/ 	.word	0x00013250
        /*050c*/ 	.short	0x010a
        /*050e*/ 	.byte	0x0e
	.zero		1


	//   ....[46]....
        /*0510*/ 	.word	0x000129a0
        /*0514*/ 	.word	0x000000ff
        /*0518*/ 	.word	0x00000000
        /*051c*/ 	.short	0x0101
        /*051e*/ 	.byte	0x04
	.zero		1


	//   ....[47]....
        /*0520*/ 	.word	0x000135d0
        /*0524*/ 	.word	0x000000ff
        /*0528*/ 	.word	0x00000000
        /*052c*/ 	.short	0x0101
        /*052e*/ 	.byte	0x05
	.zero		1


	//   ....[48]....
        /*0530*/ 	.word	0x000151b0
        /*0534*/ 	.word	0x00000005
        /*0538*/ 	.word	0x00013280
        /*053c*/ 	.short	0x010a
        /*053e*/ 	.byte	0x3f
	.zero		1


	//   ....[49]....
        /*0540*/ 	.word	0x00015330
        /*0544*/ 	.word	0x00000005
        /*0548*/ 	.word	0x00013240
        /*054c*/ 	.short	0x010a
        /*054e*/ 	.byte	0x3f
	.zero		1


	//   ....[50]....
        /*0550*/ 	.word	0x00015600
        /*0554*/ 	.word	0x000000ff
        /*0558*/ 	.word	0x00013220
        /*055c*/ 	.short	0x010a
        /*055e*/ 	.byte	0x28
	.zero		1


	//   ....[51]....
        /*0560*/ 	.word	0x00015890
        /*0564*/ 	.word	0x00000009
        /*0568*/ 	.word	0x00013280
        /*056c*/ 	.short	0x010a
        /*056e*/ 	.byte	0x3f
	.zero		1


	//   ....[52]....
        /*0570*/ 	.word	0x00015ac0
        /*0574*/ 	.word	0x00000009
        /*0578*/ 	.word	0x00013240
        /*057c*/ 	.short	0x010a
        /*057e*/ 	.byte	0x3f
	.zero		1


	//   ....[53]....
        /*0580*/ 	.word	0x00015d70
        /*0584*/ 	.word	0x0000000c
        /*0588*/ 	.word	0x00013270
        /*058c*/ 	.short	0x010a
        /*058e*/ 	.byte	0x3f
	.zero		1


	//   ....[54]....
        /*0590*/ 	.word	0x00015de0
        /*0594*/ 	.word	0x0000000c
        /*0598*/ 	.word	0x00013260
        /*059c*/ 	.short	0x010a
        /*059e*/ 	.byte	0x3f
	.zero		1


	//   ....[55]....
        /*05a0*/ 	.word	0x000160a0
        /*05a4*/ 	.word	0x0000000c
        /*05a8*/ 	.word	0x00013250
        /*05ac*/ 	.short	0x0101
        /*05ae*/ 	.byte	0x3f
	.zero		1


	//   ....[56]....
        /*05b0*/ 	.word	0x00016110
        /*05b4*/ 	.word	0x00000003
        /*05b8*/ 	.word	0x00000000
        /*05bc*/ 	.short	0x0101
        /*05be*/ 	.byte	0x3f
	.zero		1


	//   ....[57]....
        /*05c0*/ 	.word	0x000162d0
        /*05c4*/ 	.word	0x00000002
        /*05c8*/ 	.word	0x00013270
        /*05cc*/ 	.short	0x010a
        /*05ce*/ 	.byte	0x3f
	.zero		1


	//   ....[58]....
        /*05d0*/ 	.word	0x00016340
        /*05d4*/ 	.word	0x00000002
        /*05d8*/ 	.word	0x00013260
        /*05dc*/ 	.short	0x010a
        /*05de*/ 	.byte	0x3f
	.zero		1


	//   ....[59]....
        /*05e0*/ 	.word	0x00016600
        /*05e4*/ 	.word	0x00000002
        /*05e8*/ 	.word	0x00013250
        /*05ec*/ 	.short	0x0101
        /*05ee*/ 	.byte	0x3f
	.zero		1


	//   ....[60]....
        /*05f0*/ 	.word	0x00016690
        /*05f4*/ 	.word	0x00000000
        /*05f8*/ 	.word	0x00000000
        /*05fc*/ 	.short	0x0101
        /*05fe*/ 	.byte	0x3f
	.zero		1


	//   ....[61]....
        /*0600*/ 	.word	0x00016890
        /*0604*/ 	.word	0x00000006
        /*0608*/ 	.word	0x00013220
        /*060c*/ 	.short	0x010a
        /*060e*/ 	.byte	0x3f
	.zero		1


	//   ....[62]....
        /*0610*/ 	.word	0x00016a00
        /*0614*/ 	.word	0x00000005
        /*0618*/ 	.word	0x00000000
        /*061c*/ 	.short	0x010a
        /*061e*/ 	.byte	0x3f
	.zero		1


	//   ....[63]....
        /*0620*/ 	.word	0x00016a70
        /*0624*/ 	.word	0x00000009
        /*0628*/ 	.word	0x00000000
        /*062c*/ 	.short	0x010a
        /*062e*/ 	.byte	0x3f
	.zero		1


	//   ....[64]....
        /*0630*/ 	.word	0x00016ac0
        /*0634*/ 	.word	0x00000011
        /*0638*/ 	.word	0x00013260
        /*063c*/ 	.short	0x010a
        /*063e*/ 	.byte	0x3f
	.zero		1


	//   ....[65]....
        /*0640*/ 	.word	0x00016b10
        /*0644*/ 	.word	0x00000007
        /*0648*/ 	.word	0x00013260
        /*064c*/ 	.short	0x010a
        /*064e*/ 	.byte	0x3f
	.zero		1


	//   ....[66]....
        /*0650*/ 	.word	0x00016b50
        /*0654*/ 	.word	0x00000011
        /*0658*/ 	.word	0x00013280
        /*065c*/ 	.short	0x010a
        /*065e*/ 	.byte	0x3f
	.zero		1


	//   ....[67]....
        /*0660*/ 	.word	0x00016b70
        /*0664*/ 	.word	0x00000007
        /*0668*/ 	.word	0x00013280
        /*066c*/ 	.short	0x010a
        /*066e*/ 	.byte	0x3f
	.zero		1


	//   ....[68]....
        /*0670*/ 	.word	0x00016be0
        /*0674*/ 	.word	0x00000003
        /*0678*/ 	.word	0x00013200
        /*067c*/ 	.short	0x010a
        /*067e*/ 	.byte	0x3f
	.zero		1


	//   ....[69]....
        /*0680*/ 	.word	0x00016c30
        /*0684*/ 	.word	0x00000004
        /*0688*/ 	.word	0x00013230
        /*068c*/ 	.short	0x010a
        /*068e*/ 	.byte	0x3f
	.zero		1


	//   ....[70]....
        /*0690*/ 	.word	0x00016c90
        /*0694*/ 	.word	0x0000000d
        /*0698*/ 	.word	0x00013230
        /*069c*/ 	.short	0x010a
        /*069e*/ 	.byte	0x3f
	.zero		1


	//   ....[71]....
        /*06a0*/ 	.word	0x00016cf0
        /*06a4*/ 	.word	0x0000000d
        /*06a8*/ 	.word	0x00013250
        /*06ac*/ 	.short	0x010a
        /*06ae*/ 	.byte	0x3f
	.zero		1


	//   ....[72]....
        /*06b0*/ 	.word	0x00016d50
        /*06b4*/ 	.word	0x0000000b
        /*06b8*/ 	.word	0x00013230
        /*06bc*/ 	.short	0x010a
        /*06be*/ 	.byte	0x3f
	.zero		1


	//   ....[73]....
        /*06c0*/ 	.word	0x00016db0
        /*06c4*/ 	.word	0x0000000b
        /*06c8*/ 	.word	0x00013250
        /*06cc*/ 	.short	0x010a
        /*06ce*/ 	.byte	0x3f
	.zero		1


	//   ....[74]....
        /*06d0*/ 	.word	0x00016e10
        /*06d4*/ 	.word	0x0000000b
        /*06d8*/ 	.word	0x00013230
        /*06dc*/ 	.short	0x010a
        /*06de*/ 	.byte	0x3f
	.zero		1


	//   ....[75]....
        /*06e0*/ 	.word	0x00016e70
        /*06e4*/ 	.word	0x0000000b
        /*06e8*/ 	.word	0x00013250
        /*06ec*/ 	.short	0x010a
        /*06ee*/ 	.byte	0x3f
	.zero		1


	//   ....[76]....
        /*06f0*/ 	.word	0x00016ed0
        /*06f4*/ 	.word	0x00000003
        /*06f8*/ 	.word	0x00013250
        /*06fc*/ 	.short	0x010a
        /*06fe*/ 	.byte	0x3f
	.zero		1


	//   ....[77]....
        /*0700*/ 	.word	0x00017020
        /*0704*/ 	.word	0x00000005
        /*0708*/ 	.word	0x00013280
        /*070c*/ 	.short	0x010a
        /*070e*/ 	.byte	0x3f
	.zero		1


	//   ....[78]....
        /*0710*/ 	.word	0x00017070
        /*0714*/ 	.word	0x00000005
        /*0718*/ 	.word	0x00013240
        /*071c*/ 	.short	0x010a
        /*071e*/ 	.byte	0x3f
	.zero		1


	//   ....[79]....
        /*0720*/ 	.word	0x000170d0
        /*0724*/ 	.word	0x00000003
        /*0728*/ 	.word	0x00013220
        /*072c*/ 	.short	0x010a
        /*072e*/ 	.byte	0x3f
	.zero		1


	//   ....[80]....
        /*0730*/ 	.word	0x00017120
        /*0734*/ 	.word	0x00000009
        /*0738*/ 	.word	0x00013280
        /*073c*/ 	.short	0x010a
        /*073e*/ 	.byte	0x3f
	.zero		1


	//   ....[81]....
        /*0740*/ 	.word	0x00017170
        /*0744*/ 	.word	0x00000009
        /*0748*/ 	.word	0x00013240
        /*074c*/ 	.short	0x010a
        /*074e*/ 	.byte	0x3f
	.zero		1


	//   ....[82]....
        /*0750*/ 	.word	0x000171c0
        /*0754*/ 	.word	0x0000000c
        /*0758*/ 	.word	0x00013270
        /*075c*/ 	.short	0x010a
        /*075e*/ 	.byte	0x3f
	.zero		1


	//   ....[83]....
        /*0760*/ 	.word	0x00017210
        /*0764*/ 	.word	0x0000000c
        /*0768*/ 	.word	0x00013260
        /*076c*/ 	.short	0x010a
        /*076e*/ 	.byte	0x3f
	.zero		1


	//   ....[84]....
        /*0770*/ 	.word	0x00017260
        /*0774*/ 	.word	0x00000002
        /*0778*/ 	.word	0x00013270
        /*077c*/ 	.short	0x010a
        /*077e*/ 	.byte	0x3f
	.zero		1


	//   ....[85]....
        /*0780*/ 	.word	0x000172b0
        /*0784*/ 	.word	0x00000002
        /*0788*/ 	.word	0x00013260
        /*078c*/ 	.short	0x010a
        /*078e*/ 	.byte	0x3f
	.zero		1


	//   ....[86]....
        /*0790*/ 	.word	0x00017300
        /*0794*/ 	.word	0x00000006
        /*0798*/ 	.word	0x00013220
        /*079c*/ 	.short	0x010a
        /*079e*/ 	.byte	0x3f
	.zero		1


	//   ....[87]....
        /*07a0*/ 	.word	0x00017470
        /*07a4*/ 	.word	0x00000005
        /*07a8*/ 	.word	0x00000000
        /*07ac*/ 	.short	0x010a
        /*07ae*/ 	.byte	0x3f
	.zero		1


	//   ....[88]....
        /*07b0*/ 	.word	0x000174c0
        /*07b4*/ 	.word	0x00000009
        /*07b8*/ 	.word	0x00000000
        /*07bc*/ 	.short	0x010a
        /*07be*/ 	.byte	0x3f
	.zero		1


	//   ....[89]....
        /*07c0*/ 	.word	0x00017510
        /*07c4*/ 	.word	0x00000011
        /*07c8*/ 	.word	0x00013260
        /*07cc*/ 	.short	0x010a
        /*07ce*/ 	.byte	0x3f
	.zero		1


	//   ....[90]....
        /*07d0*/ 	.word	0x00017560
        /*07d4*/ 	.word	0x00000007
        /*07d8*/ 	.word	0x00013260
        /*07dc*/ 	.short	0x010a
        /*07de*/ 	.byte	0x3f
	.zero		1


	//   ....[91]....
        /*07e0*/ 	.word	0x000175b0
        /*07e4*/ 	.word	0x00000011
        /*07e8*/ 	.word	0x00013280
        /*07ec*/ 	.short	0x010a
        /*07ee*/ 	.byte	0x3f
	.zero		1


	//----- nvinfo : EIATTR_NUM_MBARRIERS
	.align		4
.L_177:
        /*07f0*/ 	.byte	0x03, 0x38
        /*07f2*/ 	.short	0x0016


	//----- nvinfo : EIATTR_EXIT_INSTR_OFFSETS
	.align		4
        /*07f4*/ 	.byte	0x04, 0x1c
        /*07f6*/ 	.short	(.L_179 - .L_178)


	//   ....[0]....
.L_178:
        /*07f8*/ 	.word	0x00000a30


	//   ....[1]....
        /*07fc*/ 	.word	0x00013dc0


	//   ....[2]....
        /*0800*/ 	.word	0x00016bc0


	//----- nvinfo : EIATTR_MAX_THREADS
	.align		4
.L_179:
        /*0804*/ 	.byte	0x04, 0x05
        /*0806*/ 	.short	(.L_181 - .L_180)
.L_180:
        /*0808*/ 	.word	0x00000200
        /*080c*/ 	.word	0x00000001
        /*0810*/ 	.word	0x00000001


	//----- nvinfo : EIATTR_CRS_STACK_SIZE
	.align		4
.L_181:
        /*0814*/ 	.byte	0x04, 0x1e
        /*0816*/ 	.short	(.L_183 - .L_182)
.L_182:
        /*0818*/ 	.word	0x00000000


	//----- nvinfo : EIATTR_CBANK_PARAM_SIZE
	.align		4
.L_183:
        /*081c*/ 	.byte	0x03, 0x19
        /*081e*/ 	.short	0x0bf0


	//----- nvinfo : EIATTR_PARAM_CBANK
	.align		4
        /*0820*/ 	.byte	0x04, 0x0a
        /*0822*/ 	.short	(.L_185 - .L_184)
	.align		4
.L_184:
        /*0824*/ 	.word	index@(.nv.constant0._ZN7cutlass13device_kernelIN5flash11enable_sm90INS1_16FlashAttnFwdSm90INS1_25CollectiveMainloopFwdSm90ILi2EN4cute5tupleIJNS5_1CILi1EEES8_S8_EEENS6_IJNS7_ILi192EEENS7_ILi160EEENS7_ILi64EEEEEELi64ENS_12float_e4m3_tEfNS_4arch4Sm90ELb0ELb1ELb1ELb0ELb0ELb0ELb0ELb1ELb1ELb0ELb0ELb0EEENS1_21CollectiveEpilogueFwdINS6_IJSA_SC_SB_EEES9_NS_10bfloat16_tESG_Li384ELb0ELb0ELb0ELb1EEENS1_30DynamicPersistentTileSchedulerILi384ELi128ELb0ELb0ELb1EEEEEEEEEvNT_6ParamsE)
        /*0828*/ 	.short	0x0210
        /*082a*/ 	.short	0x0bf0


	//----- nvinfo : EIATTR_SW_WAR
	.align		4
.L_185:
        /*082c*/ 	.byte	0x04, 0x36
        /*082e*/ 	.short	(.L_187 - .L_186)
.L_186:
        /*0830*/ 	.word	0x00000008
.L_187:


//--------------------- .nv.info._ZN7cutlass13device_kernelIN5flash11enable_sm90INS1_16FlashAttnFwdSm90INS1_25CollectiveMainloopFwdSm90ILi2EN4cute5tupleIJNS5_1CILi1EEES8_S8_EEENS6_IJNS7_ILi192EEENS7_ILi160EEENS7_ILi64EEEEEELi64ENS_12float_e4m3_tEfNS_4arch4Sm90ELb0ELb1ELb1ELb1ELb0ELb0ELb0ELb1ELb1ELb0ELb0ELb0EEENS1_21CollectiveEpilogueFwdINS6_IJSA_SC_SB_EEES9_NS_10bfloat16_tESG_Li384ELb1ELb0ELb0ELb1EEENS1_36VarlenDynamicPersistentTileSchedulerILi192ELi160ELi384ELi128ELb0ELb0ELb1ELb1ELb0ELb1EEEEEEEEEvNT_6ParamsE --------------------------
	.section	.nv.info._ZN7cutlass13device_kernelIN5flash11enable_sm90INS1_16FlashAttnFwdSm90INS1_25CollectiveMainloopFwdSm90ILi2EN4cute5tupleIJNS5_1CILi1EEES8_S8_EEENS6_IJNS7_ILi192EEENS7_ILi160EEENS7_ILi64EEEEEELi64ENS_12float_e4m3_tEfNS_4arch4Sm90ELb0ELb1ELb1ELb1ELb0ELb0ELb0ELb1ELb1ELb0ELb0ELb0EEENS1_21CollectiveEpilogueFwdINS6_IJSA_SC_SB_EEES9_NS_10bfloat16_tESG_Li384ELb1ELb0ELb0ELb1EEENS1_36VarlenDynamicPersistentTileSchedulerILi192ELi160ELi384ELi128ELb0ELb0ELb1ELb1ELb0ELb1EEEEEEEEEvNT_6ParamsE,"",@"SHT_CUDA_INFO"
	.sectionflags	@""
	.align	4


	//----- nvinfo : EIATTR_CUDA_API_VERSION
	.align		4
        /*0000*/ 	.byte	0x04, 0x37
        /*0002*/ 	.short	(.L_189 - .L_188)
.L_188:
        /*0004*/ 	.word	0x00000082


	//----- nvinfo : EIATTR_KPARAM_INFO
	.align		4
.L_189:
        /*0008*/ 	.byte	0x04, 0x17
        /*000a*/ 	.short	(.L_191 - .L_190)
.L_190:
        /*000c*/ 	.word	0x00000000
        /*0010*/ 	.short	0x0000
        /*0012*/ 	.short	0x0070
        /*0014*/ 	.byte	0x00, 0xf0, 0x01, 0x28


	//----- nvinfo : EIATTR_SPARSE_MMA_MASK
	.align		4
.L_191:
        /*0018*/ 	.byte	0x03, 0x50
        /*001a*/ 	.short	0x0000


	//----- nvinfo : EIATTR_MAXREG_COUNT
	.align		4
        /*001c*/ 	.byte	0x03, 0x1b
        /*001e*/ 	.short	0x0080


	//----- nvinfo : EIATTR_NUM_BARRIERS
	.align		4
        /*0020*/ 	.byte	0x02, 0x4c
        /*0022*/ 	.byte	0x09
	.zero		1


	//----- nvinfo : EIATTR_EXTERNS
	.align		4
        /*0024*/ 	.byte	0x04, 0x0f
        /*0026*/ 	.short	(.L_193 - .L_192)


	//   ....[0]....
	.align		4
.L_192:
        /*0028*/ 	.word	index@(__assertfail)


	//----- nvinfo : EIATTR_ANNOTATIONS
	.align		4
.L_193:
        /*002c*/ 	.byte	0x04, 0x55
        /*002e*/ 	.short	(.L_195 - .L_194)


	//   ....[0]....
.L_194:
        /*0030*/ 	.word	0x00000001
        /*0034*/ 	.byte	0xa0, 0x54, 0x01, 0x00, 0x01, 0x00, 0x00, 0x00, 0x70, 0x55, 0x01, 0x00, 0x01, 0x00, 0x00, 0x00
        /*0044*/ 	.byte	0x30, 0x6e, 0x01, 0x00, 0x01, 0x00, 0x00, 0x00, 0x70, 0x6e, 0x01, 0x00, 0x01, 0x00, 0x00, 0x00
        /*0054*/ 	.byte	0xc0, 0x8b, 0x01, 0x00


	//----- nvinfo : EIATTR_MERCURY_ISA_VERSION
	.align		4
.L_195:
        /*0058*/ 	.byte	0x03, 0x5f
        /*005a*/ 	.short	0x0101


	//----- nvinfo : EIATTR_UNUSED_LOAD_BYTE_OFFSET
	.align		4
        /*005c*/ 	.byte	0x04, 0x44
        /*005e*/ 	.short	(.L_197 - .L_196)


	//   ....[0]....
.L_196:
        /*0060*/ 	.word	0x00000a30
        /*0064*/ 	.word	0x0000fff0


	//   ....[1]....
        /*0068*/ 	.word	0x00012c30
        /*006c*/ 	.word	0x0000fff0


	//----- nvinfo : EIATTR_INT_WARP_WIDE_INSTR_OFFSETS
	.align		4
.L_197:
        /*0070*/ 	.byte	0x04, 0x31
        /*0072*/ 	.short	(.L_199 - .L_198)


	//   ....[0]....
.L_198:
        /*0074*/ 	.word	0x00000160


	//   ....[1]....
        /*0078*/ 	.word	0x000001a0


	//   ....[2]....
        /*007c*/ 	.word	0x00000210


	//   ....[3]....
        /*0080*/ 	.word	0x00015f60


	//   ....[4]....
        /*0084*/ 	.word	0x00015ff0


	//   ....[5]....
        /*0088*/ 	.word	0x000166e0


	//   ....[6]....
        /*008c*/ 	.word	0x00017a80


	//   ....[7]....
        /*0090*/ 	.word	0x00017b10


	//----- nvinfo : EIATTR_COOP_GROUP_MASK_REGIDS
	.align		4
.L_199:
        /*0094*/ 	.byte	0x04, 0x29
        /*0096*/ 	.short	(.L_201 - .L_200)


	//   ....[0]....
.L_200:
        /*0098*/ 	.word	0xffffffff


	//   ....[1]....
        /*009c*/ 	.word	0xffffffff


	//   ....[2]....
        /*00a0*/ 	.word	0xffffffff


	//   ....[3]....
        /*00a4*/ 	.word	0xffffffff


	//   ....[4]....
        /*00a8*/ 	.word	0xffffffff


	//   ....[5]....
        /*00ac*/ 	.word	0xffffffff


	//   ....[6]....
        /*00b0*/ 	.word	0xffffffff


	//   ....[7]....
        /*00b4*/ 	.word	0xffffffff


	//   ....[8]....
        /*00b8*/ 	.word	0xffffffff


	//   ....[9]....
        /*00bc*/ 	.word	0xffffffff


	//   ....[10]....
        /*00c0*/ 	.word	0xffffffff


	//   ....[11]....
        /*00c4*/ 	.word	0xffffffff


	//   ....[12]....
        /*00c8*/ 	.word	0xffffffff


	//   ....[13]....
        /*00cc*/ 	.word	0xffffffff


	//   ....[14]....
        /*00d0*/ 	.word	0xffffffff


	//   ....[15]....
        /*00d4*/ 	.word	0xffffffff


	//   ....[16]....
        /*00d8*/ 	.word	0xffffffff


	//   ....[17]....
        /*00dc*/ 	.word	0xffffffff


	//   ....[18]....
        /*00e0*/ 	.word	0xffffffff


	//   ....[19]....
        /*00e4*/ 	.word	0xffffffff


	//   ....[20]....
        /*00e8*/ 	.word	0xffffffff


	//   ....[21]....
        /*00ec*/ 	.word	0xffffffff


	//   ....[22]....
        /*00f0*/ 	.word	0xffffffff


	//   ....[23]....
        /*00f4*/ 	.word	0xffffffff


	//   ....[24]....
        /*00f8*/ 	.word	0xffffffff


	//   ....[25]....
        /*00fc*/ 	.word	0xffffffff


	//   ....[26]....
        /*0100*/ 	.word	0xffffffff


	//   ....[27]....
        /*0104*/ 	.word	0xffffffff


	//   ....[28]....
        /*0108*/ 	.word	0xffffffff


	//   ....[29]....
        /*010c*/ 	.word	0xffffffff


	//   ....[30]....
        /*0110*/ 	.word	0xffffffff


	//   ....[31]....
        /*0114*/ 	.word	0xffffffff


	//   ....[32]....
        /*0118*/ 	.word	0xffffffff


	//   ....[33]....
        /*011c*/ 	.word	0xffffffff


	//   ....[34]....
        /*0120*/ 	.word	0xffffffff


	//   ....[35]....
        /*0124*/ 	.word	0xffffffff


	//   ....[36]....
        /*0128*/ 	.word	0xffffffff


	//   ....[37]....
        /*012c*/ 	.word	0xffffffff


	//   ....[38]....
        /*0130*/ 	.word	0xffffffff


	//   ....[39]....
        /*0134*/ 	.word	0xffffffff


	//   ....[40]....
        /*0138*/ 	.word	0xffffffff


	//   ....[41]....
        /*013c*/ 	.word	0xffffffff


	//   ....[42]....
        /*0140*/ 	.word	0xffffffff


	//   ....[43]....
        /*0144*/ 	.word	0xffffffff


	//   ....[44]....
        /*0148*/ 	.word	0xffffffff


	//   ....[45]....
        /*014c*/ 	.word	0xffffffff


	//   ....[46]....
        /*0150*/ 	.word	0xffffffff


	//   ....[47]....
        /*0154*/ 	.word	0xffffffff


	//   ....[48]....
        /*0158*/ 	.word	0xffffffff


	//   ....[49]....
        /*015c*/ 	.word	0xffffffff


	//   ....[50]....
        /*0160*/ 	.word	0xffffffff


	//   ....[51]....
        /*0164*/ 	.word	0xffffffff


	//   ....[52]....
        /*0168*/ 	.word	0xffffffff


	//   ....[53]....
        /*016c*/ 	.word	0xffffffff


	//   ....[54]....
        /*0170*/ 	.word	0xffffffff


	//   ....[55]....
        /*0174*/ 	.word	0xffffffff


	//   ....[56]....
        /*0178*/ 	.word	0xffffffff


	//   ....[57]....
        /*017c*/ 	.word	0xffffffff


	//   ....[58]....
        /*0180*/ 	.word	0xffffffff


	//   ....[59]....
        /*0184*/ 	.word	0xffffffff


	//   ....[60]....
        /*0188*/ 	.word	0xffffffff


	//   ....[61]....
        /*018c*/ 	.word	0xffffffff


	//   ....[62]....
        /*0190*/ 	.word	0xffffffff


	//   ....[63]....
        /*0194*/ 	.word	0xffffffff


	//   ....[64]....
        /*0198*/ 	.word	0xffffffff


	//   ....[65]....
        /*019c*/ 	.word	0xffffffff


	//   ....[66]....
        /*01a0*/ 	.word	0xffffffff


	//   ....[67]....
        /*01a4*/ 	.word	0xffffffff


	//   ....[68]....
        /*01a8*/ 	.word	0xffffffff


	//   ....[69]....
        /*01ac*/ 	.word	0xffffffff


	//   ....[70]....
        /*01b0*/ 	.word	0xffffffff


	//   ....[71]....
        /*01b4*/ 	.word	0xffffffff


	//   ....[72]....
        /*01b8*/ 	.word	0xffffffff


	//   ....[73]....
        /*01bc*/ 	.word	0xffffffff


	//   ....[74]....
        /*01c0*/ 	.word	0xffffffff


	//   ....[75]....
        /*01c4*/ 	.word	0xffffffff


	//   ....[76]....
        /*01c8*/ 	.word	0xffffffff


	//   ....[77]....
        /*01cc*/ 	.word	0xffffffff


	//   ....[78]....
        /*01d0*/ 	.word	0xffffffff


	//   ....[79]....
        /*01d4*/ 	.word	0x0500000f


	//   ....[80]....
        /*01d8*/ 	.word	0x0500000f


	//----- nvinfo : EIATTR_COOP_GROUP_INSTR_OFFSETS
	.align		4
.L_201:
        /*01dc*/ 	.byte	0x04, 0x28
        /*01de*/ 	.short	(.L_203 - .L_202)


	//   ....[0]....
.L_202:
        /*01e0*/ 	.word	0x00000060


	//   ....[1]....
        /*01e4*/ 	.word	0x00000170


	//   ....[2]....
        /*01e8*/ 	.word	0x000001c0


	//   ....[3]....
        /*01ec*/ 	.word	0x000003f0


	//   ....[4]....
        /*01f0*/ 	.word	0x00000550


	//   ....[5]....
        /*01f4*/ 	.word	0x00000670


	//   ....[6]....
        /*01f8*/ 	.word	0x000007d0


	//   ....[7]....
        /*01fc*/ 	.word	0x00001710


	//   ....[8]....
        /*0200*/ 	.word	0x000045c0


	//   ....[9]....
        /*0204*/ 	.word	0x000046d0


	//   ....[10]....
        /*0208*/ 	.word	0x000051d0


	//   ....[11]....
        /*020c*/ 	.word	0x00005260


	//   ....[12]....
        /*0210*/ 	.word	0x00008cc0


	//   ....[13]....
        /*0214*/ 	.word	0x00008dd0


	//   ....[14]....
        /*0218*/ 	.word	0x000098e0


	//   ....[15]....
        /*021c*/ 	.word	0x000099a0


	//   ....[16]....
        /*0220*/ 	.word	0x0000c400


	//   ....[17]....
        /*0224*/ 	.word	0x0000c420


	//   ....[18]....
        /*0228*/ 	.word	0x0000c440


	//   ....[19]....
        /*022c*/ 	.word	0x0000c470


	//   ....[20]....
        /*0230*/ 	.word	0x000104c0


	//   ....[21]....
        /*0234*/ 	.word	0x000105d0


	//   ....[22]....
        /*0238*/ 	.word	0x000110e0


	//   ....[23]....
        /*023c*/ 	.word	0x00011170


	//   ....[24]....
        /*0240*/ 	.word	0x00012680


	//   ....[25]....
        /*0244*/ 	.word	0x00012690


	//   ....[26]....
        /*0248*/ 	.word	0x00012710


	//   ....[27]....
        /*024c*/ 	.word	0x00012720


	//   ....[28]....
        /*0250*/ 	.word	0x000131f0


	//   ....[29]....
        /*0254*/ 	.word	0x00013200


	//   ....[30]....
        /*0258*/ 	.word	0x00013210


	//   ....[31]....
        /*025c*/ 	.word	0x00013220


	//   ....[32]....
        /*0260*/ 	.word	0x00013230


	//   ....[33]....
        /*0264*/ 	.word	0x00013240


	//   ....[34]....
        /*0268*/ 	.word	0x00013250


	//   ....[35]....
        /*026c*/ 	.word	0x00013260


	//   ....[36]....
        /*0270*/ 	.word	0x00013280


	//   ....[37]....
        /*0274*/ 	.word	0x00013290


	//   ....[38]....
        /*0278*/ 	.word	0x000132c0


	//   ....[39]....
        /*027c*/ 	.word	0x000132d0


	//   ....[40]....
        /*0280*/ 	.word	0x000132f0


	//   ....[41]....
        /*0284*/ 	.word	0x00013320


	//   ....[42]....
        /*0288*/ 	.word	0x00013350


	//   ....[43]....
        /*028c*/ 	.word	0x00013360


	//   ....[44]....
        /*0290*/ 	.word	0x000148e0


	//   ....[45]....
        /*0294*/ 	.word	0x00014ac0


	//   ....[46]....
        /*0298*/ 	.word	0x00014af0


	//   ....[47]....
        /*029c*/ 	.word	0x00014b20


	//   ....[48]....
        /*02a0*/ 	.word	0x00014b50


	//   ....[49]....
        /*02a4*/ 	.word	0x00014b80


	//   ....[50]....
        /*02a8*/ 	.word	0x00014bc0


	//   ....[51]....
        /*02ac*/ 	.word	0x00014d40


	//   ....[52]....
        /*02b0*/ 	.word	0x00014d70


	//   ....[53]....
        /*02b4*/ 	.word	0x00014da0


	//   ....[54]....
        /*02b8*/ 	.word	0x00014dd0


	//   ....[55]....
        /*02bc*/ 	.word	0x00014e00


	//   ....[56]....
        /*02c0*/ 	.word	0x00014e40


	//   ....[57]....
        /*02c4*/ 	.word	0x00014ed0


	//   ....[58]....
        /*02c8*/ 	.word	0x00014f60


	//   ....[59]....
        /*02cc*/ 	.word	0x00015010


	//   ....[60]....
        /*02d0*/ 	.word	0x000167f0


	//   ....[61]....
        /*02d4*/ 	.word	0x00018170


	//   ....[62]....
        /*02d8*/ 	.word	0x000181a0


	//   ....[63]....
        /*02dc*/ 	.word	0x000181d0


	//   ....[64]....
        /*02e0*/ 	.word	0x00018210


	//   ....[65]....
        /*02e4*/ 	.word	0x00018220


	//   ....[66]....
        /*02e8*/ 	.word	0x00018250


	//   ....[67]....
        /*02ec*/ 	.word	0x00018280


	//   ....[68]....
        /*02f0*/ 	.word	0x00018290


	//   ....[69]....
        /*02f4*/ 	.word	0x000183d0


	//   ....[70]....
        /*02f8*/ 	.word	0x00018400


	//   ....[71]....
        /*02fc*/ 	.word	0x00018430


	//   ....[72]....
        /*0300*/ 	.word	0x00018460


	//   ....[73]....
        /*0304*/ 	.word	0x00018490


	//   ....[74]....
        /*0308*/ 	.word	0x000184d0


	//   ....[75]....
        /*030c*/ 	.word	0x00018580


	//   ....[76]....
        /*0310*/ 	.word	0x00018620


	//   ....[77]....
        /*0314*/ 	.word	0x000186d0


	//   ....[78]....
        /*0318*/ 	.word	0x00018ce0


	//   ....[79]....
        /*031c*/ 	.word	0x00019370


	//   ....[80]....
        /*0320*/ 	.word	0x000197e0


	//----- nvinfo : EIATTR_REG_RECONFIG
	.align		4
.L_203:
        /*0324*/ 	.byte	0x01, 0x54
	.zero		2


	//----- nvinfo : EIATTR_SYSCALL_OFFSETS
	.align		4
        /*0328*/ 	.byte	0x04, 0x46
        /*032a*/ 	.short	(.L_205 - .L_204)


	//   ....[0]....
.L_204:
        /*032c*/ 	.word	0x000018c0


	//   ....[1]....
        /*0330*/ 	.word	0x00016180


	//   ....[2]....
        /*0334*/ 	.word	0x000162e0


	//   ....[3]....
        /*0338*/ 	.word	0x00016420


	//   ....[4]....
        /*033c*/ 	.word	0x00016540


	//----- nvinfo : EIATTR_MBARRIER_INSTR_OFFSETS
	.align		4
.L_205:
        /*0340*/ 	.byte	0x04, 0x39
        /*0342*/ 	.short	(.L_207 - .L_206)


	//   ....[0]....
.L_206:
        /*0344*/ 	.word	0x000002a0
        /*0348*/ 	.word	0x000000ff
        /*034c*/ 	.word	0x00013200
        /*0350*/ 	.short	0x0100
        /*0352*/ 	.byte	0x08
	.zero		1


	//   ....[1]....
        /*0354*/ 	.word	0x000002b0
        /*0358*/ 	.word	0x000000ff
        /*035c*/ 	.word	0x00013220
        /*0360*/ 	.short	0x0100
        /*0362*/ 	.byte	0x08
	.zero		1


	//   ....[2]....
        /*0364*/ 	.word	0x000003a0
        /*0368*/ 	.word	0x000000ff
        /*036c*/ 	.word	0x00013230
        /*0370*/ 	.short	0x0100
        /*0372*/ 	.byte	0x08
	.zero		1


	//   ....[3]....
        /*0374*/ 	.word	0x000003b0
        /*0378*/ 	.word	0x000000ff
        /*037c*/ 	.word	0x00013240
        /*0380*/ 	.short	0x0100
        /*0382*/ 	.byte	0x08
	.zero		1


	//   ....[4]....
        /*0384*/ 	.word	0x000003c0
        /*0388*/ 	.word	0x000000ff
        /*038c*/ 	.word	0x00013238
        /*0390*/ 	.short	0x0100
        /*0392*/ 	.byte	0x08
	.zero		1


	//   ....[5]....
        /*0394*/ 	.word	0x000003d0
        /*0398*/ 	.word	0x000000ff
        /*039c*/ 	.word	0x00013248
        /*03a0*/ 	.short	0x0100
        /*03a2*/ 	.byte	0x08
	.zero		1


	//   ....[6]....
        /*03a4*/ 	.word	0x00000500
        /*03a8*/ 	.word	0x000000ff
        /*03ac*/ 	.word	0x00013250
        /*03b0*/ 	.short	0x0100
        /*03b2*/ 	.byte	0x08
	.zero		1


	//   ....[7]....
        /*03b4*/ 	.word	0x00000510
        /*03b8*/ 	.word	0x000000ff
        /*03bc*/ 	.word	0x00013260
        /*03c0*/ 	.short	0x0100
        /*03c2*/ 	.byte	0x08
	.zero		1


	//   ....[8]....
        /*03c4*/ 	.word	0x00000520
        /*03c8*/ 	.word	0x000000ff
        /*03cc*/ 	.word	0x00013258
        /*03d0*/ 	.short	0x0100
        /*03d2*/ 	.byte	0x08
	.zero		1


	//   ....[9]....
        /*03d4*/ 	.word	0x00000530
        /*03d8*/ 	.word	0x000000ff
        /*03dc*/ 	.word	0x00013268
        /*03e0*/ 	.short	0x0100
        /*03e2*/ 	.byte	0x08
	.zero		1


	//   ....[10]....
        /*03e4*/ 	.word	0x00000620
        /*03e8*/ 	.word	0x000000ff
        /*03ec*/ 	.word	0x00013270
        /*03f0*/ 	.short	0x0100
        /*03f2*/ 	.byte	0x06
	.zero		1


	//   ....[11]....
        /*03f4*/ 	.word	0x00000630
        /*03f8*/ 	.word	0x000000ff
        /*03fc*/ 	.word	0x00013280
        /*0400*/ 	.short	0x0100
        /*0402*/ 	.byte	0x06
	.zero		1


	//   ....[12]....
        /*0404*/ 	.word	0x00000640
        /*0408*/ 	.word	0x000000ff
        /*040c*/ 	.word	0x00013278
        /*0410*/ 	.short	0x0100
        /*0412*/ 	.byte	0x06
	.zero		1


	//   ....[13]....
        /*0414*/ 	.word	0x00000650
        /*0418*/ 	.word	0x000000ff
        /*041c*/ 	.word	0x00013288
        /*0420*/ 	.short	0x0100
        /*0422*/ 	.byte	0x06
	.zero		1


	//   ....[14]....
        /*0424*/ 	.word	0x00000780
        /*0428*/ 	.word	0x000000ff
        /*042c*/ 	.word	0x00013290
        /*0430*/ 	.short	0x0100
        /*0432*/ 	.byte	0x08
	.zero		1


	//   ....[15]....
        /*0434*/ 	.word	0x00000790
        /*0438*/ 	.word	0x000000ff
        /*043c*/ 	.word	0x000132a0
        /*0440*/ 	.short	0x0100
        /*0442*/ 	.byte	0x08
	.zero		1


	//   ....[16]....
        /*0444*/ 	.word	0x000007a0
        /*0448*/ 	.word	0x000000ff
        /*044c*/ 	.word	0x00013298
        /*0450*/ 	.short	0x0100
        /*0452*/ 	.byte	0x08
	.zero		1


	//   ....[17]....
        /*0454*/ 	.word	0x000007b0
        /*0458*/ 	.word	0x000000ff
        /*045c*/ 	.word	0x000132a8
        /*0460*/ 	.short	0x0100
        /*0462*/ 	.byte	0x08
	.zero		1


	//   ....[18]....
        /*0464*/ 	.word	0x000008e0
        /*0468*/ 	.word	0x000000ff
        /*046c*/ 	.word	0x000132b0
        /*0470*/ 	.short	0x0100
        /*0472*/ 	.byte	0x08
	.zero		1


	//   ....[19]....
        /*0474*/ 	.word	0x000008f0
        /*0478*/ 	.word	0x000000ff
        /*047c*/ 	.word	0x000132c0
        /*0480*/ 	.short	0x0100
        /*0482*/ 	.byte	0x08
	.zero		1


	//   ....[20]....
        /*0484*/ 	.word	0x00000900
        /*0488*/ 	.word	0x000000ff
        /*048c*/ 	.word	0x000132b8
        /*0490*/ 	.short	0x0100
        /*0492*/ 	.byte	0x08
	.zero		1


	//   ....[21]....
        /*0494*/ 	.word	0x00000910
        /*0498*/ 	.word	0x000000ff
        /*049c*/ 	.word	0x000132c8
        /*04a0*/ 	.short	0x0100
        /*04a2*/ 	.byte	0x08
	.zero		1


	//   ....[22]....
        /*04a4*/ 	.word	0x00001c10
        /*04a8*/ 	.word	0x000000ff
        /*04ac*/ 	.word	0x00013200
        /*04b0*/ 	.short	0x010a
        /*04b2*/ 	.byte	0x2d
	.zero		1


	//   ....[23]....
        /*04b4*/ 	.word	0x00001cb0
        /*04b8*/ 	.word	0x00000006
        /*04bc*/ 	.word	0x00013230
        /*04c0*/ 	.short	0x010a
        /*04c2*/ 	.byte	0x3f
	.zero		1


	//   ....[24]....
        /*04c4*/ 	.word	0x00001cf0
        /*04c8*/ 	.word	0x00000006
        /*04cc*/ 	.word	0x00013230
        /*04d0*/ 	.short	0x010a
        /*04d2*/ 	.byte	0x3f
	.zero		1


	//   ....[25]....
        /*04d4*/ 	.word	0x00002890
        /*04d8*/ 	.word	0x00000006
        /*04dc*/ 	.word	0x00000000
        /*04e0*/ 	.short	0x0101
        /*04e2*/ 	.byte	0x3f
	.zero		1


	//   ....[26]....
        /*04e4*/ 	.word	0x00006350
        /*04e8*/ 	.word	0x000000ff
        /*04ec*/ 	.word	0x00013230
        /*04f0*/ 	.short	0x010a
        /*04f2*/ 	.byte	0x18
	.zero		1


	//   ....[27]....
        /*04f4*/ 	.word	0x00006390
        /*04f8*/ 	.word	0x000000ff
        /*04fc*/ 	.word	0x00013230
        /*0500*/ 	.short	0x010a
        /*0502*/ 	.byte	0x18
	.zero		1


	//   ....[28]....
        /*0504*/ 	.word	0x000067e0
        /*0508*/ 	.word	0x000000ff
        /*050c*/ 	.word	0x00013250
        /*0510*/ 	.short	0x010a
        /*0512*/ 	.byte	0x0b
	.zero		1


	//   ....[29]....
        /*0514*/ 	.word	0x00006820
        /*0518*/ 	.word	0x000000ff
        /*051c*/ 	.word	0x00013250
        /*0520*/ 	.short	0x010a
        /*0522*/ 	.byte	0x0b
	.zero		1


	//   ....[30]....
        /*0524*/ 	.word	0x00007260
        /*0528*/ 	.word	0x00000038
        /*052c*/ 	.word	0x00000000
        /*0530*/ 	.short	0x0101
        /*0532*/ 	.byte	0x3f
	.zero		1


	//   ....[31]....
        /*0534*/ 	.word	0x0000a6a0
        /*0538*/ 	.word	0x000000ff
        /*053c*/ 	.word	0x00000000
        /*0540*/ 	.short	0x0101
        /*0542*/ 	.byte	0x06
	.zero		1


	//   ....[32]....
        /*0544*/ 	.word	0x0000ae20
        /*0548*/ 	.word	0x000000ff
        /*054c*/ 	.word	0x00013230
        /*0550*/ 	.short	0x010a
        /*0552*/ 	.byte	0x06
	.zero		1


	//   ....[33]....
        /*0554*/ 	.word	0x0000ae60
        /*0558*/ 	.word	0x000000ff
        /*055c*/ 	.word	0x00013230
        /*0560*/ 	.short	0x010a
        /*0562*/ 	.byte	0x06
	.zero		1


	//   ....[34]....
        /*0564*/ 	.word	0x0000b2b0
        /*0568*/ 	.word	0x000000ff
        /*056c*/ 	.word	0x00013250
        /*0570*/ 	.short	0x010a
        /*0572*/ 	.byte	0x0b
	.zero		1


	//   ....[35]....
        /*0574*/ 	.word	0x0000b2f0
        /*0578*/ 	.word	0x000000ff
        /*057c*/ 	.word	0x00013250
        /*0580*/ 	.short	0x010a
        /*0582*/ 	.byte	0x0b
	.zero		1


	//   ....[36]....
        /*0584*/ 	.word	0x0000d2b0
        /*0588*/ 	.word	0x00000004
        /*058c*/ 	.word	0x00000000
        /*0590*/ 	.short	0x0101
        /*0592*/ 	.byte	0x3f
	.zero		1


	//   ....[37]....
        /*0594*/ 	.word	0x0000d580
        /*0598*/ 	.word	0x000000ff
        /*059c*/ 	.word	0x00000000
        /*05a0*/ 	.short	0x0101
        /*05a2*/ 	.byte	0x06
	.zero		1


	//   ....[38]....
        /*05a4*/ 	.word	0x0000db50
        /*05a8*/ 	.word	0x000000ff
        /*05ac*/ 	.word	0x00013230
        /*05b0*/ 	.short	0x010a
        /*05b2*/ 	.byte	0x18
	.zero		1


	//   ....[39]....
        /*05b4*/ 	.word	0x0000db90
        /*05b8*/ 	.word	0x000000ff
        /*05bc*/ 	.word	0x00013230
        /*05c0*/ 	.short	0x010a
        /*05c2*/ 	.byte	0x18
	.zero		1


	//   ....[40]....
        /*05c4*/ 	.word	0x0000dfe0
        /*05c8*/ 	.word	0x000000ff
        /*05cc*/ 	.word	0x00013250
        /*05d0*/ 	.short	0x010a
        /*05d2*/ 	.byte	0x0b
	.zero		1


	//   ....[41]....
        /*05d4*/ 	.word	0x0000e020
        /*05d8*/ 	.word	0x000000ff
        /*05dc*/ 	.word	0x00013250
        /*05e0*/ 	.short	0x010a
        /*05e2*/ 	.byte	0x0b
	.zero		1


	//   ....[42]....
        /*05e4*/ 	.word	0x0000ea40
        /*05e8*/ 	.word	0x00000038
        /*05ec*/ 	.word	0x00000000
        /*05f0*/ 	.short	0x0101
        /*05f2*/ 	.byte	0x3f
	.zero		1


	//   ....[43]....
        /*05f4*/ 	.word	0x00011ea0
        /*05f8*/ 	.word	0x000000ff
        /*05fc*/ 	.word	0x00000000
        /*0600*/ 	.short	0x0101
        /*0602*/ 	.byte	0x06
	.zero		1


	//   ....[44]....
        /*0604*/ 	.word	0x00012350
        /*0608*/ 	.word	0x000000ff
        /*060c*/ 	.word	0x00013250
        /*0610*/ 	.short	0x010a
        /*0612*/ 	.byte	0x0e
	.zero		1


	//   ....[45]....
        /*0614*/ 	.word	0x00012390
        /*0618*/ 	.word	0x000000ff
        /*061c*/ 	.word	0x00013250
        /*0620*/ 	.short	0x010a
        /*0622*/ 	.byte	0x0e
	.zero		1


	//   ....[46]....
        /*0624*/ 	.word	0x00012a00
        /*0628*/ 	.word	0x000000ff
        /*062c*/ 	.word	0x00000000
        /*0630*/ 	.short	0x0101
        /*0632*/ 	.byte	0x04
	.zero		1


	//   ....[47]....
        /*0634*/ 	.word	0x00013b10
        /*0638*/ 	.word	0x00000007
        /*063c*/ 	.word	0x00000000
        /*0640*/ 	.short	0x0101
        /*0642*/ 	.byte	0x3f
	.zero		1


	//   ....[48]....
        /*0644*/ 	.word	0x00016a00
        /*0648*/ 	.word	0x00000005
        /*064c*/ 	.word	0x00013280
        /*0650*/ 	.short	0x010a
        /*0652*/ 	.byte	0x3f
	.zero		1


	//   ....[49]....
        /*0654*/ 	.word	0x00016ba0
        /*0658*/ 	.word	0x00000005
        /*065c*/ 	.word	0x00013240
        /*0660*/ 	.short	0x010a
        /*0662*/ 	.byte	0x3f
	.zero		1


	//   ....[50]....
        /*0664*/ 	.word	0x00016ec0
        /*0668*/ 	.word	0x000000ff
        /*066c*/ 	.word	0x00013220
        /*0670*/ 	.short	0x010a
        /*0672*/ 	.byte	0x29
	.zero		1


	//   ....[51]....
        /*0674*/ 	.word	0x00017180
        /*0678*/ 	.word	0x00000006
        /*067c*/ 	.word	0x00013280
        /*0680*/ 	.short	0x010a
        /*0682*/ 	.byte	0x3f
	.zero		1


	//   ....[52]....
        /*0684*/ 	.word	0x000173b0
        /*0688*/ 	.word	0x00000006
        /*068c*/ 	.word	0x00013240
        /*0690*/ 	.short	0x010a
        /*0692*/ 	.byte	0x3f
	.zero		1


	//   ....[53]....
        /*0694*/ 	.word	0x00017680
        /*0698*/ 	.word	0x0000000c
        /*069c*/ 	.word	0x00013270
        /*06a0*/ 	.short	0x010a
        /*06a2*/ 	.byte	0x3f
	.zero		1


	//   ....[54]....
        /*06a4*/ 	.word	0x000176f0
        /*06a8*/ 	.word	0x0000000c
        /*06ac*/ 	.word	0x00013260
        /*06b0*/ 	.short	0x010a
        /*06b2*/ 	.byte	0x3f
	.zero		1


	//   ....[55]....
        /*06b4*/ 	.word	0x000179b0
        /*06b8*/ 	.word	0x0000000c
        /*06bc*/ 	.word	0x00013250
        /*06c0*/ 	.short	0x0101
        /*06c2*/ 	.byte	0x3f
	.zero		1


	//   ....[56]....
        /*06c4*/ 	.word	0x00017a20
        /*06c8*/ 	.word	0x00000003
        /*06cc*/ 	.word	0x00000000
        /*06d0*/ 	.short	0x0101
        /*06d2*/ 	.byte	0x3f
	.zero		1


	//   ....[57]....
        /*06d4*/ 	.word	0x00017be0
        /*06d8*/ 	.word	0x00000002
        /*06dc*/ 	.word	0x00013270
        /*06e0*/ 	.short	0x010a
        /*06e2*/ 	.byte	0x3f
	.zero		1


	//   ....[58]....
        /*06e4*/ 	.word	0x00017c50
        /*06e8*/ 	.word	0x00000002
        /*06ec*/ 	.word	0x00013260
        /*06f0*/ 	.short	0x010a
        /*06f2*/ 	.byte	0x3f
	.zero		1


	//   ....[59]....
        /*06f4*/ 	.word	0x00017f10
        /*06f8*/ 	.word	0x00000002
        /*06fc*/ 	.word	0x00013250
        /*0700*/ 	.short	0x0101
        /*0702*/ 	.byte	0x3f
	.zero		1


	//   ....[60]....
        /*0704*/ 	.word	0x00017fa0
        /*0708*/ 	.word	0x00000000
        /*070c*/ 	.word	0x00000000
        /*0710*/ 	.short	0x0101
        /*0712*/ 	.byte	0x3f
	.zero		1


	//   ....[61]....
        /*0714*/ 	.word	0x00018c60
        /*0718*/ 	.word	0x00000006
        /*071c*/ 	.word	0x00013220
        /*0720*/ 	.short	0x010a
        /*0722*/ 	.byte	0x3f
	.zero		1


	//   ....[62]....
        /*0724*/ 	.word	0x00018e00
        /*0728*/ 	.word	0x00000005
        /*072c*/ 	.word	0x00000000
        /*0730*/ 	.short	0x010a
        /*0732*/ 	.byte	0x3f
	.zero		1


	//   ....[63]....
        /*0734*/ 	.word	0x00018e70
        /*0738*/ 	.word	0x00000009
        /*073c*/ 	.word	0x00000000
        /*0740*/ 	.short	0x010a
        /*0742*/ 	.byte	0x3f
	.zero		1


	//   ....[64]....
        /*0744*/ 	.word	0x00018ec0
        /*0748*/ 	.word	0x00000011
        /*074c*/ 	.word	0x00013260
        /*0750*/ 	.short	0x010a
        /*0752*/ 	.byte	0x3f
	.zero		1


	//   ....[65]....
        /*0754*/ 	.word	0x00018f10
        /*0758*/ 	.word	0x00000007
        /*075c*/ 	.word	0x00013260
        /*0760*/ 	.short	0x010a
        /*0762*/ 	.byte	0x3f
	.zero		1


	//   ....[66]....
        /*0764*/ 	.word	0x00018f50
        /*0768*/ 	.word	0x00000011
        /*076c*/ 	.word	0x00013280
        /*0770*/ 	.short	0x010a
        /*0772*/ 	.byte	0x3f
	.zero		1


	//   ....[67]....
        /*0774*/ 	.word	0x00018f70
        /*0778*/ 	.word	0x00000007
        /*077c*/ 	.word	0x00013280
        /*0780*/ 	.short	0x010a
        /*0782*/ 	.byte	0x3f
	.zero		1


	//   ....[68]....
        /*0784*/ 	.word	0x00018fe0
        /*0788*/ 	.word	0x00000003
        /*078c*/ 	.word	0x00013200
        /*0790*/ 	.short	0x010a
        /*0792*/ 	.byte	0x3f
	.zero		1


	//   ....[69]....
        /*0794*/ 	.word	0x00019030
        /*0798*/ 	.word	0x00000006
        /*079c*/ 	.word	0x00013230
        /*07a0*/ 	.short	0x010a
        /*07a2*/ 	.byte	0x3f
	.zero		1


	//   ....[70]....
        /*07a4*/ 	.word	0x00019090
        /*07a8*/ 	.word	0x00000039
        /*07ac*/ 	.word	0x00013230
        /*07b0*/ 	.short	0x010a
        /*07b2*/ 	.byte	0x3f
	.zero		1


	//   ....[71]....
        /*07b4*/ 	.word	0x000190f0
        /*07b8*/ 	.word	0x0000000e
        /*07bc*/ 	.word	0x00013250
        /*07c0*/ 	.short	0x010a
        /*07c2*/ 	.byte	0x3f
	.zero		1


	//   ....[72]....
        /*07c4*/ 	.word	0x00019150
        /*07c8*/ 	.word	0x0000000b
        /*07cc*/ 	.word	0x00013230
        /*07d0*/ 	.short	0x010a
        /*07d2*/ 	.byte	0x3f
	.zero		1


	//   ....[73]....
        /*07d4*/ 	.word	0x000191b0
        /*07d8*/ 	.word	0x0000000b
        /*07dc*/ 	.word	0x00013250
        /*07e0*/ 	.short	0x010a
        /*07e2*/ 	.byte	0x3f
	.zero		1


	//   ....[74]....
        /*07e4*/ 	.word	0x00019210
        /*07e8*/ 	.word	0x0000000b
        /*07ec*/ 	.word	0x00013230
        /*07f0*/ 	.short	0x010a
        /*07f2*/ 	.byte	0x3f
	.zero		1


	//   ....[75]....
        /*07f4*/ 	.word	0x00019270
        /*07f8*/ 	.word	0x0000000b
        /*07fc*/ 	.word	0x00013250
        /*0800*/ 	.short	0x010a
        /*0802*/ 	.byte	0x3f
	.zero		1


	//   ....[76]....
        /*0804*/ 	.word	0x000192d0
        /*0808*/ 	.word	0x00000003
        /*080c*/ 	.word	0x00013250
        /*0810*/ 	.short	0x010a
        /*0812*/ 	.byte	0x3f
	.zero		1


	//   ....[77]....
        /*0814*/ 	.word	0x00019420
        /*0818*/ 	.word	0x00000005
        /*081c*/ 	.word	0x00013280
        /*0820*/ 	.short	0x010a
        /*0822*/ 	.byte	0x3f
	.zero		1


	//   ....[78]....
        /*0824*/ 	.word	0x00019470
        /*0828*/ 	.word	0x00000005
        /*082c*/ 	.word	0x00013240
        /*0830*/ 	.short	0x010a
        /*0832*/ 	.byte	0x3f
	.zero		1


	//   ....[79]....
        /*0834*/ 	.word	0x000194d0
        /*0838*/ 	.word	0x00000004
        /*083c*/ 	.word	0x00013220
        /*0840*/ 	.short	0x010a
        /*0842*/ 	.byte	0x3f
	.zero		1


	//   ....[80]....
        /*0844*/ 	.word	0x00019520
        /*0848*/ 	.word	0x00000006
        /*084c*/ 	.word	0x00013280
        /*0850*/ 	.short	0x010a
        /*0852*/ 	.byte	0x3f
	.zero		1


	//   ....[81]....
        /*0854*/ 	.word	0x00019570
        /*0858*/ 	.word	0x00000006
        /*085c*/ 	.word	0x00013240
        /*0860*/ 	.short	0x010a
        /*0862*/ 	.byte	0x3f
	.zero		1


	//   ....[82]....
        /*0864*/ 	.word	0x000195c0
        /*0868*/ 	.word	0x0000000c
        /*086c*/ 	.word	0x00013270
        /*0870*/ 	.short	0x010a
        /*0872*/ 	.byte	0x3f
	.zero		1


	//   ....[83]....
        /*0874*/ 	.word	0x00019610
        /*0878*/ 	.word	0x0000000c
        /*087c*/ 	.word	0x00013260
        /*0880*/ 	.short	0x010a
        /*0882*/ 	.byte	0x3f
	.zero		1


	//   ....[84]....
        /*0884*/ 	.word	0x00019660
        /*0888*/ 	.word	0x00000002
        /*088c*/ 	.word	0x00013270
        /*0890*/ 	.short	0x010a
        /*0892*/ 	.byte	0x3f
	.zero		1


	//   ....[85]....
        /*0894*/ 	.word	0x000196b0
        /*0898*/ 	.word	0x00000002
        /*089c*/ 	.word	0x00013260
        /*08a0*/ 	.short	0x010a
        /*08a2*/ 	.byte	0x3f
	.zero		1


	//   ....[86]....
        /*08a4*/ 	.word	0x00019700
        /*08a8*/ 	.word	0x00000006
        /*08ac*/ 	.word	0x00013220
        /*08b0*/ 	.short	0x010a
        /*08b2*/ 	.byte	0x3f
	.zero		1


	//   ....[87]....
        /*08b4*/ 	.word	0x000198a0
        /*08b8*/ 	.word	0x00000005
        /*08bc*/ 	.word	0x00000000
        /*08c0*/ 	.short	0x010a
        /*08c2*/ 	.byte	0x3f
	.zero		1


	//   ....[88]....
        /*08c4*/ 	.word	0x000198f0
        /*08c8*/ 	.word	0x00000009
        /*08cc*/ 	.word	0x00000000
        /*08d0*/ 	.short	0x010a
        /*08d2*/ 	.byte	0x3f
	.zero		1


	//   ....[89]....
        /*08d4*/ 	.word	0x00019940
        /*08d8*/ 	.word	0x00000011
        /*08dc*/ 	.word	0x00013260
        /*08e0*/ 	.short	0x010a
        /*08e2*/ 	.byte	0x3f
	.zero		1


	//   ....[90]....
        /*08e4*/ 	.word	0x00019990
        /*08e8*/ 	.word	0x00000007
        /*08ec*/ 	.word	0x00013260
        /*08f0*/ 	.short	0x010a
        /*08f2*/ 	.byte	0x3f
	.zero		1


	//   ....[91]....
        /*08f4*/ 	.word	0x000199e0
        /*08f8*/ 	.word	0x00000011
        /*08fc*/ 	.word	0x00013280
        /*0900*/ 	.short	0x010a
        /*0902*/ 	.byte	0x3f
	.zero		1


	//----- nvinfo : EIATTR_NUM_MBARRIERS
	.align		4
.L_207:
        /*0904*/ 	.byte	0x03, 0x38
        /*0906*/ 	.short	0x0016


	//----- nvinfo : EIATTR_EXIT_INSTR_OFFSETS
	.align		4
        /*0908*/ 	.byte	0x04, 0x1c
        /*090a*/ 	.short	(.L_209 - .L_208)


	//   ....[0]....
.L_208:
        /*090c*/ 	.word	0x00000a70


	//   ....[1]....
        /*0910*/ 	.word	0x00014890


	//   ....[2]....
        /*0914*/ 	.word	0x00018fc0


	//----- nvinfo : EIATTR_MAX_THREADS
	.align		4
.L_209:
        /*0918*/ 	.byte	0x04, 0x05
        /*091a*/ 	.short	(.L_211 - .L_210)
.L_210:
        /*091c*/ 	.word	0x00000200
        /*0920*/ 	.word	0x00000001
        /*0924*/ 	.word	0x00000001


	//----- nvinfo : EIATTR_CRS_STACK_SIZE
	.align		4
.L_211:
        /*0928*/ 	.byte	0x04, 0x1e
        /*092a*/ 	.short	(.L_213 - .L_212)
.L_212:
        /*092c*/ 	.word	0x00000000


	//----- nvinfo : EIATTR_CBANK_PARAM_SIZE
	.align		4
.L_213:
        /*0930*/ 	.byte	0x03, 0x19
        /*0932*/ 	.short	0x0a70


	//----- nvinfo : EIATTR_PARAM_CBANK
	.align		4
        /*0934*/ 	.byte	0x04, 0x0a
        /*0936*/ 	.short	(.L_215 - .L_214)
	.align		4
.L_214:
        /*0938*/ 	.word	index@(.nv.constant0._ZN7cutlass13device_kernelIN5flash11enable_sm90INS1_16FlashAttnFwdSm90INS1_25CollectiveMainloopFwdSm90ILi2EN4cute5tupleIJNS5_1CILi1EEES8_S8_EEENS6_IJNS7_ILi192EEENS7_ILi160EEENS7_ILi64EEEEEELi64ENS_12float_e4m3_tEfNS_4arch4Sm90ELb0ELb1ELb1ELb1ELb0ELb0ELb0ELb1ELb1ELb0ELb0ELb0EEENS1_21CollectiveEpilogueFwdINS6_IJSA_SC_SB_EEES9_NS_10bfloat16_tESG_Li384ELb1ELb0ELb0ELb1EEENS1_36VarlenDynamicPersistentTileSchedulerILi192ELi160ELi384ELi128ELb0ELb0ELb1ELb1ELb0ELb1EEEEEEEEEvNT_6ParamsE)
        /*093c*/ 	.short	0x0210
        /*093e*/ 	.short	0x0a70


	//----- nvinfo : EIATTR_SW_WAR
	.align		4
.L_215:
        /*0940*/ 	.byte	0x04, 0x36
        /*0942*/ 	.short	(.L_217 - .L_216)
.L_216:
        /*0944*/ 	.word	0x00000008
.L_217:


//--------------------- .nv.info._ZN7cutlass13device_kernelIN5flash11enable_sm90INS1_16FlashAttnFwdSm90INS1_25CollectiveMainloopFwdSm90ILi2EN4cute5tupleIJNS5_1CILi1EEES8_S8_EEENS6_IJNS7_ILi192EEENS7_ILi160EEENS7_ILi64EEEEEELi64ENS_12float_e4m3_tEfNS_4arch4Sm90ELb0ELb1ELb1ELb1ELb0ELb1ELb0ELb1ELb1ELb0ELb0ELb0EEENS1_21CollectiveEpilogueFwdINS6_IJSA_SC_SB_EEES9_NS_10bfloat16_tESG_Li384ELb1ELb0ELb0ELb1EEENS1_36VarlenDynamicPersistentTileSchedulerILi192ELi160ELi384ELi128ELb0ELb0ELb1ELb1ELb0ELb1EEEEEEEEEvNT_6ParamsE --------------------------
	.section	.nv.info._ZN7cutlass13device_kernelIN5flash11enable_sm90INS1_16FlashAttnFwdSm90INS1_25CollectiveMainloopFwdSm90ILi2EN4cute5tupleIJNS5_1CILi1EEES8_S8_EEENS6_IJNS7_ILi192EEENS7_ILi160EEENS7_ILi64EEEEEELi64ENS_12float_e4m3_tEfNS_4arch4Sm90ELb0ELb1ELb1ELb1ELb0ELb1ELb0ELb1ELb1ELb0ELb0ELb0EEENS1_21CollectiveEpilogueFwdINS6_IJSA_SC_SB_EEES9_NS_10bfloat16_tESG_Li384ELb1ELb0ELb0ELb1EEENS1_36VarlenDynamicPersistentTileSchedulerILi192ELi160ELi384ELi128ELb0ELb0ELb1ELb1ELb0ELb1EEEEEEEEEvNT_6ParamsE,"",@"SHT_CUDA_INFO"
	.sectionflags	@""
	.align	4


	//----- nvinfo : EIATTR_CUDA_API_VERSION
	.align		4
        /*0000*/ 	.byte	0x04, 0x37
        /*0002*/ 	.short	(.L_219 - .L_218)
.L_218:
        /*0004*/ 	.word	0x00000082


	//----- nvinfo : EIATTR_KPARAM_INFO
	.align		4
.L_219:
        /*0008*/ 	.byte	0x04, 0x17
        /*000a*/ 	.short	(.L_221 - .L_220)
.L_220:
        /*000c*/ 	.word	0x00000000
        /*0010*/ 	.short	0x0000
        /*0012*/ 	.short	0x0070
        /*0014*/ 	.byte	0x00, 0xf0, 0x01, 0x28


	//----- nvinfo : EIATTR_SPARSE_MMA_MASK
	.align		4
.L_221:
        /*0018*/ 	.byte	0x03, 0x50
        /*001a*/ 	.short	0x0000


	//----- nvinfo : EIATTR_MAXREG_COUNT
	.align		4
        /*001c*/ 	.byte	0x03, 0x1b
        /*001e*/ 	.short	0x0080


	//----- nvinfo : EIATTR_NUM_BARRIERS
	.align		4
        /*0020*/ 	.byte	0x02, 0x4c
        /*0022*/ 	.byte	0x10
	.zero		1


	//----- nvinfo : EIATTR_EXTERNS
	.align		4
        /*0024*/ 	.byte	0x04, 0x0f
        /*0026*/ 	.short	(.L_223 - .L_222)


	//   ....[0]....
	.align		4
.L_222:
        /*0028*/ 	.word	index@(__assertfail)


	//----- nvinfo : EIATTR_ANNOTATIONS
	.align		4
.L_223:
        /*002c*/ 	.byte	0x04, 0x55
        /*002e*/ 	.short	(.L_225 - .L_224)


	//   ....[0]....
.L_224:
        /* <DEDUP_REMOVED lines=81> */
        /*0534*/ 	.byte	0xf0, 0x1e, 0x02, 0x00


	//----- nvinfo : EIATTR_MERCURY_ISA_VERSION
	.align		4
.L_225:
        /*0538*/ 	.byte	0x03, 0x5f
        /*053a*/ 	.short	0x0101


	//----- nvinfo : EIATTR_UNUSED_LOAD_BYTE_OFFSET
	.align		4
        /*053c*/ 	.byte	0x04, 0x44
        /*053e*/ 	.short	(.L_227 - .L_226)


	//   ....[0]....
.L_226:
        /*0540*/ 	.word	0x00000ac0
        /*0544*/ 	.word	0x0000fff0


	//   ....[1]....
        /*0548*/ 	.word	0x0001a9d0
        /*054c*/ 	.word	0x0000fff0


	//----- nvinfo : EIATTR_INT_WARP_WIDE_INSTR_OFFSETS
	.align		4
.L_227:
        /*0550*/ 	.byte	0x04, 0x31
        /*0552*/ 	.short	(.L_229 - .L_228)


	//   ....[0]....
.L_228:
        /*0554*/ 	.word	0x000001b0


	//   ....[1]....
        /*0558*/ 	.word	0x000001f0


	//   ....[2]....
        /*055c*/ 	.word	0x000002b0


	//   ....[3]....
        /*0560*/ 	.word	0x0001ede0


	//   ....[4]....
        /*0564*/ 	.word	0x0001ee70


	//   ....[5]....
        /*0568*/ 	.word	0x0001f560


	//   ....[6]....
        /*056c*/ 	.word	0x0001f5e0


	//   ....[7]....
        /*0570*/ 	.word	0x00020bb0


	//   ....[8]....
        /*0574*/ 	.word	0x00020c40


	//----- nvinfo : EIATTR_COOP_GROUP_MASK_REGIDS
	.align		4
.L_229:
        /*0578*/ 	.byte	0x04, 0x29
        /*057a*/ 	.short	(.L_231 - .L_230)


	//   ....[0]....
.L_230:
        /*057c*/ 	.word	0xffffffff


	//   ....[1]....
        /*0580*/ 	.word	0xffffffff


	//   ....[2]....
        /*0584*/ 	.word	0xffffffff


	//   ....[3]....
        /*0588*/ 	.word	0xffffffff


	//   ....[4]....
        /*058c*/ 	.word	0xffffffff


	//   ....[5]....
        /*0590*/ 	.word	0xffffffff


	//   ....[6]....
        /*0594*/ 	.word	0xffffffff


	//   ....[7]....
        /*0598*/ 	.word	0xffffffff


	//   ....[8]....
        /*059c*/ 	.word	0xffffffff


	//   ....[9]....
        /*05a0*/ 	.word	0xffffffff


	//   ....[10]....
        /*05a4*/ 	.word	0xffffffff


	//   ....[11]....
        /*05a8*/ 	.word	0xffffffff


	//   ....[12]....
        /*05ac*/ 	.word	0xffffffff


	//   ....[13]....
        /*05b0*/ 	.word	0xffffffff


	//   ....[14]....
        /*05b4*/ 	.word	0xffffffff


	//   ....[15]....
        /*05b8*/ 	.word	0xffffffff


	//   ....[16]....
        /*05bc*/ 	.word	0xffffffff


	//   ....[17]....
        /*05c0*/ 	.word	0xffffffff


	//   ....[18]....
        /*05c4*/ 	.word	0xffffffff


	//   ....[19]....
        /*05c8*/ 	.word	0xffffffff


	//   ....[20]....
        /*05cc*/ 	.word	0xffffffff


	//   ....[21]....
        /*05d0*/ 	.word	0xffffffff


	//   ....[22]....
        /*05d4*/ 	.word	0xffffffff


	//   ....[23]....
        /*05d8*/ 	.word	0xffffffff


	//   ....[24]....
        /*05dc*/ 	.word	0xffffffff


	//   ....[25]....
        /*05e0*/ 	.word	0xffffffff


	//   ....[26]....
        /*05e4*/ 	.word	0xffffffff


	//   ....[27]....
        /*05e8*/ 	.word	0xffffffff


	//   ....[28]....
        /*05ec*/ 	.word	0xffffffff


	//   ....[29]....
        /*05f0*/ 	.word	0xffffffff


	//   ....[30]....
        /*05f4*/ 	.word	0xffffffff


	//   ....[31]....
        /*05f8*/ 	.word	0xffffffff


	//   ....[32]....
        /*05fc*/ 	.word	0xffffffff


	//   ....[33]....
        /*0600*/ 	.word	0xffffffff


	//   ....[34]....
        /*0604*/ 	.word	0xffffffff


	//   ....[35]....
        /*0608*/ 	.word	0xffffffff


	//   ....[36]....
        /*060c*/ 	.word	0xffffffff


	//   ....[37]....
        /*0610*/ 	.word	0xffffffff


	//   ....[38]....
        /*0614*/ 	.word	0xffffffff


	//   ....[39]....
        /*0618*/ 	.word	0xffffffff


	//   ....[40]....
        /*061c*/ 	.word	0xffffffff


	//   ....[41]....
        /*0620*/ 	.word	0xffffffff


	//   ....[42]....
        /*0624*/ 	.word	0xffffffff


	//   ....[43]....
        /*0628*/ 	.word	0xffffffff


	//   ....[44]....
        /*062c*/ 	.word	0xffffffff


	//   ....[45]....
        /*0630*/ 	.word	0xffffffff


	//   ....[46]....
        /*0634*/ 	.word	0xffffffff


	//   ....[47]....
        /*0638*/ 	.word	0xffffffff


	//   ....[48]....
        /*063c*/ 	.word	0xffffffff


	//   ....[49]....
        /*0640*/ 	.word	0xffffffff


	//   ....[50]....
        /*0644*/ 	.word	0xffffffff


	//   ....[51]....
        /*0648*/ 	.word	0xffffffff


	//   ....[52]....
        /*064c*/ 	.word	0xffffffff


	//   ....[53]....
        /*0650*/ 	.word	0xffffffff


	//   ....[54]....
        /*0654*/ 	.word	0xffffffff


	//   ....[55]....
        /*0658*/ 	.word	0xffffffff


	//   ....[56]....
        /*065c*/ 	.word	0xffffffff


	//   ....[57]....
        /*0660*/ 	.word	0xffffffff


	//   ....[58]....
        /*0664*/ 	.word	0xffffffff


	//   ....[59]....
        /*0668*/ 	.word	0xffffffff


	//   ....[60]....
        /*066c*/ 	.word	0xffffffff


	//   ....[61]....
        /*0670*/ 	.word	0xffffffff


	//   ....[62]....
        /*0674*/ 	.word	0xffffffff


	//   ....[63]....
        /*0678*/ 	.word	0xffffffff


	//   ....[64]....
        /*067c*/ 	.word	0xffffffff


	//   ....[65]....
        /*0680*/ 	.word	0xffffffff


	//   ....[66]....
        /*0684*/ 	.word	0xffffffff


	//   ....[67]....
        /*0688*/ 	.word	0xffffffff


	//   ....[68]....
        /*068c*/ 	.word	0xffffffff


	//   ....[69]....
        /*0690*/ 	.word	0xffffffff


	//   ....[70]....
        /*0694*/ 	.word	0xffffffff


	//   ....[71]....
        /*0698*/ 	.word	0xffffffff


	//   ....[72]....
        /*069c*/ 	.word	0xffffffff


	//   ....[73]....
        /*06a0*/ 	.word	0xffffffff


	//   ....[74]....
        /*06a4*/ 	.word	0xffffffff


	//   ....[75]....
        /*06a8*/ 	.word	0xffffffff


	//   ....[76]....
        /*06ac*/ 	.word	0xffffffff


	//   ....[77]....
        /*06b0*/ 	.word	0xffffffff


	//   ....[78]....
        /*06b4*/ 	.word	0xffffffff


	//   ....[79]....
        /*06b8*/ 	.word	0xffffffff


	//   ....[80]....
        /*06bc*/ 	.word	0x0500000f


	//   ....[81]....
        /*06c0*/ 	.word	0x0500000f


	//   ....[82]....
        /*06c4*/ 	.word	0x0500000f


	//   ....[83]....
        /*06c8*/ 	.word	0x0500000f


	//   ....[84]....
        /*06cc*/ 	.word	0x0500000f


	//   ....[85]....
        /*06d0*/ 	.word	0x0500000f


	//   ....[86]....
        /*06d4*/ 	.word	0x0500000f


	//   ....[87]....
        /*06d8*/ 	.word	0x0500000f


	//   ....[88]....
        /*06dc*/ 	.word	0x0500000f


	//   ....[89]....
        /*06e0*/ 	.word	0x0500000f


	//   ....[90]....
        /*06e4*/ 	.word	0x0500000f


	//   ....[91]....
        /*06e8*/ 	.word	0x0500000f


	//   ....[92]....
        /*06ec*/ 	.word	0x0500000f


	//   ....[93]....
        /*06f0*/ 	.word	0x0500000f


	//   ....[94]....
        /*06f4*/ 	.word	0x0500000f


	//   ....[95]....
        /*06f8*/ 	.word	0x0500000f


	//   ....[96]....
        /*06fc*/ 	.word	0x0500000f


	//   ....[97]....
        /*0700*/ 	.word	0x0500000f


	//   ....[98]....
        /*0704*/ 	.word	0x0500000f


	//   ....[99]....
        /*0708*/ 	.word	0x0500000f


	//   ....[100]....
        /*070c*/ 	.word	0x0500000f


	//   ....[101]....
        /*0710*/ 	.word	0x0500000f


	//   ....[102]....
        /*0714*/ 	.word	0x0500000f


	//   ....[103]....
        /*0718*/ 	.word	0x0500000f


	//   ....[104]....
        /*071c*/ 	.word	0x0500000f


	//   ....[105]....
        /*0720*/ 	.word	0x0500000f


	//   ....[106]....
        /*0724*/ 	.word	0x0500000f


	//   ....[107]....
        /*0728*/ 	.word	0x0500000f


	//----- nvinfo : EIATTR_COOP_GROUP_INSTR_OFFSETS
	.align		4
.L_231:
        /*072c*/ 	.byte	0x04, 0x28
        /*072e*/ 	.short	(.L_233 - .L_232)


	//   ....[0]....
.L_232:
        /*0730*/ 	.word	0x00000060


	//   ....[1]....
        /*0734*/ 	.word	0x000001c0


	//   ....[2]....
        /*0738*/ 	.word	0x000002c0


	//   ....[3]....
        /*073c*/ 	.word	0x00000430


	//   ....[4]....
        /*0740*/ 	.word	0x00000590


	//   ....[5]....
        /*0744*/ 	.word	0x000006b0


	//   ....[6]....
        /*0748*/ 	.word	0x00000810


	//   ....[7]....
        /*074c*/ 	.word	0x000055e0


	//   ....[8]....
        /*0750*/ 	.word	0x0000b570


	//   ....[9]....
        /*0754*/ 	.word	0x0000b680


	//   ....[10]....
        /*0758*/ 	.word	0x0000c090


	//   ....[11]....
        /*075c*/ 	.word	0x0000c130


	//   ....[12]....
        /*0760*/ 	.word	0x00010540


	//   ....[13]....
        /*0764*/ 	.word	0x000106f0


	//   ....[14]....
        /*0768*/ 	.word	0x00010d20


	//   ....[15]....
        /*076c*/ 	.word	0x00010d80


	//   ....[16]....
        /*0770*/ 	.word	0x00013b40


	//   ....[17]....
        /*0774*/ 	.word	0x00013b60


	//   ....[18]....
        /*0778*/ 	.word	0x00013ba0


	//   ....[19]....
        /*077c*/ 	.word	0x00013bc0


	//   ....[20]....
        /*0780*/ 	.word	0x00018400


	//   ....[21]....
        /*0784*/ 	.word	0x00018500


	//   ....[22]....
        /*0788*/ 	.word	0x00018e40


	//   ....[23]....
        /*078c*/ 	.word	0x00018ea0


	//   ....[24]....
        /*0790*/ 	.word	0x0001a330


	//   ....[25]....
        /*0794*/ 	.word	0x0001a350


	//   ....[26]....
        /*0798*/ 	.word	0x0001a450


	//   ....[27]....
        /*079c*/ 	.word	0x0001a510


	//   ....[28]....
        /*07a0*/ 	.word	0x0001afd0


	//   ....[29]....
        /*07a4*/ 	.word	0x0001afe0


	//   ....[30]....
        /*07a8*/ 	.word	0x0001aff0


	//   ....[31]....
        /*07ac*/ 	.word	0x0001b000


	//   ....[32]....
        /*07b0*/ 	.word	0x0001b010


	//   ....[33]....
        /*07b4*/ 	.word	0x0001b020


	//   ....[34]....
        /*07b8*/ 	.word	0x0001b040


	//   ....[35]....
        /*07bc*/ 	.word	0x0001b050


	//   ....[36]....
        /*07c0*/ 	.word	0x0001b080


	//   ....[37]....
        /*07c4*/ 	.word	0x0001b090


	//   ....[38]....
        /*07c8*/ 	.word	0x0001b0c0


	//   ....[39]....
        /*07cc*/ 	.word	0x0001b0d0


	//   ....[40]....
        /*07d0*/ 	.word	0x0001b0f0


	//   ....[41]....
        /*07d4*/ 	.word	0x0001b110


	//   ....[42]....
        /*07d8*/ 	.word	0x0001b120


	//   ....[43]....
        /*07dc*/ 	.word	0x0001b140


	//   ....[44]....
        /*07e0*/ 	.word	0x0001c680


	//   ....[45]....
        /*07e4*/ 	.word	0x0001c850


	//   ....[46]....
        /*07e8*/ 	.word	0x0001c880


	//   ....[47]....
        /*07ec*/ 	.word	0x0001c8b0


	//   ....[48]....
        /*07f0*/ 	.word	0x0001c8e0


	//   ....[49]....
        /*07f4*/ 	.word	0x0001c910


	//   ....[50]....
        /*07f8*/ 	.word	0x0001c940


	//   ....[51]....
        /*07fc*/ 	.word	0x0001cab0


	//   ....[52]....
        /*0800*/ 	.word	0x0001cae0


	//   ....[53]....
        /*0804*/ 	.word	0x0001cb10


	//   ....[54]....
        /*0808*/ 	.word	0x0001cb40


	//   ....[55]....
        /*080c*/ 	.word	0x0001cb70


	//   ....[56]....
        /*0810*/ 	.word	0x0001cba0


	//   ....[57]....
        /*0814*/ 	.word	0x0001cc50


	//   ....[58]....
        /*0818*/ 	.word	0x0001ccb0


	//   ....[59]....
        /*081c*/ 	.word	0x0001cd50


	//   ....[60]....
        /*0820*/ 	.word	0x0001dde0


	//   ....[61]....
        /*0824*/ 	.word	0x0001f750


	//   ....[62]....
        /*0828*/ 	.word	0x000212d0


	//   ....[63]....
        /*082c*/ 	.word	0x00021320


	//   ....[64]....
        /*0830*/ 	.word	0x00021350


	//   ....[65]....
        /*0834*/ 	.word	0x00021380


	//   ....[66]....
        /*0838*/ 	.word	0x00021390


	//   ....[67]....
        /*083c*/ 	.word	0x000213c0


	//   ....[68]....
        /*0840*/ 	.word	0x000213f0


	//   ....[69]....
        /*0844*/ 	.word	0x00021420


	//   ....[70]....
        /*0848*/ 	.word	0x000215a0


	//   ....[71]....
        /*084c*/ 	.word	0x000215d0


	//   ....[72]....
        /*0850*/ 	.word	0x00021600


	//   ....[73]....
        /*0854*/ 	.word	0x00021630


	//   ....[74]....
        /*0858*/ 	.word	0x00021660


	//   ....[75]....
        /*085c*/ 	.word	0x00021690


	//   ....[76]....
        /*0860*/ 	.word	0x00021750


	//   ....[77]....
        /*0864*/ 	.word	0x00021770


	//   ....[78]....
        /*0868*/ 	.word	0x000217e0


	//   ....[79]....
        /*086c*/ 	.word	0x00021e80


	//   ....[80]....
        /*0870*/ 	.word	0x000222f0


	//   ....[81]....
        /*0874*/ 	.word	0x00022390


	//   ....[82]....
        /*0878*/ 	.word	0x00022430


	//   ....[83]....
        /*087c*/ 	.word	0x000224d0


	//   ....[84]....
        /*0880*/ 	.word	0x000225b0


	//   ....[85]....
        /*0884*/ 	.word	0x00022650


	//   ....[86]....
        /*0888*/ 	.word	0x000226f0


	//   ....[87]....
        /*088c*/ 	.word	0x00022790


	//   ....[88]....
        /*0890*/ 	.word	0x00022b30


	//   ....[89]....
        /*0894*/ 	.word	0x00022e10


	//   ....[90]....
        /*0898*/ 	.word	0x00023230


	//   ....[91]....
        /*089c*/ 	.word	0x000232d0


	//   ....[92]....
        /*08a0*/ 	.word	0x000233f0


	//   ....[93]....
        /*08a4*/ 	.word	0x00023460


	//   ....[94]....
        /*08a8*/ 	.word	0x000234d0


	//   ....[95]....
        /*08ac*/ 	.word	0x00023540


	//   ....[96]....
        /*08b0*/ 	.word	0x000235b0


	//   ....[97]....
        /*08b4*/ 	.word	0x00023630


	//   ....[98]....
        /*08b8*/ 	.word	0x000236c0


	//   ....[99]....
        /*08bc*/ 	.word	0x00023750


	//   ....[100]....
        /*08c0*/ 	.word	0x000237c0


	//   ....[101]....
        /*08c4*/ 	.word	0x00023830


	//   ....[102]....
        /*08c8*/ 	.word	0x000238a0


	//   ....[103]....
        /*08cc*/ 	.word	0x00023920


	//   ....[104]....
        /*08d0*/ 	.word	0x00023990


	//   ....[105]....
        /*08d4*/ 	.word	0x00023a30


	//   ....[106]....
        /*08d8*/ 	.word	0x00023ac0


	//   ....[107]....
        /*08dc*/ 	.word	0x00023be0


	//----- nvinfo : EIATTR_REG_RECONFIG
	.align		4
.L_233:
        /*08e0*/ 	.byte	0x01, 0x54
	.zero		2


	//----- nvinfo : EIATTR_SYSCALL_OFFSETS
	.align		4
        /*08e4*/ 	.byte	0x04, 0x46
        /*08e6*/ 	.short	(.L_235 - .L_234)


	//   ....[0]....
.L_234:
        /*08e8*/ 	.word	0x00001a10


	//   ....[1]....
        /*08ec*/ 	.word	0x00001b60


	//   ....[2]....
        /*08f0*/ 	.word	0x00005750


	//   ....[3]....
        /*08f4*/ 	.word	0x00005d60


	//   ....[4]....
        /*08f8*/ 	.word	0x0001eff0


	//   ....[5]....
        /*08fc*/ 	.word	0x0001f170


	//   ....[6]....
        /*0900*/ 	.word	0x0001f2d0


	//   ....[7]....
        /*0904*/ 	.word	0x0001f430


	//----- nvinfo : EIATTR_MBARRIER_INSTR_OFFSETS
	.align		4
.L_235:
        /*0908*/ 	.byte	0x04, 0x39
        /*090a*/ 	.short	(.L_237 - .L_236)


	//   ....[0]....
.L_236:
        /*090c*/ 	.word	0x000002e0
        /*0910*/ 	.word	0x000000ff
        /*0914*/ 	.word	0x00013200
        /*0918*/ 	.short	0x0100
        /*091a*/ 	.byte	0x08
	.zero		1


	//   ....[1]....
        /*091c*/ 	.word	0x000002f0
        /*0920*/ 	.word	0x000000ff
        /*0924*/ 	.word	0x00013220
        /*0928*/ 	.short	0x0100
        /*092a*/ 	.byte	0x08
	.zero		1


	//   ....[2]....
        /*092c*/ 	.word	0x000003e0
        /*0930*/ 	.word	0x000000ff
        /*0934*/ 	.word	0x00013230
        /*0938*/ 	.short	0x0100
        /*093a*/ 	.byte	0x08
	.zero		1


	//   ....[3]....
        /*093c*/ 	.word	0x000003f0
        /*0940*/ 	.word	0x000000ff
        /*0944*/ 	.word	0x00013240
        /*0948*/ 	.short	0x0100
        /*094a*/ 	.byte	0x08
	.zero		1


	//   ....[4]....
        /*094c*/ 	.word	0x00000400
        /*0950*/ 	.word	0x000000ff
        /*0954*/ 	.word	0x00013238
        /*0958*/ 	.short	0x0100
        /*095a*/ 	.byte	0x08
	.zero		1


	//   ....[5]....
        /*095c*/ 	.word	0x00000410
        /*0960*/ 	.word	0x000000ff
        /*0964*/ 	.word	0x00013248
        /*0968*/ 	.short	0x0100
        /*096a*/ 	.byte	0x08
	.zero		1


	//   ....[6]....
        /*096c*/ 	.word	0x00000540
        /*0970*/ 	.word	0x000000ff
        /*0974*/ 	.word	0x00013250
        /*0978*/ 	.short	0x0100
        /*097a*/ 	.byte	0x08
	.zero		1


	//   ....[7]....
        /*097c*/ 	.word	0x00000550
        /*0980*/ 	.word	0x000000ff
        /*0984*/ 	.word	0x00013260
        /*0988*/ 	.short	0x0100
        /*098a*/ 	.byte	0x08
	.zero		1


	//   ....[8]....
        /*098c*/ 	.word	0x00000560
        /*0990*/ 	.word	0x000000ff
        /*0994*/ 	.word	0x00013258
        /*0998*/ 	.short	0x0100
        /*099a*/ 	.byte	0x08
	.zero		1


	//   ....[9]....
        /*099c*/ 	.word	0x00000570
        /*09a0*/ 	.word	0x000000ff
        /*09a4*/ 	.word	0x00013268
        /*09a8*/ 	.short	0x0100
        /*09aa*/ 	.byte	0x08
	.zero		1


	//   ....[10]....
        /*09ac*/ 	.word	0x00000660
        /*09b0*/ 	.word	0x000000ff
        /*09b4*/ 	.word	0x00013270
        /*09b8*/ 	.short	0x0100
        /*09ba*/ 	.byte	0x06
	.zero		1


	//   ....[11]....
        /*09bc*/ 	.word	0x00000670
        /*09c0*/ 	.word	0x000000ff
        /*09c4*/ 	.word	0x00013280
        /*09c8*/ 	.short	0x0100
        /*09ca*/ 	.byte	0x06
	.zero		1


	//   ....[12]....
        /*09cc*/ 	.word	0x00000680
        /*09d0*/ 	.word	0x000000ff
        /*09d4*/ 	.word	0x00013278
        /*09d8*/ 	.short	0x0100
        /*09da*/ 	.byte	0x06
	.zero		1


	//   ....[13]....
        /*09dc*/ 	.word	0x00000690
        /*09e0*/ 	.word	0x000000ff
        /*09e4*/ 	.word	0x00013288
        /*09e8*/ 	.short	0x0100
        /*09ea*/ 	.byte	0x06
	.zero		1


	//   ....[14]....
        /*09ec*/ 	.word	0x000007c0
        /*09f0*/ 	.word	0x000000ff
        /*09f4*/ 	.word	0x00013290
        /*09f8*/ 	.short	0x0100
        /*09fa*/ 	.byte	0x08
	.zero		1


	//   ....[15]....
        /*09fc*/ 	.word	0x000007d0
        /*0a00*/ 	.word	0x000000ff
        /*0a04*/ 	.word	0x000132a0
        /*0a08*/ 	.short	0x0100
        /*0a0a*/ 	.byte	0x08
	.zero		1


	//   ....[16]....
        /*0a0c*/ 	.word	0x000007e0
        /*0a10*/ 	.word	0x000000ff
        /*0a14*/ 	.word	0x00013298
        /*0a18*/ 	.short	0x0100
        /*0a1a*/ 	.byte	0x08
	.zero		1


	//   ....[17]....
        /*0a1c*/ 	.word	0x000007f0
        /*0a20*/ 	.word	0x000000ff
        /*0a24*/ 	.word	0x000132a8
        /*0a28*/ 	.short	0x0100
        /*0a2a*/ 	.byte	0x08
	.zero		1


	//   ....[18]....
        /*0a2c*/ 	.word	0x00000920
        /*0a30*/ 	.word	0x000000ff
        /*0a34*/ 	.word	0x000132b0
        /*0a38*/ 	.short	0x0100
        /*0a3a*/ 	.byte	0x08
	.zero		1


	//   ....[19]....
        /*0a3c*/ 	.word	0x00000930
        /*0a40*/ 	.word	0x000000ff
        /*0a44*/ 	.word	0x000132c0
        /*0a48*/ 	.short	0x0100
        /*0a4a*/ 	.byte	0x08
	.zero		1


	//   ....[20]....
        /*0a4c*/ 	.word	0x00000940
        /*0a50*/ 	.word	0x000000ff
        /*0a54*/ 	.word	0x000132b8
        /*0a58*/ 	.short	0x0100
        /*0a5a*/ 	.byte	0x08
	.zero		1


	//   ....[21]....
        /*0a5c*/ 	.word	0x00000950
        /*0a60*/ 	.word	0x000000ff
        /*0a64*/ 	.word	0x000132c8
        /*0a68*/ 	.short	0x0100
        /*0a6a*/ 	.byte	0x08
	.zero		1


	//   ....[22]....
        /*0a6c*/ 	.word	0x000028b0
        /*0a70*/ 	.word	0x0000004a
        /*0a74*/ 	.word	0x00013290
        /*0a78*/ 	.short	0x010a
        /*0a7a*/ 	.byte	0x3f
	.zero		1


	//   ....[23]....
        /*0a7c*/ 	.word	0x000039a0
        /*0a80*/ 	.word	0x0000004a
        /*0a84*/ 	.word	0x00013290
        /*0a88*/ 	.short	0x010a
        /*0a8a*/ 	.byte	0x3f
	.zero		1


	//   ....[24]....
        /*0a8c*/ 	.word	0x00004a50
        /*0a90*/ 	.word	0x0000004a
        /*0a94*/ 	.word	0x00013290
        /*0a98*/ 	.short	0x010a
        /*0a9a*/ 	.byte	0x3f
	.zero		1


	//   ....[25]....
        /*0a9c*/ 	.word	0x00004c30
        /*0aa0*/ 	.word	0x00000004
        /*0aa4*/ 	.word	0x00000000
        /*0aa8*/ 	.short	0x0101
        /*0aaa*/ 	.byte	0x3f
	.zero		1


	//   ....[26]....
        /*0aac*/ 	.word	0x00004c70
        /*0ab0*/ 	.word	0x0000004a
        /*0ab4*/ 	.word	0x000132b0
        /*0ab8*/ 	.short	0x010a
        /*0aba*/ 	.byte	0x3f
	.zero		1


	//   ....[27]....
        /*0abc*/ 	.word	0x00004ef0
        /*0ac0*/ 	.word	0x0000004a
        /*0ac4*/ 	.word	0x00000000
        /*0ac8*/ 	.short	0x0101
        /*0aca*/ 	.byte	0x3f
	.zero		1


	//   ....[28]....
        /*0acc*/ 	.word	0x00005a90
        /*0ad0*/ 	.word	0x00000012
        /*0ad4*/ 	.word	0x00013200
        /*0ad8*/ 	.short	0x010a
        /*0ada*/ 	.byte	0x3f
	.zero		1


	//   ....[29]....
        /*0adc*/ 	.word	0x00005ae0
        /*0ae0*/ 	.word	0x00000012
        /*0ae4*/ 	.word	0x00013200
        /*0ae8*/ 	.short	0x010a
        /*0aea*/ 	.byte	0x3f
	.zero		1


	//   ....[30]....
        /*0aec*/ 	.word	0x000063e0
        /*0af0*/ 	.word	0x00000012
        /*0af4*/ 	.word	0x00013200
        /*0af8*/ 	.short	0x010a
        /*0afa*/ 	.byte	0x3f
	.zero		1


	//   ....[31]....
        /*0afc*/ 	.word	0x00007930
        /*0b00*/ 	.word	0x00000012
        /*0b04*/ 	.word	0x00013200
        /*0b08*/ 	.short	0x010a
        /*0b0a*/ 	.byte	0x3f
	.zero		1


	//   ....[32]....
        /*0b0c*/ 	.word	0x00008a50
        /*0b10*/ 	.word	0x0000000d
        /*0b14*/ 	.word	0x00013230
        /*0b18*/ 	.short	0x010a
        /*0b1a*/ 	.byte	0x3f
	.zero		1


	//   ....[33]....
        /*0b1c*/ 	.word	0x00008b00
        /*0b20*/ 	.word	0x0000000d
        /*0b24*/ 	.word	0x00013230
        /*0b28*/ 	.short	0x010a
        /*0b2a*/ 	.byte	0x3f
	.zero		1


	//   ....[34]....
        /*0b2c*/ 	.word	0x00009740
        /*0b30*/ 	.word	0x00000018
        /*0b34*/ 	.word	0x00000000
        /*0b38*/ 	.short	0x0101
        /*0b3a*/ 	.byte	0x3f
	.zero		1


	//   ....[35]....
        /*0b3c*/ 	.word	0x0000d3f0
        /*0b40*/ 	.word	0x00000008
        /*0b44*/ 	.word	0x00013230
        /*0b48*/ 	.short	0x010a
        /*0b4a*/ 	.byte	0x3f
	.zero		1


	//   ....[36]....
        /*0b4c*/ 	.word	0x0000d480
        /*0b50*/ 	.word	0x00000008
        /*0b54*/ 	.word	0x00013230
        /*0b58*/ 	.short	0x010a
        /*0b5a*/ 	.byte	0x3f
	.zero		1


	//   ....[37]....
        /*0b5c*/ 	.word	0x0000da40
        /*0b60*/ 	.word	0x00000014
        /*0b64*/ 	.word	0x00013250
        /*0b68*/ 	.short	0x010a
        /*0b6a*/ 	.byte	0x3f
	.zero		1


	//   ....[38]....
        /*0b6c*/ 	.word	0x0000da90
        /*0b70*/ 	.word	0x00000014
        /*0b74*/ 	.word	0x00013250
        /*0b78*/ 	.short	0x010a
        /*0b7a*/ 	.byte	0x3f
	.zero		1


	//   ....[39]....
        /*0b7c*/ 	.word	0x0000e530
        /*0b80*/ 	.word	0x00000038
        /*0b84*/ 	.word	0x00000000
        /*0b88*/ 	.short	0x0101
        /*0b8a*/ 	.byte	0x3f
	.zero		1


	//   ....[40]....
        /*0b8c*/ 	.word	0x00011af0
        /*0b90*/ 	.word	0x00000014
        /*0b94*/ 	.word	0x00000000
        /*0b98*/ 	.short	0x0101
        /*0b9a*/ 	.byte	0x3f
	.zero		1


	//   ....[41]....
        /*0b9c*/ 	.word	0x000123a0
        /*0ba0*/ 	.word	0x00000003
        /*0ba4*/ 	.word	0x00013230
        /*0ba8*/ 	.short	0x010a
        /*0baa*/ 	.byte	0x3f
	.zero		1


	//   ....[42]....
        /*0bac*/ 	.word	0x00012430
        /*0bb0*/ 	.word	0x00000003
        /*0bb4*/ 	.word	0x00013230
        /*0bb8*/ 	.short	0x010a
        /*0bba*/ 	.byte	0x3f
	.zero		1


	//   ....[43]....
        /*0bbc*/ 	.word	0x000129f0
        /*0bc0*/ 	.word	0x0000000e
        /*0bc4*/ 	.word	0x00013250
        /*0bc8*/ 	.short	0x010a
        /*0bca*/ 	.byte	0x3f
	.zero		1


	//   ....[44]....
        /*0bcc*/ 	.word	0x00012a40
        /*0bd0*/ 	.word	0x0000000e
        /*0bd4*/ 	.word	0x00013250
        /*0bd8*/ 	.short	0x010a
        /*0bda*/ 	.byte	0x3f
	.zero		1


	//   ....[45]....
        /*0bdc*/ 	.word	0x00014450
        /*0be0*/ 	.word	0x0000000f
        /*0be4*/ 	.word	0x00000000
        /*0be8*/ 	.short	0x0101
        /*0bea*/ 	.byte	0x3f
	.zero		1


	//   ....[46]....
        /*0bec*/ 	.word	0x00014d10
        /*0bf0*/ 	.word	0x0000000e
        /*0bf4*/ 	.word	0x00000000
        /*0bf8*/ 	.short	0x0101
        /*0bfa*/ 	.byte	0x3f
	.zero		1


	//   ....[47]....
        /*0bfc*/ 	.word	0x000153e0
        /*0c00*/ 	.word	0x00000003
        /*0c04*/ 	.word	0x00013230
        /*0c08*/ 	.short	0x010a
        /*0c0a*/ 	.byte	0x3f
	.zero		1


	//   ....[48]....
        /*0c0c*/ 	.word	0x00015470
        /*0c10*/ 	.word	0x00000003
        /*0c14*/ 	.word	0x00013230
        /*0c18*/ 	.short	0x010a
        /*0c1a*/ 	.byte	0x3f
	.zero		1


	//   ....[49]....
        /*0c1c*/ 	.word	0x00015a30
        /*0c20*/ 	.word	0x0000000e
        /*0c24*/ 	.word	0x00013250
        /*0c28*/ 	.short	0x010a
        /*0c2a*/ 	.byte	0x3f
	.zero		1


	//   ....[50]....
        /*0c2c*/ 	.word	0x00015a80
        /*0c30*/ 	.word	0x0000000e
        /*0c34*/ 	.word	0x00013250
        /*0c38*/ 	.short	0x010a
        /*0c3a*/ 	.byte	0x3f
	.zero		1


	//   ....[51]....
        /*0c3c*/ 	.word	0x000164f0
        /*0c40*/ 	.word	0x00000003
        /*0c44*/ 	.word	0x00000000
        /*0c48*/ 	.short	0x0101
        /*0c4a*/ 	.byte	0x3f
	.zero		1


	//   ....[52]....
        /*0c4c*/ 	.word	0x00019ad0
        /*0c50*/ 	.word	0x0000000e
        /*0c54*/ 	.word	0x00000000
        /*0c58*/ 	.short	0x0101
        /*0c5a*/ 	.byte	0x3f
	.zero		1


	//   ....[53]....
        /*0c5c*/ 	.word	0x0001a020
        /*0c60*/ 	.word	0x0000000d
        /*0c64*/ 	.word	0x00013250
        /*0c68*/ 	.short	0x010a
        /*0c6a*/ 	.byte	0x3f
	.zero		1


	//   ....[54]....
        /*0c6c*/ 	.word	0x0001a070
        /*0c70*/ 	.word	0x0000000d
        /*0c74*/ 	.word	0x00013250
        /*0c78*/ 	.short	0x010a
        /*0c7a*/ 	.byte	0x3f
	.zero		1


	//   ....[55]....
        /*0c7c*/ 	.word	0x0001a910
        /*0c80*/ 	.word	0x00000002
        /*0c84*/ 	.word	0x00000000
        /*0c88*/ 	.short	0x0101
        /*0c8a*/ 	.byte	0x3f
	.zero		1


	//   ....[56]....
        /*0c8c*/ 	.word	0x0001b910
        /*0c90*/ 	.word	0x00000000
        /*0c94*/ 	.word	0x00000000
        /*0c98*/ 	.short	0x0101
        /*0c9a*/ 	.byte	0x3f
	.zero		1


	//   ....[57]....
        /*0c9c*/ 	.word	0x0001def0
        /*0ca0*/ 	.word	0x00000008
        /*0ca4*/ 	.word	0x00013220
        /*0ca8*/ 	.short	0x010a
        /*0caa*/ 	.byte	0x3f
	.zero		1


	//   ....[58]....
        /*0cac*/ 	.word	0x0001dfa0
        /*0cb0*/ 	.word	0x00000009
        /*0cb4*/ 	.word	0x000132a0
        /*0cb8*/ 	.short	0x010a
        /*0cba*/ 	.byte	0x3f
	.zero		1


	//   ....[59]....
        /*0cbc*/ 	.word	0x0001e1d0
        /*0cc0*/ 	.word	0x00000009
        /*0cc4*/ 	.word	0x000132c0
        /*0cc8*/ 	.short	0x010a
        /*0cca*/ 	.byte	0x3f
	.zero		1


	//   ....[60]....
        /*0ccc*/ 	.word	0x0001e520
        /*0cd0*/ 	.word	0x00000009
        /*0cd4*/ 	.word	0x000132a0
        /*0cd8*/ 	.short	0x010a
        /*0cda*/ 	.byte	0x3f
	.zero		1


	//   ....[61]....
        /*0cdc*/ 	.word	0x0001e740
        /*0ce0*/ 	.word	0x00000009
        /*0ce4*/ 	.word	0x000132c0
        /*0ce8*/ 	.short	0x010a
        /*0cea*/ 	.byte	0x3f
	.zero		1


	//   ....[62]....
        /*0cec*/ 	.word	0x0001f9b0
        /*0cf0*/ 	.word	0x00000005
        /*0cf4*/ 	.word	0x00013280
        /*0cf8*/ 	.short	0x010a
        /*0cfa*/ 	.byte	0x3f
	.zero		1


	//   ....[63]....
        /*0cfc*/ 	.word	0x0001fb70
        /*0d00*/ 	.word	0x00000005
        /*0d04*/ 	.word	0x00013240
        /*0d08*/ 	.short	0x010a
        /*0d0a*/ 	.byte	0x3f
	.zero		1


	//   ....[64]....
        /*0d0c*/ 	.word	0x0001ff10
        /*0d10*/ 	.word	0x00000006
        /*0d14*/ 	.word	0x00013220
        /*0d18*/ 	.short	0x010a
        /*0d1a*/ 	.byte	0x3f
	.zero		1


	//   ....[65]....
        /*0d1c*/ 	.word	0x000201f0
        /*0d20*/ 	.word	0x00000006
        /*0d24*/ 	.word	0x00013280
        /*0d28*/ 	.short	0x010a
        /*0d2a*/ 	.byte	0x3f
	.zero		1


	//   ....[66]....
        /*0d2c*/ 	.word	0x00020440
        /*0d30*/ 	.word	0x00000006
        /*0d34*/ 	.word	0x00013240
        /*0d38*/ 	.short	0x010a
        /*0d3a*/ 	.byte	0x3f
	.zero		1


	//   ....[67]....
        /*0d3c*/ 	.word	0x00020720
        /*0d40*/ 	.word	0x0000000d
        /*0d44*/ 	.word	0x00013270
        /*0d48*/ 	.short	0x010a
        /*0d4a*/ 	.byte	0x3f
	.zero		1


	//   ....[68]....
        /*0d4c*/ 	.word	0x000207b0
        /*0d50*/ 	.word	0x0000000d
        /*0d54*/ 	.word	0x00013260
        /*0d58*/ 	.short	0x010a
        /*0d5a*/ 	.byte	0x3f
	.zero		1


	//   ....[69]....
        /*0d5c*/ 	.word	0x00020ac0
        /*0d60*/ 	.word	0x0000000d
        /*0d64*/ 	.word	0x00013250
        /*0d68*/ 	.short	0x0101
        /*0d6a*/ 	.byte	0x3f
	.zero		1


	//   ....[70]....
        /*0d6c*/ 	.word	0x00020b40
        /*0d70*/ 	.word	0x00000004
        /*0d74*/ 	.word	0x00000000
        /*0d78*/ 	.short	0x0101
        /*0d7a*/ 	.byte	0x3f
	.zero		1


	//   ....[71]....
        /*0d7c*/ 	.word	0x00020d00
        /*0d80*/ 	.word	0x00000003
        /*0d84*/ 	.word	0x00013270
        /*0d88*/ 	.short	0x010a
        /*0d8a*/ 	.byte	0x3f
	.zero		1


	//   ....[72]....
        /*0d8c*/ 	.word	0x00020d80
        /*0d90*/ 	.word	0x00000003
        /*0d94*/ 	.word	0x00013260
        /*0d98*/ 	.short	0x010a
        /*0d9a*/ 	.byte	0x3f
	.zero		1


	//   ....[73]....
        /*0d9c*/ 	.word	0x000210a0
        /*0da0*/ 	.word	0x00000003
        /*0da4*/ 	.word	0x00013250
        /*0da8*/ 	.short	0x0101
        /*0daa*/ 	.byte	0x3f
	.zero		1


	//   ....[74]....
        /*0dac*/ 	.word	0x00021110
        /*0db0*/ 	.word	0x00000000
        /*0db4*/ 	.word	0x00000000
        /*0db8*/ 	.short	0x0101
        /*0dba*/ 	.byte	0x3f
	.zero		1


	//   ....[75]....
        /*0dbc*/ 	.word	0x00021e00
        /*0dc0*/ 	.word	0x00000008
        /*0dc4*/ 	.word	0x00013220
        /*0dc8*/ 	.short	0x010a
        /*0dca*/ 	.byte	0x3f
	.zero		1


	//   ....[76]....
        /*0dcc*/ 	.word	0x00021f90
        /*0dd0*/ 	.word	0x00000006
        /*0dd4*/ 	.word	0x00000000
        /*0dd8*/ 	.short	0x010a
        /*0dda*/ 	.byte	0x3f
	.zero		1


	//   ....[77]....
        /*0ddc*/ 	.word	0x00022000
        /*0de0*/ 	.word	0x00000007
        /*0de4*/ 	.word	0x00000000
        /*0de8*/ 	.short	0x010a
        /*0dea*/ 	.byte	0x3f
	.zero		1


	//   ....[78]....
        /*0dec*/ 	.word	0x00022050
        /*0df0*/ 	.word	0x00000002
        /*0df4*/ 	.word	0x00013260
        /*0df8*/ 	.short	0x010a
        /*0dfa*/ 	.byte	0x3f
	.zero		1


	//   ....[79]....
        /*0dfc*/ 	.word	0x000220a0
        /*0e00*/ 	.word	0x00000005
        /*0e04*/ 	.word	0x00013260
        /*0e08*/ 	.short	0x010a
        /*0e0a*/ 	.byte	0x3f
	.zero		1


	//   ....[80]....
        /*0e0c*/ 	.word	0x000220e0
        /*0e10*/ 	.word	0x00000002
        /*0e14*/ 	.word	0x00013280
        /*0e18*/ 	.short	0x010a
        /*0e1a*/ 	.byte	0x3f
	.zero		1


	//   ....[81]....
        /*0e1c*/ 	.word	0x00022100
        /*0e20*/ 	.word	0x00000005
        /*0e24*/ 	.word	0x00013280
        /*0e28*/ 	.short	0x010a
        /*0e2a*/ 	.byte	0x3f
	.zero		1


	//   ....[82]....
        /*0e2c*/ 	.word	0x00022160
        /*0e30*/ 	.word	0x0000004a
        /*0e34*/ 	.word	0x00013290
        /*0e38*/ 	.short	0x010a
        /*0e3a*/ 	.byte	0x3f
	.zero		1


	//   ....[83]....
        /*0e3c*/ 	.word	0x000221b0
        /*0e40*/ 	.word	0x0000004a
        /*0e44*/ 	.word	0x00013290
        /*0e48*/ 	.short	0x010a
        /*0e4a*/ 	.byte	0x3f
	.zero		1


	//   ....[84]....
        /*0e4c*/ 	.word	0x00022200
        /*0e50*/ 	.word	0x0000004a
        /*0e54*/ 	.word	0x00013290
        /*0e58*/ 	.short	0x010a
        /*0e5a*/ 	.byte	0x3f
	.zero		1


	//   ....[85]....
        /*0e5c*/ 	.word	0x00022250
        /*0e60*/ 	.word	0x0000004a
        /*0e64*/ 	.word	0x000132b0
        /*0e68*/ 	.short	0x010a
        /*0e6a*/ 	.byte	0x3f
	.zero		1


	//   ....[86]....
        /*0e6c*/ 	.word	0x00022510
        /*0e70*/ 	.word	0x00000012
        /*0e74*/ 	.word	0x00013200
        /*0e78*/ 	.short	0x010a
        /*0e7a*/ 	.byte	0x3f
	.zero		1


	//   ....[87]....
        /*0e7c*/ 	.word	0x000227d0
        /*0e80*/ 	.word	0x00000012
        /*0e84*/ 	.word	0x00013200
        /*0e88*/ 	.short	0x010a
        /*0e8a*/ 	.byte	0x3f
	.zero		1


	//   ....[88]....
        /*0e8c*/ 	.word	0x00022820
        /*0e90*/ 	.word	0x0000000d
        /*0e94*/ 	.word	0x00013230
        /*0e98*/ 	.short	0x010a
        /*0e9a*/ 	.byte	0x3f
	.zero		1


	//   ....[89]....
        /*0e9c*/ 	.word	0x00022870
        /*0ea0*/ 	.word	0x00000008
        /*0ea4*/ 	.word	0x00013230
        /*0ea8*/ 	.short	0x010a
        /*0eaa*/ 	.byte	0x3f
	.zero		1


	//   ....[90]....
        /*0eac*/ 	.word	0x000228c0
        /*0eb0*/ 	.word	0x00000014
        /*0eb4*/ 	.word	0x00013250
        /*0eb8*/ 	.short	0x010a
        /*0eba*/ 	.byte	0x3f
	.zero		1


	//   ....[91]....
        /*0ebc*/ 	.word	0x00022910
        /*0ec0*/ 	.word	0x00000003
        /*0ec4*/ 	.word	0x00013230
        /*0ec8*/ 	.short	0x010a
        /*0eca*/ 	.byte	0x3f
	.zero		1


	//   ....[92]....
        /*0ecc*/ 	.word	0x00022960
        /*0ed0*/ 	.word	0x0000000e
        /*0ed4*/ 	.word	0x00013250
        /*0ed8*/ 	.short	0x010a
        /*0eda*/ 	.byte	0x3f
	.zero		1


	//   ....[93]....
        /*0edc*/ 	.word	0x000229b0
        /*0ee0*/ 	.word	0x00000003
        /*0ee4*/ 	.word	0x00013230
        /*0ee8*/ 	.short	0x010a
        /*0eea*/ 	.byte	0x3f
	.zero		1


	//   ....[94]....
        /*0eec*/ 	.word	0x00022a00
        /*0ef0*/ 	.word	0x0000000e
        /*0ef4*/ 	.word	0x00013250
        /*0ef8*/ 	.short	0x010a
        /*0efa*/ 	.byte	0x3f
	.zero		1


	//   ....[95]....
        /*0efc*/ 	.word	0x00022a50
        /*0f00*/ 	.word	0x0000000d
        /*0f04*/ 	.word	0x00013250
        /*0f08*/ 	.short	0x010a
        /*0f0a*/ 	.byte	0x3f
	.zero		1


	//   ....[96]....
        /*0f0c*/ 	.word	0x00022bf0
        /*0f10*/ 	.word	0x00000008
        /*0f14*/ 	.word	0x00013220
        /*0f18*/ 	.short	0x010a
        /*0f1a*/ 	.byte	0x3f
	.zero		1


	//   ....[97]....
        /*0f1c*/ 	.word	0x00022c40
        /*0f20*/ 	.word	0x00000009
        /*0f24*/ 	.word	0x000132a0
        /*0f28*/ 	.short	0x010a
        /*0f2a*/ 	.byte	0x3f
	.zero		1


	//   ....[98]....
        /*0f2c*/ 	.word	0x00022c90
        /*0f30*/ 	.word	0x00000009
        /*0f34*/ 	.word	0x000132c0
        /*0f38*/ 	.short	0x010a
        /*0f3a*/ 	.byte	0x3f
	.zero		1


	//   ....[99]....
        /*0f3c*/ 	.word	0x00022ce0
        /*0f40*/ 	.word	0x00000009
        /*0f44*/ 	.word	0x000132a0
        /*0f48*/ 	.short	0x010a
        /*0f4a*/ 	.byte	0x3f
	.zero		1


	//   ....[100]....
        /*0f4c*/ 	.word	0x00022d30
        /*0f50*/ 	.word	0x00000009
        /*0f54*/ 	.word	0x000132c0
        /*0f58*/ 	.short	0x010a
        /*0f5a*/ 	.byte	0x3f
	.zero		1


	//   ....[101]....
        /*0f5c*/ 	.word	0x00022ed0
        /*0f60*/ 	.word	0x00000005
        /*0f64*/ 	.word	0x00013280
        /*0f68*/ 	.short	0x010a
        /*0f6a*/ 	.byte	0x3f
	.zero		1


	//   ....[102]....
        /*0f6c*/ 	.word	0x00022f20
        /*0f70*/ 	.word	0x00000005
        /*0f74*/ 	.word	0x00013240
        /*0f78*/ 	.short	0x010a
        /*0f7a*/ 	.byte	0x3f
	.zero		1


	//   ....[103]....
        /*0f7c*/ 	.word	0x00022fa0
        /*0f80*/ 	.word	0x00000005
        /*0f84*/ 	.word	0x00013220
        /*0f88*/ 	.short	0x010a
        /*0f8a*/ 	.byte	0x3f
	.zero		1


	//   ....[104]....
        /*0f8c*/ 	.word	0x00022ff0
        /*0f90*/ 	.word	0x00000006
        /*0f94*/ 	.word	0x00013280
        /*0f98*/ 	.short	0x010a
        /*0f9a*/ 	.byte	0x3f
	.zero		1


	//   ....[105]....
        /*0f9c*/ 	.word	0x00023040
        /*0fa0*/ 	.word	0x00000006
        /*0fa4*/ 	.word	0x00013240
        /*0fa8*/ 	.short	0x010a
        /*0faa*/ 	.byte	0x3f
	.zero		1


	//   ....[106]....
        /*0fac*/ 	.word	0x00023090
        /*0fb0*/ 	.word	0x0000000d
        /*0fb4*/ 	.word	0x00013270
        /*0fb8*/ 	.short	0x010a
        /*0fba*/ 	.byte	0x3f
	.zero		1


	//   ....[107]....
        /*0fbc*/ 	.word	0x000230e0
        /*0fc0*/ 	.word	0x0000000d
        /*0fc4*/ 	.word	0x00013260
        /*0fc8*/ 	.short	0x010a
        /*0fca*/ 	.byte	0x3f
	.zero		1


	//   ....[108]....
        /*0fcc*/ 	.word	0x00023130
        /*0fd0*/ 	.word	0x00000003
        /*0fd4*/ 	.word	0x00013270
        /*0fd8*/ 	.short	0x010a
        /*0fda*/ 	.byte	0x3f
	.zero		1


	//   ....[109]....
        /*0fdc*/ 	.word	0x00023180
        /*0fe0*/ 	.word	0x00000003
        /*0fe4*/ 	.word	0x00013260
        /*0fe8*/ 	.short	0x010a
        /*0fea*/ 	.byte	0x3f
	.zero		1


	//   ....[110]....
        /*0fec*/ 	.word	0x00023b00
        /*0ff0*/ 	.word	0x00000008
        /*0ff4*/ 	.word	0x00013220
        /*0ff8*/ 	.short	0x010a
        /*0ffa*/ 	.byte	0x3f
	.zero		1


	//   ....[111]....
        /*0ffc*/ 	.word	0x00023ca0
        /*1000*/ 	.word	0x00000006
        /*1004*/ 	.word	0x00000000
        /*1008*/ 	.short	0x010a
        /*100a*/ 	.byte	0x3f
	.zero		1


	//   ....[112]....
        /*100c*/ 	.word	0x00023cf0
        /*1010*/ 	.word	0x00000007
        /*1014*/ 	.word	0x00000000
        /*1018*/ 	.short	0x010a
        /*101a*/ 	.byte	0x3f
	.zero		1


	//   ....[113]....
        /*101c*/ 	.word	0x00023d40
        /*1020*/ 	.word	0x00000002
        /*1024*/ 	.word	0x00013260
        /*1028*/ 	.short	0x010a
        /*102a*/ 	.byte	0x3f
	.zero		1


	//   ....[114]....
        /*102c*/ 	.word	0x00023d90
        /*1030*/ 	.word	0x00000005
        /*1034*/ 	.word	0x00013260
        /*1038*/ 	.short	0x010a
        /*103a*/ 	.byte	0x3f
	.zero		1


	//   ....[115]....
        /*103c*/ 	.word	0x00023de0
        /*1040*/ 	.word	0x00000002
        /*1044*/ 	.word	0x00013280
        /*1048*/ 	.short	0x010a
        /*104a*/ 	.byte	0x3f
	.zero		1


	//----- nvinfo : EIATTR_NUM_MBARRIERS
	.align		4
.L_237:
        /*104c*/ 	.byte	0x03, 0x38
        /*104e*/ 	.short	0x0016


	//----- nvinfo : EIATTR_EXIT_INSTR_OFFSETS
	.align		4
        /*1050*/ 	.byte	0x04, 0x1c
        /*1052*/ 	.short	(.L_239 - .L_238)


	//   ....[0]....
.L_238:
        /*1054*/ 	.word	0x00022150


	//----- nvinfo : EIATTR_MAX_THREADS
	.align		4
.L_239:
        /*1058*/ 	.byte	0x04, 0x05
        /*105a*/ 	.short	(.L_241 - .L_240)
.L_240:
        /*105c*/ 	.word	0x00000200
        /*1060*/ 	.word	0x00000001
        /*1064*/ 	.word	0x00000001


	//----- nvinfo : EIATTR_CRS_STACK_SIZE
	.align		4
.L_241:
        /*1068*/ 	.byte	0x04, 0x1e
        /*106a*/ 	.short	(.L_243 - .L_242)
.L_242:
        /*106c*/ 	.word	0x00000000


	//----- nvinfo : EIATTR_CBANK_PARAM_SIZE
	.align		4
.L_243:
        /*1070*/ 	.byte	0x03, 0x19
        /*1072*/ 	.short	0x0a70


	//----- nvinfo : EIATTR_PARAM_CBANK
	.align		4
        /*1074*/ 	.byte	0x04, 0x0a
        /*1076*/ 	.short	(.L_245 - .L_244)
	.align		4
.L_244:
        /*1078*/ 	.word	index@(.nv.constant0._ZN7cutlass13device_kernelIN5flash11enable_sm90INS1_16FlashAttnFwdSm90INS1_25CollectiveMainloopFwdSm90ILi2EN4cute5tupleIJNS5_1CILi1EEES8_S8_EEENS6_IJNS7_ILi192EEENS7_ILi160EEENS7_ILi64EEEEEELi64ENS_12float_e4m3_tEfNS_4arch4Sm90ELb0ELb1ELb1ELb1ELb0ELb1ELb0ELb1ELb1ELb0ELb0ELb0EEENS1_21CollectiveEpilogueFwdINS6_IJSA_SC_SB_EEES9_NS_10bfloat16_tESG_Li384ELb1ELb0ELb0ELb1EEENS1_36VarlenDynamicPersistentTileSchedulerILi192ELi160ELi384ELi128ELb0ELb0ELb1ELb1ELb0ELb1EEEEEEEEEvNT_6ParamsE)
        /*107c*/ 	.short	0x0210
        /*107e*/ 	.short	0x0a70


	//----- nvinfo : EIATTR_SW_WAR
	.align		4
.L_245:
        /*1080*/ 	.byte	0x04, 0x36
        /*1082*/ 	.short	(.L_247 - .L_246)
.L_246:
        /*1084*/ 	.word	0x00000008
.L_247:


//--------------------- .nv.info._ZN7cutlass13device_kernelIN5flash11enable_sm90INS1_16FlashAttnFwdSm90INS1_25CollectiveMainloopFwdSm90ILi2EN4cute5tupleIJNS5_1CILi1EEES8_S8_EEENS6_IJNS7_ILi192EEENS7_ILi160EEENS7_ILi64EEEEEELi64ENS_12float_e4m3_tEfNS_4arch4Sm90ELb1ELb0ELb1ELb0ELb0ELb0ELb0ELb1ELb1ELb0ELb0ELb0EEENS1_21CollectiveEpilogueFwdINS6_IJSA_SC_SB_EEES9_NS_10bfloat16_tESG_Li384ELb0ELb0ELb0ELb1EEENS1_30DynamicPersistentTileSchedulerILi384ELi128ELb0ELb0ELb1EEEEEEEEEvNT_6ParamsE --------------------------
	.section	.nv.info._ZN7cutlass13device_kernelIN5flash11enable_sm90INS1_16FlashAttnFwdSm90INS1_25CollectiveMainloopFwdSm90ILi2EN4cute5tupleIJNS5_1CILi1EEES8_S8_EEENS6_IJNS7_ILi192EEENS7_ILi160EEENS7_ILi64EEEEEELi64ENS_12float_e4m3_tEfNS_4arch4Sm90ELb1ELb0ELb1ELb0ELb0ELb0ELb0ELb1ELb1ELb0ELb0ELb0EEENS1_21CollectiveEpilogueFwdINS6_IJSA_SC_SB_EEES9_NS_10bfloat16_tESG_Li384ELb0ELb0ELb0ELb1EEENS1_30DynamicPersistentTileSchedulerILi384ELi128ELb0ELb0ELb1EEEEEEEEEvNT_6ParamsE,"",@"SHT_CUDA_INFO"
	.sectionflags	@""
	.align	4


	//----- nvinfo : EIATTR_CUDA_API_VERSION
	.align		4
        /*0000*/ 	.byte	0x04, 0x37
        /*0002*/ 	.short	(.L_249 - .L_248)
.L_248:
        /*0004*/ 	.word	0x00000082


	//----- nvinfo : EIATTR_KPARAM_INFO
	.align		4
.L_249:
        /*0008*/ 	.byte	0x04, 0x17
        /*000a*/ 	.short	(.L_251 - .L_250)
.L_250:
        /*000c*/ 	.word	0x00000000
        /*0010*/ 	.short	0x0000
        /*0012*/ 	.short	0x0070
        /*0014*/ 	.byte	0x00, 0xf0, 0x01, 0x2e


	//----- nvinfo : EIATTR_SPARSE_MMA_MASK
	.align		4
.L_251:
        /*0018*/ 	.byte	0x03, 0x50
        /*001a*/ 	.short	0x0000


	//----- nvinfo : EIATTR_MAXREG_COUNT
	.align		4
        /*001c*/ 	.byte	0x03, 0x1b
        /*001e*/ 	.short	0x0080


	//----- nvinfo : EIATTR_NUM_BARRIERS
	.align		4
        /*0020*/ 	.byte	0x02, 0x4c
        /*0022*/ 	.byte	0x09
	.zero		1


	//----- nvinfo : EIATTR_EXTERNS
	.align		4
        /*0024*/ 	.byte	0x04, 0x0f
        /*0026*/ 	.short	(.L_253 - .L_252)


	//   ....[0]....
	.align		4
.L_252:
        /*0028*/ 	.word	index@(__assertfail)


	//----- nvinfo : EIATTR_ANNOTATIONS
	.align		4
.L_253:
        /*002c*/ 	.byte	0x04, 0x55
        /*002e*/ 	.short	(.L_255 - .L_254)


	//   ....[0]....
.L_254:
        /*0030*/ 	.word	0x00000001
        /*0034*/ 	.byte	0x50, 0x0a, 0x00, 0x00, 0x01, 0x00, 0x00, 0x00, 0x90, 0x0d, 0x00, 0x00, 0x01, 0x00, 0x00, 0x00
        /*0044*/ 	.byte	0x60, 0x15, 0x00, 0x00, 0x01, 0x00, 0x00, 0x00, 0x40, 0xb7, 0x00, 0x00, 0x01, 0x00, 0x00, 0x00
        /*0054*/ 	.byte	0xf0, 0xb9, 0x00, 0x00, 0x01, 0x00, 0x00, 0x00, 0xd0, 0xc6, 0x00, 0x00, 0x01, 0x00, 0x00, 0x00
        /*0064*/ 	.byte	0xf0, 0xcc, 0x00, 0x00, 0x01, 0x00, 0x00, 0x00, 0x30, 0xf2, 0x00, 0x00


	//----- nvinfo : EIATTR_MERCURY_ISA_VERSION
	.align		4
.L_255:
        /*0070*/ 	.byte	0x03, 0x5f
        /*0072*/ 	.short	0x0101


	//----- nvinfo : EIATTR_INT_WARP_WIDE_INSTR_OFFSETS
	.align		4
        /*0074*/ 	.byte	0x04, 0x31
        /*0076*/ 	.short	(.L_257 - .L_256)


	//   ....[0]....
.L_256:
        /*0078*/ 	.word	0x00000180


	//   ....[1]....
        /*007c*/ 	.word	0x000001b0


	//   ....[2]....
        /*0080*/ 	.word	0x00000240


	//   ....[3]....
        /*0084*/ 	.word	0x0000d370


	//   ....[4]....
        /*0088*/ 	.word	0x0000d400


	//   ....[5]....
        /*008c*/ 	.word	0x0000da70


	//   ....[6]....
        /*0090*/ 	.word	0x0000ed20


	//   ....[7]....
        /*0094*/ 	.word	0x0000edb0


	//----- nvinfo : EIATTR_COOP_GROUP_MASK_REGIDS
	.align		4
.L_257:
        /*0098*/ 	.byte	0x04, 0x29
        /*009a*/ 	.short	(.L_259 - .L_258)


	//   ....[0]....
.L_258:
        /*009c*/ 	.word	0xffffffff


	//   ....[1]....
        /*00a0*/ 	.word	0xffffffff


	//   ....[2]....
        /*00a4*/ 	.word	0xffffffff


	//   ....[3]....
        /*00a8*/ 	.word	0xffffffff


	//   ....[4]....
        /*00ac*/ 	.word	0xffffffff


	//   ....[5]....
        /*00b0*/ 	.word	0xffffffff


	//   ....[6]....
        /*00b4*/ 	.word	0xffffffff


	//   ....[7]....
        /*00b8*/ 	.word	0xffffffff


	//   ....[8]....
        /*00bc*/ 	.word	0xffffffff


	//   ....[9]....
        /*00c0*/ 	.word	0xffffffff


	//   ....[10]....
        /*00c4*/ 	.word	0xffffffff


	//   ....[11]....
        /*00c8*/ 	.word	0xffffffff


	//   ....[12]....
        /*00cc*/ 	.word	0xffffffff


	//   ....[13]....
        /*00d0*/ 	.word	0xffffffff


	//   ....[14]....
        /*00d4*/ 	.word	0xffffffff


	//   ....[15]....
        /*00d8*/ 	.word	0xffffffff


	//   ....[16]....
        /*00dc*/ 	.word	0xffffffff


	//   ....[17]....
        /*00e0*/ 	.word	0xffffffff


	//   ....[18]....
        /*00e4*/ 	.word	0xffffffff


	//   ....[19]....
        /*00e8*/ 	.word	0xffffffff


	//   ....[20]....
        /*00ec*/ 	.word	0xffffffff


	//   ....[21]....
        /*00f0*/ 	.word	0xffffffff


	//   ....[22]....
        /*00f4*/ 	.word	0xffffffff


	//   ....[23]....
        /*00f8*/ 	.word	0xffffffff


	//   ....[24]....
        /*00fc*/ 	.word	0xffffffff


	//   ....[25]....
        /*0100*/ 	.word	0xffffffff


	//   ....[26]....
        /*0104*/ 	.word	0xffffffff


	//   ....[27]....
        /*0108*/ 	.word	0xffffffff


	//   ....[28]....
        /*010c*/ 	.word	0xffffffff


	//   ....[29]....
        /*0110*/ 	.word	0xffffffff


	//   ....[30]....
        /*0114*/ 	.word	0xffffffff


	//   ....[31]....
        /*0118*/ 	.word	0xffffffff


	//   ....[32]....
        /*011c*/ 	.word	0xffffffff


	//   ....[33]....
        /*0120*/ 	.word	0xffffffff


	//   ....[34]....
        /*0124*/ 	.word	0xffffffff


	//   ....[35]....
        /*0128*/ 	.word	0xffffffff


	//   ....[36]....
        /*012c*/ 	.word	0xffffffff


	//   ....[37]....
        /*0130*/ 	.word	0xffffffff


	//   ....[38]....
        /*0134*/ 	.word	0xffffffff


	//   ....[39]....
        /*0138*/ 	.word	0xffffffff


	//   ....[40]....
        /*013c*/ 	.word	0xffffffff


	//   ....[41]....
        /*0140*/ 	.word	0xffffffff


	//   ....[42]....
        /*0144*/ 	.word	0xffffffff


	//   ....[43]....
        /*0148*/ 	.word	0xffffffff


	//   ....[44]....
        /*014c*/ 	.word	0xffffffff


	//   ....[45]....
        /*0150*/ 	.word	0x0500000f


	//   ....[46]....
        /*0154*/ 	.word	0x0500000f


	//----- nvinfo : EIATTR_COOP_GROUP_INSTR_OFFSETS
	.align		4
.L_259:
        /*0158*/ 	.byte	0x04, 0x28
        /*015a*/ 	.short	(.L_261 - .L_260)


	//   ....[0]....
.L_260:
        /*015c*/ 	.word	0x00000060


	//   ....[1]....
        /*0160*/ 	.word	0x00000190


	//   ....[2]....
        /*0164*/ 	.word	0x00000250


	//   ....[3]....
        /*0168*/ 	.word	0x000003c0


	//   ....[4]....
        /*016c*/ 	.word	0x00000520


	//   ....[5]....
        /*0170*/ 	.word	0x00000640


	//   ....[6]....
        /*0174*/ 	.word	0x000007a0


	//   ....[7]....
        /*0178*/ 	.word	0x00001390


	//   ....[8]....
        /*017c*/ 	.word	0x00002dc0


	//   ....[9]....
        /*0180*/ 	.word	0x00002e90


	//   ....[10]....
        /*0184*/ 	.word	0x00003a60


	//   ....[11]....
        /*0188*/ 	.word	0x00003ab0


	//   ....[12]....
        /*018c*/ 	.word	0x000065f0


	//   ....[13]....
        /*0190*/ 	.word	0x000066f0


	//   ....[14]....
        /*0194*/ 	.word	0x00007230


	//   ....[15]....
        /*0198*/ 	.word	0x00007300


	//   ....[16]....
        /*019c*/ 	.word	0x00009ba0


	//   ....[17]....
        /*01a0*/ 	.word	0x00009bd0


	//   ....[18]....
        /*01a4*/ 	.word	0x00009bf0


	//   ....[19]....
        /*01a8*/ 	.word	0x00009c10


	//   ....[20]....
        /*01ac*/ 	.word	0x0000b4a0


	//   ....[21]....
        /*01b0*/ 	.word	0x0000b4b0


	//   ....[22]....
        /*01b4*/ 	.word	0x0000b530


	//   ....[23]....
        /*01b8*/ 	.word	0x0000b550


	//   ....[24]....
        /*01bc*/ 	.word	0x0000c080


	//   ....[25]....
        /*01c0*/ 	.word	0x0000c090


	//   ....[26]....
        /*01c4*/ 	.word	0x0000c0a0


	//   ....[27]....
        /*01c8*/ 	.word	0x0000c0b0


	//   ....[28]....
        /*01cc*/ 	.word	0x0000c0c0


	//   ....[29]....
        /*01d0*/ 	.word	0x0000c0d0


	//   ....[30]....
        /*01d4*/ 	.word	0x0000c0e0


	//   ....[31]....
        /*01d8*/ 	.word	0x0000c0f0


	//   ....[32]....
        /*01dc*/ 	.word	0x0000c120


	//   ....[33]....
        /*01e0*/ 	.word	0x0000c150


	//   ....[34]....
        /*01e4*/ 	.word	0x0000c180


	//   ....[35]....
        /*01e8*/ 	.word	0x0000c1a0


	//   ....[36]....
        /*01ec*/ 	.word	0x0000c1c0


	//   ....[37]....
        /*01f0*/ 	.word	0x0000c1d0


	//   ....[38]....
        /*01f4*/ 	.word	0x0000c1e0


	//   ....[39]....
        /*01f8*/ 	.word	0x0000c210


	//   ....[40]....
        /*01fc*/ 	.word	0x0000c250


	//   ....[41]....
        /*0200*/ 	.word	0x0000cca0


	//   ....[42]....
        /*0204*/ 	.word	0x0000db40


	//   ....[43]....
        /*0208*/ 	.word	0x0000f340


	//   ....[44]....
        /*020c*/ 	.word	0x0000f4c0


	//   ....[45]....
        /*0210*/ 	.word	0x0000fa80


	//   ....[46]....
        /*0214*/ 	.word	0x0000fef0


	//----- nvinfo : EIATTR_REG_RECONFIG
	.align		4
.L_261:
        /*0218*/ 	.byte	0x01, 0x54
	.zero		2


	//----- nvinfo : EIATTR_SYSCALL_OFFSETS
	.align		4
        /*021c*/ 	.byte	0x04, 0x46
        /*021e*/ 	.short	(.L_263 - .L_262)


	//   ....[0]....
.L_262:
        /*0220*/ 	.word	0x00001540


	//   ....[1]....
        /*0224*/ 	.word	0x0000d590


	//   ....[2]....
        /*0228*/ 	.word	0x0000d6d0


	//   ....[3]....
        /*022c*/ 	.word	0x0000d810


	//   ....[4]....
        /*0230*/ 	.word	0x0000d930


	//----- nvinfo : EIATTR_MBARRIER_INSTR_OFFSETS
	.align		4
.L_263:
        /*0234*/ 	.byte	0x04, 0x39
        /*0236*/ 	.short	(.L_265 - .L_264)


	//   ....[0]....
.L_264:
        /*0238*/ 	.word	0x00000270
        /*023c*/ 	.word	0x000000ff
        /*0240*/ 	.word	0x00013200
        /*0244*/ 	.short	0x0100
        /*0246*/ 	.byte	0x06
	.zero		1


	//   ....[1]....
        /*0248*/ 	.word	0x00000280
        /*024c*/ 	.word	0x000000ff
        /*0250*/ 	.word	0x00013220
        /*0254*/ 	.short	0x0100
        /*0256*/ 	.byte	0x06
	.zero		1


	//   ....[2]....
        /*0258*/ 	.word	0x00000370
        /*025c*/ 	.word	0x000000ff
        /*0260*/ 	.word	0x00013230
        /*0264*/ 	.short	0x0100
        /*0266*/ 	.byte	0x08
	.zero		1


	//   ....[3]....
        /*0268*/ 	.word	0x00000380
        /*026c*/ 	.word	0x000000ff
        /*0270*/ 	.word	0x00013240
        /*0274*/ 	.short	0x0100
        /*0276*/ 	.byte	0x08
	.zero		1


	//   ....[4]....
        /*0278*/ 	.word	0x00000390
        /*027c*/ 	.word	0x000000ff
        /*0280*/ 	.word	0x00013238
        /*0284*/ 	.short	0x0100
        /*0286*/ 	.byte	0x08
	.zero		1


	//   ....[5]....
        /*0288*/ 	.word	0x000003a0
        /*028c*/ 	.word	0x000000ff
        /*0290*/ 	.word	0x00013248
        /*0294*/ 	.short	0x0100
        /*0296*/ 	.byte	0x08
	.zero		1


	//   ....[6]....
        /*0298*/ 	.word	0x000004d0
        /*029c*/ 	.word	0x000000ff
        /*02a0*/ 	.word	0x00013250
        /*02a4*/ 	.short	0x0100
        /*02a6*/ 	.byte	0x08
	.zero		1


	//   ....[7]....
        /*02a8*/ 	.word	0x000004e0
        /*02ac*/ 	.word	0x000000ff
        /*02b0*/ 	.word	0x00013260
        /*02b4*/ 	.short	0x0100
        /*02b6*/ 	.byte	0x08
	.zero		1


	//   ....[8]....
        /*02b8*/ 	.word	0x000004f0
        /*02bc*/ 	.word	0x000000ff
        /*02c0*/ 	.word	0x00013258
        /*02c4*/ 	.short	0x0100
        /*02c6*/ 	.byte	0x08
	.zero		1


	//   ....[9]....
        /*02c8*/ 	.word	0x00000500
        /*02cc*/ 	.word	0x000000ff
        /*02d0*/ 	.word	0x00013268
        /*02d4*/ 	.short	0x0100
        /*02d6*/ 	.byte	0x08
	.zero		1


	//   ....[10]....
        /*02d8*/ 	.word	0x000005f0
        /*02dc*/ 	.word	0x000000ff
        /*02e0*/ 	.word	0x00013270
        /*02e4*/ 	.short	0x0100
        /*02e6*/ 	.byte	0x06
	.zero		1


	//   ....[11]....
        /*02e8*/ 	.word	0x00000600
        /*02ec*/ 	.word	0x000000ff
        /*02f0*/ 	.word	0x00013280
        /*02f4*/ 	.short	0x0100
        /*02f6*/ 	.byte	0x06
	.zero		1


	//   ....[12]....
        /*02f8*/ 	.word	0x00000610
        /*02fc*/ 	.word	0x000000ff
        /*0300*/ 	.word	0x00013278
        /*0304*/ 	.short	0x0100
        /*0306*/ 	.byte	0x06
	.zero		1


	//   ....[13]....
        /*0308*/ 	.word	0x00000620
        /*030c*/ 	.word	0x000000ff
        /*0310*/ 	.word	0x00013288
        /*0314*/ 	.short	0x0100
        /*0316*/ 	.byte	0x06
	.zero		1


	//   ....[14]....
        /*0318*/ 	.word	0x00000750
        /*031c*/ 	.word	0x000000ff
        /*0320*/ 	.word	0x00013290
        /*0324*/ 	.short	0x0100
        /*0326*/ 	.byte	0x08
	.zero		1


	//   ....[15]....
        /*0328*/ 	.word	0x00000760
        /*032c*/ 	.word	0x000000ff
        /*0330*/ 	.word	0x000132a0
        /*0334*/ 	.short	0x0100
        /*0336*/ 	.byte	0x08
	.zero		1


	//   ....[16]....
        /*0338*/ 	.word	0x00000770
        /*033c*/ 	.word	0x000000ff
        /*0340*/ 	.word	0x00013298
        /*0344*/ 	.short	0x0100
        /*0346*/ 	.byte	0x08
	.zero		1


	//   ....[17]....
        /*0348*/ 	.word	0x00000780
        /*034c*/ 	.word	0x000000ff
        /*0350*/ 	.word	0x000132a8
        /*0354*/ 	.short	0x0100
        /*0356*/ 	.byte	0x08
	.zero		1


	//   ....[18]....
        /*0358*/ 	.word	0x000008b0
        /*035c*/ 	.word	0x000000ff
        /*0360*/ 	.word	0x000132b0
        /*0364*/ 	.short	0x0100
        /*0366*/ 	.byte	0x08
	.zero		1


	//   ....[19]....
        /*0368*/ 	.word	0x000008c0
        /*036c*/ 	.word	0x000000ff
        /*0370*/ 	.word	0x000132c0
        /*0374*/ 	.short	0x0100
        /*0376*/ 	.byte	0x08
	.zero		1


	//   ....[20]....
        /*0378*/ 	.word	0x000008d0
        /*037c*/ 	.word	0x000000ff
        /*0380*/ 	.word	0x000132b8
        /*0384*/ 	.short	0x0100
        /*0386*/ 	.byte	0x08
	.zero		1


	//   ....[21]....
        /*0388*/ 	.word	0x000008e0
        /*038c*/ 	.word	0x000000ff
        /*0390*/ 	.word	0x000132c8
        /*0394*/ 	.short	0x0100
        /*0396*/ 	.byte	0x08
	.zero		1


	//   ....[22]....
        /*0398*/ 	.word	0x00001830
        /*039c*/ 	.word	0x000000ff
        /*03a0*/ 	.word	0x00013200
        /*03a4*/ 	.short	0x010a
        /*03a6*/ 	.byte	0x28
	.zero		1


	//   ....[23]....
        /*03a8*/ 	.word	0x000018c0
        /*03ac*/ 	.word	0x00000003
        /*03b0*/ 	.word	0x00013230
        /*03b4*/ 	.short	0x010a
        /*03b6*/ 	.byte	0x3f
	.zero		1


	//   ....[24]....
        /*03b8*/ 	.word	0x00001900
        /*03bc*/ 	.word	0x00000003
        /*03c0*/ 	.word	0x00013230
        /*03c4*/ 	.short	0x010a
        /*03c6*/ 	.byte	0x3f
	.zero		1


	//   ....[25]....
        /*03c8*/ 	.word	0x00002950
        /*03cc*/ 	.word	0x00000003
        /*03d0*/ 	.word	0x00000000
        /*03d4*/ 	.short	0x0101
        /*03d6*/ 	.byte	0x3f
	.zero		1


	//   ....[26]....
        /*03d8*/ 	.word	0x00004e20
        /*03dc*/ 	.word	0x000000ff
        /*03e0*/ 	.word	0x00013230
        /*03e4*/ 	.short	0x010a
        /*03e6*/ 	.byte	0x07
	.zero		1


	//   ....[27]....
        /*03e8*/ 	.word	0x00004e60
        /*03ec*/ 	.word	0x000000ff
        /*03f0*/ 	.word	0x00013230
        /*03f4*/ 	.short	0x010a
        /*03f6*/ 	.byte	0x07
	.zero		1


	//   ....[28]....
        /*03f8*/ 	.word	0x000052a0
        /*03fc*/ 	.word	0x000000ff
        /*0400*/ 	.word	0x00013250
        /*0404*/ 	.short	0x010a
        /*0406*/ 	.byte	0x0b
	.zero		1


	//   ....[29]....
        /*0408*/ 	.word	0x000052e0
        /*040c*/ 	.word	0x000000ff
        /*0410*/ 	.word	0x00013250
        /*0414*/ 	.short	0x010a
        /*0416*/ 	.byte	0x0b
	.zero		1


	//   ....[30]....
        /*0418*/ 	.word	0x00007e00
        /*041c*/ 	.word	0x00000003
        /*0420*/ 	.word	0x00000000
        /*0424*/ 	.short	0x0101
        /*0426*/ 	.byte	0x3f
	.zero		1


	//   ....[31]....
        /*0428*/ 	.word	0x00008080
        /*042c*/ 	.word	0x000000ff
        /*0430*/ 	.word	0x00000000
        /*0434*/ 	.short	0x0101
        /*0436*/ 	.byte	0x04
	.zero		1


	//   ....[32]....
        /*0438*/ 	.word	0x000085d0
        /*043c*/ 	.word	0x000000ff
        /*0440*/ 	.word	0x00013230
        /*0444*/ 	.short	0x010a
        /*0446*/ 	.byte	0x05
	.zero		1


	//   ....[33]....
        /*0448*/ 	.word	0x00008610
        /*044c*/ 	.word	0x000000ff
        /*0450*/ 	.word	0x00013230
        /*0454*/ 	.short	0x010a
        /*0456*/ 	.byte	0x05
	.zero		1


	//   ....[34]....
        /*0458*/ 	.word	0x00008a60
        /*045c*/ 	.word	0x000000ff
        /*0460*/ 	.word	0x00013250
        /*0464*/ 	.short	0x010a
        /*0466*/ 	.byte	0x05
	.zero		1


	//   ....[35]....
        /*0468*/ 	.word	0x00008aa0
        /*046c*/ 	.word	0x000000ff
        /*0470*/ 	.word	0x00013250
        /*0474*/ 	.short	0x010a
        /*0476*/ 	.byte	0x05
	.zero		1


	//   ....[36]....
        /*0478*/ 	.word	0x0000aa00
        /*047c*/ 	.word	0x00000003
        /*0480*/ 	.word	0x00000000
        /*0484*/ 	.short	0x0101
        /*0486*/ 	.byte	0x3f
	.zero		1


	//   ....[37]....
        /*0488*/ 	.word	0x0000ad10
        /*048c*/ 	.word	0x000000ff
        /*0490*/ 	.word	0x00000000
        /*0494*/ 	.short	0x0101
        /*0496*/ 	.byte	0x04
	.zero		1


	//   ....[38]....
        /*0498*/ 	.word	0x0000b1b0
        /*049c*/ 	.word	0x000000ff
        /*04a0*/ 	.word	0x00013250
        /*04a4*/ 	.short	0x010a
        /*04a6*/ 	.byte	0x05
	.zero		1


	//   ....[39]....
        /*04a8*/ 	.word	0x0000b240
        /*04ac*/ 	.word	0x000000ff
        /*04b0*/ 	.word	0x00013250
        /*04b4*/ 	.short	0x010a
        /*04b6*/ 	.byte	0x05
	.zero		1


	//   ....[40]....
        /*04b8*/ 	.word	0x0000b820
        /*04bc*/ 	.word	0x000000ff
        /*04c0*/ 	.word	0x00000000
        /*04c4*/ 	.short	0x0101
        /*04c6*/ 	.byte	0x04
	.zero		1


	//   ....[41]....
        /*04c8*/ 	.word	0x0000c470
        /*04cc*/ 	.word	0x000000ff
        /*04d0*/ 	.word	0x00000000
        /*04d4*/ 	.short	0x0101
        /*04d6*/ 	.byte	0x05
	.zero		1


	//   ....[42]....
        /*04d8*/ 	.word	0x0000dd50
        /*04dc*/ 	.word	0x00000006
        /*04e0*/ 	.word	0x00013280
        /*04e4*/ 	.short	0x010a
        /*04e6*/ 	.byte	0x3f
	.zero		1


	//   ....[43]....
        /*04e8*/ 	.word	0x0000ded0
        /*04ec*/ 	.word	0x00000006
        /*04f0*/ 	.word	0x00013240
        /*04f4*/ 	.short	0x010a
        /*04f6*/ 	.byte	0x3f
	.zero		1


	//   ....[44]....
        /*04f8*/ 	.word	0x0000e1a0
        /*04fc*/ 	.word	0x000000ff
        /*0500*/ 	.word	0x00013220
        /*0504*/ 	.short	0x010a
        /*0506*/ 	.byte	0x28
	.zero		1


	//   ....[45]....
        /*0508*/ 	.word	0x0000e470
        /*050c*/ 	.word	0x00000003
        /*0510*/ 	.word	0x00013280
        /*0514*/ 	.short	0x010a
        /*0516*/ 	.byte	0x3f
	.zero		1


	//   ....[46]....
        /*0518*/ 	.word	0x0000e680
        /*051c*/ 	.word	0x00000003
        /*0520*/ 	.word	0x00013240
        /*0524*/ 	.short	0x010a
        /*0526*/ 	.byte	0x3f
	.zero		1


	//   ....[47]....
        /*0528*/ 	.word	0x0000e910
        /*052c*/ 	.word	0x0000000c
        /*0530*/ 	.word	0x00013270
        /*0534*/ 	.short	0x010a
        /*0536*/ 	.byte	0x3f
	.zero		1


	//   ....[48]....
        /*0538*/ 	.word	0x0000e980
        /*053c*/ 	.word	0x0000000c
        /*0540*/ 	.word	0x00013260
        /*0544*/ 	.short	0x010a
        /*0546*/ 	.byte	0x3f
	.zero		1


	//   ....[49]....
        /*0548*/ 	.word	0x0000ec40
        /*054c*/ 	.word	0x0000000c
        /*0550*/ 	.word	0x00013250
        /*0554*/ 	.short	0x0101
        /*0556*/ 	.byte	0x3f
	.zero		1


	//   ....[50]....
        /*0558*/ 	.word	0x0000ecc0
        /*055c*/ 	.word	0x00000003
        /*0560*/ 	.word	0x00000000
        /*0564*/ 	.short	0x0101
        /*0566*/ 	.byte	0x3f
	.zero		1


	//   ....[51]....
        /*0568*/ 	.word	0x0000ee50
        /*056c*/ 	.word	0x00000002
        /*0570*/ 	.word	0x00013270
        /*0574*/ 	.short	0x010a
        /*0576*/ 	.byte	0x3f
	.zero		1


	//   ....[52]....
        /*0578*/ 	.word	0x0000eec0
        /*057c*/ 	.word	0x00000002
        /*0580*/ 	.word	0x00013260
        /*0584*/ 	.short	0x010a
        /*0586*/ 	.byte	0x3f
	.zero		1


	//   ....[53]....
        /*0588*/ 	.word	0x0000f180
        /*058c*/ 	.word	0x00000002
        /*0590*/ 	.word	0x00013250
        /*0594*/ 	.short	0x0101
        /*0596*/ 	.byte	0x3f
	.zero		1


	//   ....[54]....
        /*0598*/ 	.word	0x0000f1f0
        /*059c*/ 	.word	0x00000000
        /*05a0*/ 	.word	0x00000000
        /*05a4*/ 	.short	0x0101
        /*05a6*/ 	.byte	0x3f
	.zero		1


	//   ....[55]....
        /*05a8*/ 	.word	0x0000f440
        /*05ac*/ 	.word	0x00000007
        /*05b0*/ 	.word	0x00013220
        /*05b4*/ 	.short	0x010a
        /*05b6*/ 	.byte	0x3f
	.zero		1


	//   ....[56]....
        /*05b8*/ 	.word	0x0000f5d0
        /*05bc*/ 	.word	0x00000005
        /*05c0*/ 	.word	0x00000000
        /*05c4*/ 	.short	0x010a
        /*05c6*/ 	.byte	0x3f
	.zero		1


	//   ....[57]....
        /*05c8*/ 	.word	0x0000f640
        /*05cc*/ 	.word	0x00000003
        /*05d0*/ 	.word	0x00000000
        /*05d4*/ 	.short	0x010a
        /*05d6*/ 	.byte	0x3f
	.zero		1


	//   ....[58]....
        /*05d8*/ 	.word	0x0000f690
        /*05dc*/ 	.word	0x00000003
        /*05e0*/ 	.word	0x00013260
        /*05e4*/ 	.short	0x010a
        /*05e6*/ 	.byte	0x3f
	.zero		1


	//   ....[59]....
        /*05e8*/ 	.word	0x0000f6e0
        /*05ec*/ 	.word	0x00000005
        /*05f0*/ 	.word	0x00013260
        /*05f4*/ 	.short	0x010a
        /*05f6*/ 	.byte	0x3f
	.zero		1


	//   ....[60]....
        /*05f8*/ 	.word	0x0000f720
        /*05fc*/ 	.word	0x00000003
        /*0600*/ 	.word	0x00013280
        /*0604*/ 	.short	0x010a
        /*0606*/ 	.byte	0x3f
	.zero		1


	//   ....[61]....
        /*0608*/ 	.word	0x0000f740
        /*060c*/ 	.word	0x00000005
        /*0610*/ 	.word	0x00013280
        /*0614*/ 	.short	0x010a
        /*0616*/ 	.byte	0x3f
	.zero		1


	//   ....[62]....
        /*0618*/ 	.word	0x0000f7b0
        /*061c*/ 	.word	0x00000003
        /*0620*/ 	.word	0x00013200
        /*0624*/ 	.short	0x010a
        /*0626*/ 	.byte	0x3f
	.zero		1


	//   ....[63]....
        /*0628*/ 	.word	0x0000f800
        /*062c*/ 	.word	0x00000003
        /*0630*/ 	.word	0x00013230
        /*0634*/ 	.short	0x010a
        /*0636*/ 	.byte	0x3f
	.zero		1


	//   ....[64]....
        /*0638*/ 	.word	0x0000f860
        /*063c*/ 	.word	0x0000000b
        /*0640*/ 	.word	0x00013230
        /*0644*/ 	.short	0x010a
        /*0646*/ 	.byte	0x3f
	.zero		1


	//   ....[65]....
        /*0648*/ 	.word	0x0000f8c0
        /*064c*/ 	.word	0x0000000a
        /*0650*/ 	.word	0x00013250
        /*0654*/ 	.short	0x010a
        /*0656*/ 	.byte	0x3f
	.zero		1


	//   ....[66]....
        /*0658*/ 	.word	0x0000f920
        /*065c*/ 	.word	0x0000000a
        /*0660*/ 	.word	0x00013230
        /*0664*/ 	.short	0x010a
        /*0666*/ 	.byte	0x3f
	.zero		1


	//   ....[67]....
        /*0668*/ 	.word	0x0000f980
        /*066c*/ 	.word	0x00000009
        /*0670*/ 	.word	0x00013250
        /*0674*/ 	.short	0x010a
        /*0676*/ 	.byte	0x3f
	.zero		1


	//   ....[68]....
        /*0678*/ 	.word	0x0000f9e0
        /*067c*/ 	.word	0x00000005
        /*0680*/ 	.word	0x00013250
        /*0684*/ 	.short	0x010a
        /*0686*/ 	.byte	0x3f
	.zero		1


	//   ....[69]....
        /*0688*/ 	.word	0x0000fb30
        /*068c*/ 	.word	0x00000006
        /*0690*/ 	.word	0x00013280
        /*0694*/ 	.short	0x010a
        /*0696*/ 	.byte	0x3f
	.zero		1


	//   ....[70]....
        /*0698*/ 	.word	0x0000fb80
        /*069c*/ 	.word	0x00000006
        /*06a0*/ 	.word	0x00013240
        /*06a4*/ 	.short	0x010a
        /*06a6*/ 	.byte	0x3f
	.zero		1


	//   ....[71]....
        /*06a8*/ 	.word	0x0000fbe0
        /*06ac*/ 	.word	0x00000003
        /*06b0*/ 	.word	0x00013220
        /*06b4*/ 	.short	0x010a
        /*06b6*/ 	.byte	0x3f
	.zero		1


	//   ....[72]....
        /*06b8*/ 	.word	0x0000fc30
        /*06bc*/ 	.word	0x00000003
        /*06c0*/ 	.word	0x00013280
        /*06c4*/ 	.short	0x010a
        /*06c6*/ 	.byte	0x3f
	.zero		1


	//   ....[73]....
        /*06c8*/ 	.word	0x0000fc80
        /*06cc*/ 	.word	0x00000003
        /*06d0*/ 	.word	0x00013240
        /*06d4*/ 	.short	0x010a
        /*06d6*/ 	.byte	0x3f
	.zero		1


	//   ....[74]....
        /*06d8*/ 	.word	0x0000fcd0
        /*06dc*/ 	.word	0x0000000c
        /*06e0*/ 	.word	0x00013270
        /*06e4*/ 	.short	0x010a
        /*06e6*/ 	.byte	0x3f
	.zero		1


	//   ....[75]....
        /*06e8*/ 	.word	0x0000fd20
        /*06ec*/ 	.word	0x0000000c
        /*06f0*/ 	.word	0x00013260
        /*06f4*/ 	.short	0x010a
        /*06f6*/ 	.byte	0x3f
	.zero		1


	//   ....[76]....
        /*06f8*/ 	.word	0x0000fd70
        /*06fc*/ 	.word	0x00000002
        /*0700*/ 	.word	0x00013270
        /*0704*/ 	.short	0x010a
        /*0706*/ 	.byte	0x3f
	.zero		1


	//   ....[77]....
        /*0708*/ 	.word	0x0000fdc0
        /*070c*/ 	.word	0x00000002
        /*0710*/ 	.word	0x00013260
        /*0714*/ 	.short	0x010a
        /*0716*/ 	.byte	0x3f
	.zero		1


	//   ....[78]....
        /*0718*/ 	.word	0x0000fe10
        /*071c*/ 	.word	0x00000007
        /*0720*/ 	.word	0x00013220
        /*0724*/ 	.short	0x010a
        /*0726*/ 	.byte	0x3f
	.zero		1


	//   ....[79]....
        /*0728*/ 	.word	0x0000ffb0
        /*072c*/ 	.word	0x00000005
        /*0730*/ 	.word	0x00000000
        /*0734*/ 	.short	0x010a
        /*0736*/ 	.byte	0x3f
	.zero		1


	//   ....[80]....
        /*0738*/ 	.word	0x00010000
        /*073c*/ 	.word	0x00000003
        /*0740*/ 	.word	0x00000000
        /*0744*/ 	.short	0x010a
        /*0746*/ 	.byte	0x3f
	.zero		1


	//   ....[81]....
        /*0748*/ 	.word	0x00010050
        /*074c*/ 	.word	0x00000003
        /*0750*/ 	.word	0x00013260
        /*0754*/ 	.short	0x010a
        /*0756*/ 	.byte	0x3f
	.zero		1


	//   ....[82]....
        /*0758*/ 	.word	0x000100a0
        /*075c*/ 	.word	0x00000005
        /*0760*/ 	.word	0x00013260
        /*0764*/ 	.short	0x010a
        /*0766*/ 	.byte	0x3f
	.zero		1


	//   ....[83]....
        /*0768*/ 	.word	0x000100f0
        /*076c*/ 	.word	0x00000003
        /*0770*/ 	.word	0x00013280
        /*0774*/ 	.short	0x010a
        /*0776*/ 	.byte	0x3f
	.zero		1


	//----- nvinfo : EIATTR_NUM_MBARRIERS
	.align		4
.L_265:
        /*0778*/ 	.byte	0x03, 0x38
        /*077a*/ 	.short	0x0016


	//----- nvinfo : EIATTR_EXIT_INSTR_OFFSETS
	.align		4
        /*077c*/ 	.byte	0x04, 0x1c
        /*077e*/ 	.short	(.L_267 - .L_266)


	//   ....[0]....
.L_266:
        /*0780*/ 	.word	0x00000a00


	//   ....[1]....
        /*0784*/ 	.word	0x0000cc30


	//   ....[2]....
        /*0788*/ 	.word	0x0000f790


	//----- nvinfo : EIATTR_MAX_THREADS
	.align		4
.L_267:
        /*078c*/ 	.byte	0x04, 0x05
        /*078e*/ 	.short	(.L_269 - .L_268)
.L_268:
        /*0790*/ 	.word	0x00000200
        /*0794*/ 	.word	0x00000001
        /*0798*/ 	.word	0x00000001


	//----- nvinfo : EIATTR_CRS_STACK_SIZE
	.align		4
.L_269:
        /*079c*/ 	.byte	0x04, 0x1e
        /*079e*/ 	.short	(.L_271 - .L_270)
.L_270:
        /*07a0*/ 	.word	0x00000000


	//----- nvinfo : EIATTR_CBANK_PARAM_SIZE
	.align		4
.L_271:
        /*07a4*/ 	.byte	0x03, 0x19
        /*07a6*/ 	.short	0x0bf0


	//----- nvinfo : EIATTR_PARAM_CBANK
	.align		4
        /*07a8*/ 	.byte	0x04, 0x0a
        /*07aa*/ 	.short	(.L_273 - .L_272)
	.align		4
.L_272:
        /*07ac*/ 	.word	index@(.nv.constant0._ZN7cutlass13device_kernelIN5flash11enable_sm90INS1_16FlashAttnFwdSm90INS1_25CollectiveMainloopFwdSm90ILi2EN4cute5tupleIJNS5_1CILi1EEES8_S8_EEENS6_IJNS7_ILi192EEENS7_ILi160EEENS7_ILi64EEEEEELi64ENS_12float_e4m3_tEfNS_4arch4Sm90ELb1ELb0ELb1ELb0ELb0ELb0ELb0ELb1ELb1ELb0ELb0ELb0EEENS1_21CollectiveEpilogueFwdINS6_IJSA_SC_SB_EEES9_NS_10bfloat16_tESG_Li384ELb0ELb0ELb0ELb1EEENS1_30DynamicPersistentTileSchedulerILi384ELi128ELb0ELb0ELb1EEEEEEEEEvNT_6ParamsE)
        /*07b0*/ 	.short	0x0210
        /*07b2*/ 	.short	0x0bf0


	//----- nvinfo : EIATTR_SW_WAR
	.align		4
.L_273:
        /*07b4*/ 	.byte	0x04, 0x36
        /*07b6*/ 	.short	(.L_275 - .L_274)
.L_274:
        /*07b8*/ 	.word	0x00000008
.L_275:


//--------------------- .nv.info._ZN7cutlass13device_kernelIN5flash11enable_sm90INS1_16FlashAttnFwdSm90INS1_25CollectiveMainloopFwdSm90ILi2EN4cute5tupleIJNS5_1CILi1EEES8_S8_EEENS6_IJNS7_ILi192EEENS7_ILi160EEENS7_ILi64EEEEEELi64ENS_12float_e4m3_tEfNS_4arch4Sm90ELb1ELb0ELb1ELb1ELb0ELb0ELb0ELb1ELb1ELb0ELb0ELb0EEENS1_21CollectiveEpilogueFwdINS6_IJSA_SC_SB_EEES9_NS_10bfloat16_tESG_Li384ELb1ELb0ELb0ELb1EEENS1_36VarlenDynamicPersistentTileSchedulerILi192ELi160ELi384ELi128ELb0ELb0ELb1ELb1ELb1ELb1EEEEEEEEEvNT_6ParamsE --------------------------
	.section	.nv.info._ZN7cutlass13device_kernelIN5flash11enable_sm90INS1_16FlashAttnFwdSm90INS1_25CollectiveMainloopFwdSm90ILi2EN4cute5tupleIJNS5_1CILi1EEES8_S8_EEENS6_IJNS7_ILi192EEENS7_ILi160EEENS7_ILi64EEEEEELi64ENS_12float_e4m3_tEfNS_4arch4Sm90ELb1ELb0ELb1ELb1ELb0ELb0ELb0ELb1ELb1ELb0ELb0ELb0EEENS1_21CollectiveEpilogueFwdINS6_IJSA_SC_SB_EEES9_NS_10bfloat16_tESG_Li384ELb1ELb0ELb0ELb1EEENS1_36VarlenDynamicPersistentTileSchedulerILi192ELi160ELi384ELi128ELb0ELb0ELb1ELb1ELb1ELb1EEEEEEEEEvNT_6ParamsE,"",@"SHT_CUDA_INFO"
	.sectionflags	@""
	.align	4


	//----- nvinfo : EIATTR_CUDA_API_VERSION
	.align		4
        /*0000*/ 	.byte	0x04, 0x37
        /*0002*/ 	.short	(.L_277 - .L_276)
.L_276:
        /*0004*/ 	.word	0x00000082


	//----- nvinfo : EIATTR_KPARAM_INFO
	.align		4
.L_277:
        /*0008*/ 	.byte	0x04, 0x17
        /*000a*/ 	.short	(.L_279 - .L_278)
.L_278:
        /*000c*/ 	.word	0x00000000
        /*0010*/ 	.short	0x0000
        /*0012*/ 	.short	0x0070
        /*0014*/ 	.byte	0x00, 0xf0, 0x01, 0x28


	//----- nvinfo : EIATTR_SPARSE_MMA_MASK
	.align		4
.L_279:
        /*0018*/ 	.byte	0x03, 0x50
        /*001a*/ 	.short	0x0000


	//----- nvinfo : EIATTR_MAXREG_COUNT
	.align		4
        /*001c*/ 	.byte	0x03, 0x1b
        /*001e*/ 	.short	0x0080


	//----- nvinfo : EIATTR_NUM_BARRIERS
	.align		4
        /*0020*/ 	.byte	0x02, 0x4c
        /*0022*/ 	.byte	0x09
	.zero		1


	//----- nvinfo : EIATTR_EXTERNS
	.align		4
        /*0024*/ 	.byte	0x04, 0x0f
        /*0026*/ 	.short	(.L_281 - .L_280)


	//   ....[0]....
	.align		4
.L_280:
        /*0028*/ 	.word	index@(__assertfail)


	//----- nvinfo : EIATTR_ANNOTATIONS
	.align		4
.L_281:
        /*002c*/ 	.byte	0x04, 0x55
        /*002e*/ 	.short	(.L_283 - .L_282)


	//   ....[0]....
.L_282:
        /*0030*/ 	.word	0x00000001
        /*0034*/ 	.byte	0x20, 0xd9, 0x00, 0x00, 0x01, 0x00, 0x00, 0x00, 0xd0, 0x0c, 0x01, 0x00


	//----- nvinfo : EIATTR_MERCURY_ISA_VERSION
	.align		4
.L_283:
        /*0040*/ 	.byte	0x03, 0x5f
        /*0042*/ 	.short	0x0101


	//----- nvinfo : EIATTR_UNUSED_LOAD_BYTE_OFFSET
	.align		4
        /*0044*/ 	.byte	0x04, 0x44
        /*0046*/ 	.short	(.L_285 - .L_284)


	//   ....[0]....
.L_284:
        /*0048*/ 	.word	0x00000a30
        /*004c*/ 	.word	0x0000fff0


	//   ....[1]....
        /*0050*/ 	.word	0x0000bc10
        /*0054*/ 	.word	0x0000fff0


	//----- nvinfo : EIATTR_INT_WARP_WIDE_INSTR_OFFSETS
	.align		4
.L_285:
        /*0058*/ 	.byte	0x04, 0x31
        /*005a*/ 	.short	(.L_287 - .L_286)


	//   ....[0]....
.L_286:
        /*005c*/ 	.word	0x00000160


	//   ....[1]....
        /*0060*/ 	.word	0x000001a0


	//   ....[2]....
        /*0064*/ 	.word	0x00000210


	//   ....[3]....
        /*0068*/ 	.word	0x0000ecb0


	//   ....[4]....
        /*006c*/ 	.word	0x0000ed40


	//   ....[5]....
        /*0070*/ 	.word	0x0000f440


	//   ....[6]....
        /*0074*/ 	.word	0x00010790


	//   ....[7]....
        /*0078*/ 	.word	0x00010820


	//----- nvinfo : EIATTR_COOP_GROUP_MASK_REGIDS
	.align		4
.L_287:
        /*007c*/ 	.byte	0x04, 0x29
        /*007e*/ 	.short	(.L_289 - .L_288)


	//   ....[0]....
.L_288:
        /*0080*/ 	.word	0xffffffff


	//   ....[1]....
        /*0084*/ 	.word	0xffffffff


	//   ....[2]....
        /*0088*/ 	.word	0xffffffff


	//   ....[3]....
        /*008c*/ 	.word	0xffffffff


	//   ....[4]....
        /*0090*/ 	.word	0xffffffff


	//   ....[5]....
        /*0094*/ 	.word	0xffffffff


	//   ....[6]....
        /*0098*/ 	.word	0xffffffff


	//   ....[7]....
        /*009c*/ 	.word	0xffffffff


	//   ....[8]....
        /*00a0*/ 	.word	0xffffffff


	//   ....[9]....
        /*00a4*/ 	.word	0xffffffff


	//   ....[10]....
        /*00a8*/ 	.word	0xffffffff


	//   ....[11]....
        /*00ac*/ 	.word	0xffffffff


	//   ....[12]....
        /*00b0*/ 	.word	0xffffffff


	//   ....[13]....
        /*00b4*/ 	.word	0xffffffff


	//   ....[14]....
        /*00b8*/ 	.word	0xffffffff


	//   ....[15]....
        /*00bc*/ 	.word	0xffffffff


	//   ....[16]....
        /*00c0*/ 	.word	0xffffffff


	//   ....[17]....
        /*00c4*/ 	.word	0xffffffff


	//   ....[18]....
        /*00c8*/ 	.word	0xffffffff


	//   ....[19]....
        /*00cc*/ 	.word	0xffffffff


	//   ....[20]....
        /*00d0*/ 	.word	0xffffffff


	//   ....[21]....
        /*00d4*/ 	.word	0xffffffff


	//   ....[22]....
        /*00d8*/ 	.word	0xffffffff


	//   ....[23]....
        /*00dc*/ 	.word	0xffffffff


	//   ....[24]....
        /*00e0*/ 	.word	0xffffffff


	//   ....[25]....
        /*00e4*/ 	.word	0xffffffff


	//   ....[26]....
        /*00e8*/ 	.word	0xffffffff


	//   ....[27]....
        /*00ec*/ 	.word	0xffffffff


	//   ....[28]....
        /*00f0*/ 	.word	0xffffffff


	//   ....[29]....
        /*00f4*/ 	.word	0xffffffff


	//   ....[30]....
        /*00f8*/ 	.word	0xffffffff


	//   ....[31]....
        /*00fc*/ 	.word	0xffffffff


	//   ....[32]....
        /*0100*/ 	.word	0xffffffff


	//   ....[33]....
        /*0104*/ 	.word	0xffffffff


	//   ....[34]....
        /*0108*/ 	.word	0xffffffff


	//   ....[35]....
        /*010c*/ 	.word	0xffffffff


	//   ....[36]....
        /*0110*/ 	.word	0xffffffff


	//   ....[37]....
        /*0114*/ 	.word	0xffffffff


	//   ....[38]....
        /*0118*/ 	.word	0xffffffff


	//   ....[39]....
        /*011c*/ 	.word	0xffffffff


	//   ....[40]....
        /*0120*/ 	.word	0xffffffff


	//   ....[41]....
        /*0124*/ 	.word	0xffffffff


	//   ....[42]....
        /*0128*/ 	.word	0xffffffff


	//   ....[43]....
        /*012c*/ 	.word	0xffffffff


	//   ....[44]....
        /*0130*/ 	.word	0xffffffff


	//   ....[45]....
        /*0134*/ 	.word	0xffffffff


	//   ....[46]....
        /*0138*/ 	.word	0xffffffff


	//   ....[47]....
        /*013c*/ 	.word	0xffffffff


	//   ....[48]....
        /*0140*/ 	.word	0xffffffff


	//   ....[49]....
        /*0144*/ 	.word	0xffffffff


	//   ....[50]....
        /*0148*/ 	.word	0xffffffff


	//   ....[51]....
        /*014c*/ 	.word	0xffffffff


	//   ....[52]....
        /*0150*/ 	.word	0xffffffff


	//   ....[53]....
        /*0154*/ 	.word	0xffffffff


	//   ....[54]....
        /*0158*/ 	.word	0xffffffff


	//   ....[55]....
        /*015c*/ 	.word	0xffffffff


	//   ....[56]....
        /*0160*/ 	.word	0xffffffff


	//   ....[57]....
        /*0164*/ 	.word	0xffffffff


	//   ....[58]....
        /*0168*/ 	.word	0xffffffff


	//   ....[59]....
        /*016c*/ 	.word	0xffffffff


	//   ....[60]....
        /*0170*/ 	.word	0xffffffff


	//   ....[61]....
        /*0174*/ 	.word	0xffffffff


	//   ....[62]....
        /*0178*/ 	.word	0xffffffff


	//   ....[63]....
        /*017c*/ 	.word	0xffffffff


	//   ....[64]....
        /*0180*/ 	.word	0xffffffff


	//   ....[65]....
        /*0184*/ 	.word	0xffffffff


	//   ....[66]....
        /*0188*/ 	.word	0xffffffff


	//   ....[67]....
        /*018c*/ 	.word	0xffffffff


	//   ....[68]....
        /*0190*/ 	.word	0xffffffff


	//   ....[69]....
        /*0194*/ 	.word	0xffffffff


	//   ....[70]....
        /*0198*/ 	.word	0xffffffff


	//   ....[71]....
        /*019c*/ 	.word	0xffffffff


	//   ....[72]....
        /*01a0*/ 	.word	0xffffffff


	//   ....[73]....
        /*01a4*/ 	.word	0xffffffff


	//   ....[74]....
        /*01a8*/ 	.word	0xffffffff


	//   ....[75]....
        /*01ac*/ 	.word	0x0500000f


	//   ....[76]....
        /*01b0*/ 	.word	0x0500000f


	//----- nvinfo : EIATTR_COOP_GROUP_INSTR_OFFSETS
	.align		4
.L_289:
        /*01b4*/ 	.byte	0x04, 0x28
        /*01b6*/ 	.short	(.L_291 - .L_290)


	//   ....[0]....
.L_290:
        /*01b8*/ 	.word	0x00000060


	//   ....[1]....
        /*01bc*/ 	.word	0x00000170


	//   ....[2]....
        /*01c0*/ 	.word	0x000001c0


	//   ....[3]....
        /*01c4*/ 	.word	0x000003f0


	//   ....[4]....
        /*01c8*/ 	.word	0x00000550


	//   ....[5]....
        /*01cc*/ 	.word	0x00000670


	//   ....[6]....
        /*01d0*/ 	.word	0x000007d0


	//   ....[7]....
        /*01d4*/ 	.word	0x00001490


	//   ....[8]....
        /*01d8*/ 	.word	0x00002f70


	//   ....[9]....
        /*01dc*/ 	.word	0x00003000


	//   ....[10]....
        /*01e0*/ 	.word	0x00003cb0


	//   ....[11]....
        /*01e4*/ 	.word	0x00003d20


	//   ....[12]....
        /*01e8*/ 	.word	0x00006650


	//   ....[13]....
        /*01ec*/ 	.word	0x000066c0


	//   ....[14]....
        /*01f0*/ 	.word	0x000073a0


	//   ....[15]....
        /*01f4*/ 	.word	0x00007400


	//   ....[16]....
        /*01f8*/ 	.word	0x00009d10


	//   ....[17]....
        /*01fc*/ 	.word	0x00009d30


	//   ....[18]....
        /*0200*/ 	.word	0x00009d60


	//   ....[19]....
        /*0204*/ 	.word	0x00009d80


	//   ....[20]....
        /*0208*/ 	.word	0x0000b670


	//   ....[21]....
        /*020c*/ 	.word	0x0000b680


	//   ....[22]....
        /*0210*/ 	.word	0x0000b700


	//   ....[23]....
        /*0214*/ 	.word	0x0000b710


	//   ....[24]....
        /*0218*/ 	.word	0x0000c120


	//   ....[25]....
        /*021c*/ 	.word	0x0000c130


	//   ....[26]....
        /*0220*/ 	.word	0x0000c140


	//   ....[27]....
        /*0224*/ 	.word	0x0000c150


	//   ....[28]....
        /*0228*/ 	.word	0x0000c160


	//   ....[29]....
        /*022c*/ 	.word	0x0000c170


	//   ....[30]....
        /*0230*/ 	.word	0x0000c180


	//   ....[31]....
        /*0234*/ 	.word	0x0000c190


	//   ....[32]....
        /*0238*/ 	.word	0x0000c1a0


	//   ....[33]....
        /*023c*/ 	.word	0x0000c1b0


	//   ....[34]....
        /*0240*/ 	.word	0x0000c1c0


	//   ....[35]....
        /*0244*/ 	.word	0x0000c1d0


	//   ....[36]....
        /*0248*/ 	.word	0x0000c1e0


	//   ....[37]....
        /*024c*/ 	.word	0x0000c1f0


	//   ....[38]....
        /*0250*/ 	.word	0x0000c220


	//   ....[39]....
        /*0254*/ 	.word	0x0000c250


	//   ....[40]....
        /*0258*/ 	.word	0x0000d8e0


	//   ....[41]....
        /*025c*/ 	.word	0x0000dad0


	//   ....[42]....
        /*0260*/ 	.word	0x0000db00


	//   ....[43]....
        /*0264*/ 	.word	0x0000db30


	//   ....[44]....
        /*0268*/ 	.word	0x0000db60


	//   ....[45]....
        /*026c*/ 	.word	0x0000db90


	//   ....[46]....
        /*0270*/ 	.word	0x0000dbd0


	//   ....[47]....
        /*0274*/ 	.word	0x0000dd50


	//   ....[48]....
        /*0278*/ 	.word	0x0000dd80


	//   ....[49]....
        /*027c*/ 	.word	0x0000ddb0


	//   ....[50]....
        /*0280*/ 	.word	0x0000dde0


	//   ....[51]....
        /*0284*/ 	.word	0x0000de10


	//   ....[52]....
        /*0288*/ 	.word	0x0000de50


	//   ....[53]....
        /*028c*/ 	.word	0x0000dee0


	//   ....[54]....
        /*0290*/ 	.word	0x0000df70


	//   ....[55]....
        /*0294*/ 	.word	0x0000e020


	//   ....[56]....
        /*0298*/ 	.word	0x0000f520


	//   ....[57]....
        /*029c*/ 	.word	0x00010e90


	//   ....[58]....
        /*02a0*/ 	.word	0x00010ec0


	//   ....[59]....
        /*02a4*/ 	.word	0x00010ef0


	//   ....[60]....
        /*02a8*/ 	.word	0x00010f30


	//   ....[61]....
        /*02ac*/ 	.word	0x00010f40


	//   ....[62]....
        /*02b0*/ 	.word	0x00010f70


	//   ....[63]....
        /*02b4*/ 	.word	0x00010fa0


	//   ....[64]....
        /*02b8*/ 	.word	0x00010fb0


	//   ....[65]....
        /*02bc*/ 	.word	0x000110f0


	//   ....[66]....
        /*02c0*/ 	.word	0x00011120


	//   ....[67]....
        /*02c4*/ 	.word	0x00011150


	//   ....[68]....
        /*02c8*/ 	.word	0x00011180


	//   ....[69]....
        /*02cc*/ 	.word	0x000111b0


	//   ....[70]....
        /*02d0*/ 	.word	0x000111f0


	//   ....[71]....
        /*02d4*/ 	.word	0x000112a0


	//   ....[72]....
        /*02d8*/ 	.word	0x00011340


	//   ....[73]....
        /*02dc*/ 	.word	0x000113f0


	//   ....[74]....
        /*02e0*/ 	.word	0x000119f0


	//   ....[75]....
        /*02e4*/ 	.word	0x00011fc0


	//   ....[76]....
        /*02e8*/ 	.word	0x00012430


	//----- nvinfo : EIATTR_REG_RECONFIG
	.align		4
.L_291:
        /*02ec*/ 	.byte	0x01, 0x54
	.zero		2


	//----- nvinfo : EIATTR_SYSCALL_OFFSETS
	.align		4
        /*02f0*/ 	.byte	0x04, 0x46
        /*02f2*/ 	.short	(.L_293 - .L_292)


	//   ....[0]....
.L_292:
        /*02f4*/ 	.word	0x00001670


	//   ....[1]....
        /*02f8*/ 	.word	0x0000eed0


	//   ....[2]....
        /*02fc*/ 	.word	0x0000f010


	//   ....[3]....
        /*0300*/ 	.word	0x0000f150


	//   ....[4]....
        /*0304*/ 	.word	0x0000f270


	//----- nvinfo : EIATTR_MBARRIER_INSTR_OFFSETS
	.align		4
.L_293:
        /*0308*/ 	.byte	0x04, 0x39
        /*030a*/ 	.short	(.L_295 - .L_294)


	//   ....[0]....
.L_294:
        /*030c*/ 	.word	0x000002a0
        /*0310*/ 	.word	0x000000ff
        /*0314*/ 	.word	0x00013200
        /*0318*/ 	.short	0x0100
        /*031a*/ 	.byte	0x08
	.zero		1


	//   ....[1]....
        /*031c*/ 	.word	0x000002b0
        /*0320*/ 	.word	0x000000ff
        /*0324*/ 	.word	0x00013220
        /*0328*/ 	.short	0x0100
        /*032a*/ 	.byte	0x08
	.zero		1


	//   ....[2]....
        /*032c*/ 	.word	0x000003a0
        /*0330*/ 	.word	0x000000ff
        /*0334*/ 	.word	0x00013230
        /*0338*/ 	.short	0x0100
        /*033a*/ 	.byte	0x08
	.zero		1


	//   ....[3]....
        /*033c*/ 	.word	0x000003b0
        /*0340*/ 	.word	0x000000ff
        /*0344*/ 	.word	0x00013240
        /*0348*/ 	.short	0x0100
        /*034a*/ 	.byte	0x08
	.zero		1


	//   ....[4]....
        /*034c*/ 	.word	0x000003c0
        /*0350*/ 	.word	0x000000ff
        /*0354*/ 	.word	0x00013238
        /*0358*/ 	.short	0x0100
        /*035a*/ 	.byte	0x08
	.zero		1


	//   ....[5]....
        /*035c*/ 	.word	0x000003d0
        /*0360*/ 	.word	0x000000ff
        /*0364*/ 	.word	0x00013248
        /*0368*/ 	.short	0x0100
        /*036a*/ 	.byte	0x08
	.zero		1


	//   ....[6]....
        /*036c*/ 	.word	0x00000500
        /*0370*/ 	.word	0x000000ff
        /*0374*/ 	.word	0x00013250
        /*0378*/ 	.short	0x0100
        /*037a*/ 	.byte	0x08
	.zero		1


	//   ....[7]....
        /*037c*/ 	.word	0x00000510
        /*0380*/ 	.word	0x000000ff
        /*0384*/ 	.word	0x00013260
        /*0388*/ 	.short	0x0100
        /*038a*/ 	.byte	0x08
	.zero		1


	//   ....[8]....
        /*038c*/ 	.word	0x00000520
        /*0390*/ 	.word	0x000000ff
        /*0394*/ 	.word	0x00013258
        /*0398*/ 	.short	0x0100
        /*039a*/ 	.byte	0x08
	.zero		1


	//   ....[9]....
        /*039c*/ 	.word	0x00000530
        /*03a0*/ 	.word	0x000000ff
        /*03a4*/ 	.word	0x00013268
        /*03a8*/ 	.short	0x0100
        /*03aa*/ 	.byte	0x08
	.zero		1


	//   ....[10]....
        /*03ac*/ 	.word	0x00000620
        /*03b0*/ 	.word	0x000000ff
        /*03b4*/ 	.word	0x00013270
        /*03b8*/ 	.short	0x0100
        /*03ba*/ 	.byte	0x06
	.zero		1


	//   ....[11]....
        /*03bc*/ 	.word	0x00000630
        /*03c0*/ 	.word	0x000000ff
        /*03c4*/ 	.word	0x00013280
        /*03c8*/ 	.short	0x0100
        /*03ca*/ 	.byte	0x06
	.zero		1


	//   ....[12]....
        /*03cc*/ 	.word	0x00000640
        /*03d0*/ 	.word	0x000000ff
        /*03d4*/ 	.word	0x00013278
        /*03d8*/ 	.short	0x0100
        /*03da*/ 	.byte	0x06
	.zero		1


	//   ....[13]....
        /*03dc*/ 	.word	0x00000650
        /*03e0*/ 	.word	0x000000ff
        /*03e4*/ 	.word	0x00013288
        /*03e8*/ 	.short	0x0100
        /*03ea*/ 	.byte	0x06
	.zero		1


	//   ....[14]....
        /*03ec*/ 	.word	0x00000780
        /*03f0*/ 	.word	0x000000ff
        /*03f4*/ 	.word	0x00013290
        /*03f8*/ 	.short	0x0100
        /*03fa*/ 	.byte	0x08
	.zero		1


	//   ....[15]....
        /*03fc*/ 	.word	0x00000790
        /*0400*/ 	.word	0x000000ff
        /*0404*/ 	.word	0x000132a0
        /*0408*/ 	.short	0x0100
        /*040a*/ 	.byte	0x08
	.zero		1


	//   ....[16]....
        /*040c*/ 	.word	0x000007a0
        /*0410*/ 	.word	0x000000ff
        /*0414*/ 	.word	0x00013298
        /*0418*/ 	.short	0x0100
        /*041a*/ 	.byte	0x08
	.zero		1


	//   ....[17]....
        /*041c*/ 	.word	0x000007b0
        /*0420*/ 	.word	0x000000ff
        /*0424*/ 	.word	0x000132a8
        /*0428*/ 	.short	0x0100
        /*042a*/ 	.byte	0x08
	.zero		1


	//   ....[18]....
        /*042c*/ 	.word	0x000008e0
        /*0430*/ 	.word	0x000000ff
        /*0434*/ 	.word	0x000132b0
        /*0438*/ 	.short	0x0100
        /*043a*/ 	.byte	0x08
	.zero		1


	//   ....[19]....
        /*043c*/ 	.word	0x000008f0
        /*0440*/ 	.word	0x000000ff
        /*0444*/ 	.word	0x000132c0
        /*0448*/ 	.short	0x0100
        /*044a*/ 	.byte	0x08
	.zero		1


	//   ....[20]....
        /*044c*/ 	.word	0x00000900
        /*0450*/ 	.word	0x000000ff
        /*0454*/ 	.word	0x000132b8
        /*0458*/ 	.short	0x0100
        /*045a*/ 	.byte	0x08
	.zero		1


	//   ....[21]....
        /*045c*/ 	.word	0x00000910
        /*0460*/ 	.word	0x000000ff
        /*0464*/ 	.word	0x000132c8
        /*0468*/ 	.short	0x0100
        /*046a*/ 	.byte	0x08
	.zero		1


	//   ....[22]....
        /*046c*/ 	.word	0x000019a0
        /*0470*/ 	.word	0x000000ff
        /*0474*/ 	.word	0x00013200
        /*0478*/ 	.short	0x010a
        /*047a*/ 	.byte	0x2d
	.zero		1


	//   ....[23]....
        /*047c*/ 	.word	0x00001a40
        /*0480*/ 	.word	0x00000002
        /*0484*/ 	.word	0x00013230
        /*0488*/ 	.short	0x010a
        /*048a*/ 	.byte	0x3f
	.zero		1


	//   ....[24]....
        /*048c*/ 	.word	0x00001a80
        /*0490*/ 	.word	0x00000002
        /*0494*/ 	.word	0x00013230
        /*0498*/ 	.short	0x010a
        /*049a*/ 	.byte	0x3f
	.zero		1


	//   ....[25]....
        /*049c*/ 	.word	0x00004010
        /*04a0*/ 	.word	0x0000002d
        /*04a4*/ 	.word	0x00000000
        /*04a8*/ 	.short	0x0101
        /*04aa*/ 	.byte	0x3f
	.zero		1


	//   ....[26]....
        /*04ac*/ 	.word	0x00004fe0
        /*04b0*/ 	.word	0x000000ff
        /*04b4*/ 	.word	0x00013230
        /*04b8*/ 	.short	0x010a
        /*04ba*/ 	.byte	0x15
	.zero		1


	//   ....[27]....
        /*04bc*/ 	.word	0x00005020
        /*04c0*/ 	.word	0x000000ff
        /*04c4*/ 	.word	0x00013230
        /*04c8*/ 	.short	0x010a
        /*04ca*/ 	.byte	0x15
	.zero		1


	//   ....[28]....
        /*04cc*/ 	.word	0x00005470
        /*04d0*/ 	.word	0x000000ff
        /*04d4*/ 	.word	0x00013250
        /*04d8*/ 	.short	0x010a
        /*04da*/ 	.byte	0x0b
	.zero		1


	//   ....[29]....
        /*04dc*/ 	.word	0x000054b0
        /*04e0*/ 	.word	0x000000ff
        /*04e4*/ 	.word	0x00013250
        /*04e8*/ 	.short	0x010a
        /*04ea*/ 	.byte	0x0b
	.zero		1


	//   ....[30]....
        /*04ec*/ 	.word	0x00007f30
        /*04f0*/ 	.word	0x00000002
        /*04f4*/ 	.word	0x00000000
        /*04f8*/ 	.short	0x0101
        /*04fa*/ 	.byte	0x3f
	.zero		1


	//   ....[31]....
        /*04fc*/ 	.word	0x00008210
        /*0500*/ 	.word	0x000000ff
        /*0504*/ 	.word	0x00000000
        /*0508*/ 	.short	0x0101
        /*050a*/ 	.byte	0x06
	.zero		1


	//   ....[32]....
        /*050c*/ 	.word	0x00008750
        /*0510*/ 	.word	0x000000ff
        /*0514*/ 	.word	0x00013230
        /*0518*/ 	.short	0x010a
        /*051a*/ 	.byte	0x06
	.zero		1


	//   ....[33]....
        /*051c*/ 	.word	0x00008790
        /*0520*/ 	.word	0x000000ff
        /*0524*/ 	.word	0x00013230
        /*0528*/ 	.short	0x010a
        /*052a*/ 	.byte	0x06
	.zero		1


	//   ....[34]....
        /*052c*/ 	.word	0x00008be0
        /*0530*/ 	.word	0x000000ff
        /*0534*/ 	.word	0x00013250
        /*0538*/ 	.short	0x010a
        /*053a*/ 	.byte	0x0b
	.zero		1


	//   ....[35]....
        /*053c*/ 	.word	0x00008c20
        /*0540*/ 	.word	0x000000ff
        /*0544*/ 	.word	0x00013250
        /*0548*/ 	.short	0x010a
        /*054a*/ 	.byte	0x0b
	.zero		1


	//   ....[36]....
        /*054c*/ 	.word	0x0000abc0
        /*0550*/ 	.word	0x00000002
        /*0554*/ 	.word	0x00000000
        /*0558*/ 	.short	0x0101
        /*055a*/ 	.byte	0x3f
	.zero		1


	//   ....[37]....
        /*055c*/ 	.word	0x0000ae90
        /*0560*/ 	.word	0x000000ff
        /*0564*/ 	.word	0x00000000
        /*0568*/ 	.short	0x0101
        /*056a*/ 	.byte	0x06
	.zero		1


	//   ....[38]....
        /*056c*/ 	.word	0x0000b340
        /*0570*/ 	.word	0x000000ff
        /*0574*/ 	.word	0x00013250
        /*0578*/ 	.short	0x010a
        /*057a*/ 	.byte	0x0e
	.zero		1


	//   ....[39]....
        /*057c*/ 	.word	0x0000b380
        /*0580*/ 	.word	0x000000ff
        /*0584*/ 	.word	0x00013250
        /*0588*/ 	.short	0x010a
        /*058a*/ 	.byte	0x0e
	.zero		1


	//   ....[40]....
        /*058c*/ 	.word	0x0000b9f0
        /*0590*/ 	.word	0x000000ff
        /*0594*/ 	.word	0x00000000
        /*0598*/ 	.short	0x0101
        /*059a*/ 	.byte	0x04
	.zero		1


	//   ....[41]....
        /*059c*/ 	.word	0x0000cab0
        /*05a0*/ 	.word	0x00000003
        /*05a4*/ 	.word	0x00000000
        /*05a8*/ 	.short	0x0101
        /*05aa*/ 	.byte	0x3f
	.zero		1


	//   ....[42]....
        /*05ac*/ 	.word	0x0000f730
        /*05b0*/ 	.word	0x00000005
        /*05b4*/ 	.word	0x00013280
        /*05b8*/ 	.short	0x010a
        /*05ba*/ 	.byte	0x3f
	.zero		1


	//   ....[43]....
        /*05bc*/ 	.word	0x0000f8d0
        /*05c0*/ 	.word	0x00000005
        /*05c4*/ 	.word	0x00013240
        /*05c8*/ 	.short	0x010a
        /*05ca*/ 	.byte	0x3f
	.zero		1


	//   ....[44]....
        /*05cc*/ 	.word	0x0000fbd0
        /*05d0*/ 	.word	0x000000ff
        /*05d4*/ 	.word	0x00013220
        /*05d8*/ 	.short	0x010a
        /*05da*/ 	.byte	0x29
	.zero		1


	//   ....[45]....
        /*05dc*/ 	.word	0x0000fe50
        /*05e0*/ 	.word	0x00000009
        /*05e4*/ 	.word	0x00013280
        /*05e8*/ 	.short	0x010a
        /*05ea*/ 	.byte	0x3f
	.zero		1


	//   ....[46]....
        /*05ec*/ 	.word	0x000100c0
        /*05f0*/ 	.word	0x00000009
        /*05f4*/ 	.word	0x00013240
        /*05f8*/ 	.short	0x010a
        /*05fa*/ 	.byte	0x3f
	.zero		1


	//   ....[47]....
        /*05fc*/ 	.word	0x00010380
        /*0600*/ 	.word	0x0000000c
        /*0604*/ 	.word	0x00013270
        /*0608*/ 	.short	0x010a
        /*060a*/ 	.byte	0x3f
	.zero		1


	//   ....[48]....
        /*060c*/ 	.word	0x00010400
        /*0610*/ 	.word	0x0000000c
        /*0614*/ 	.word	0x00013260
        /*0618*/ 	.short	0x010a
        /*061a*/ 	.byte	0x3f
	.zero		1


	//   ....[49]....
        /*061c*/ 	.word	0x000106c0
        /*0620*/ 	.word	0x0000000c
        /*0624*/ 	.word	0x00013250
        /*0628*/ 	.short	0x0101
        /*062a*/ 	.byte	0x3f
	.zero		1


	//   ....[50]....
        /*062c*/ 	.word	0x00010730
        /*0630*/ 	.word	0x00000003
        /*0634*/ 	.word	0x00000000
        /*0638*/ 	.short	0x0101
        /*063a*/ 	.byte	0x3f
	.zero		1


	//   ....[51]....
        /*063c*/ 	.word	0x000108f0
        /*0640*/ 	.word	0x00000002
        /*0644*/ 	.word	0x00013270
        /*0648*/ 	.short	0x010a
        /*064a*/ 	.byte	0x3f
	.zero		1


	//   ....[52]....
        /*064c*/ 	.word	0x00010960
        /*0650*/ 	.word	0x00000002
        /*0654*/ 	.word	0x00013260
        /*0658*/ 	.short	0x010a
        /*065a*/ 	.byte	0x3f
	.zero		1


	//   ....[53]....
        /*065c*/ 	.word	0x00010c20
        /*0660*/ 	.word	0x00000002
        /*0664*/ 	.word	0x00013250
        /*0668*/ 	.short	0x0101
        /*066a*/ 	.byte	0x3f
	.zero		1


	//   ....[54]....
        /*066c*/ 	.word	0x00010c90
        /*0670*/ 	.word	0x00000000
        /*0674*/ 	.word	0x00000000
        /*0678*/ 	.short	0x0101
        /*067a*/ 	.byte	0x3f
	.zero		1


	//   ....[55]....
        /*067c*/ 	.word	0x00011970
        /*0680*/ 	.word	0x00000007
        /*0684*/ 	.word	0x00013220
        /*0688*/ 	.short	0x010a
        /*068a*/ 	.byte	0x3f
	.zero		1


	//   ....[56]....
        /*068c*/ 	.word	0x00011b10
        /*0690*/ 	.word	0x00000005
        /*0694*/ 	.word	0x00000000
        /*0698*/ 	.short	0x010a
        /*069a*/ 	.byte	0x3f
	.zero		1


	//   ....[57]....
        /*069c*/ 	.word	0x00011b80
        /*06a0*/ 	.word	0x00000003
        /*06a4*/ 	.word	0x00000000
        /*06a8*/ 	.short	0x010a
        /*06aa*/ 	.byte	0x3f
	.zero		1


	//   ....[58]....
        /*06ac*/ 	.word	0x00011bd0
        /*06b0*/ 	.word	0x00000003
        /*06b4*/ 	.word	0x00013260
        /*06b8*/ 	.short	0x010a
        /*06ba*/ 	.byte	0x3f
	.zero		1


	//   ....[59]....
        /*06bc*/ 	.word	0x00011c20
        /*06c0*/ 	.word	0x00000005
        /*06c4*/ 	.word	0x00013260
        /*06c8*/ 	.short	0x010a
        /*06ca*/ 	.byte	0x3f
	.zero		1


	//   ....[60]....
        /*06cc*/ 	.word	0x00011c60
        /*06d0*/ 	.word	0x00000003
        /*06d4*/ 	.word	0x00013280
        /*06d8*/ 	.short	0x010a
        /*06da*/ 	.byte	0x3f
	.zero		1


	//   ....[61]....
        /*06dc*/ 	.word	0x00011c80
        /*06e0*/ 	.word	0x00000005
        /*06e4*/ 	.word	0x00013280
        /*06e8*/ 	.short	0x010a
        /*06ea*/ 	.byte	0x3f
	.zero		1


	//   ....[62]....
        /*06ec*/ 	.word	0x00011cf0
        /*06f0*/ 	.word	0x00000003
        /*06f4*/ 	.word	0x00013200
        /*06f8*/ 	.short	0x010a
        /*06fa*/ 	.byte	0x3f
	.zero		1


	//   ....[63]....
        /*06fc*/ 	.word	0x00011d40
        /*0700*/ 	.word	0x00000002
        /*0704*/ 	.word	0x00013230
        /*0708*/ 	.short	0x010a
        /*070a*/ 	.byte	0x3f
	.zero		1


	//   ....[64]....
        /*070c*/ 	.word	0x00011da0
        /*0710*/ 	.word	0x00000008
        /*0714*/ 	.word	0x00013230
        /*0718*/ 	.short	0x010a
        /*071a*/ 	.byte	0x3f
	.zero		1


	//   ....[65]....
        /*071c*/ 	.word	0x00011e00
        /*0720*/ 	.word	0x00000008
        /*0724*/ 	.word	0x00013250
        /*0728*/ 	.short	0x010a
        /*072a*/ 	.byte	0x3f
	.zero		1


	//   ....[66]....
        /*072c*/ 	.word	0x00011e60
        /*0730*/ 	.word	0x00000008
        /*0734*/ 	.word	0x00013230
        /*0738*/ 	.short	0x010a
        /*073a*/ 	.byte	0x3f
	.zero		1


	//   ....[67]....
        /*073c*/ 	.word	0x00011ec0
        /*0740*/ 	.word	0x00000008
        /*0744*/ 	.word	0x00013250
        /*0748*/ 	.short	0x010a
        /*074a*/ 	.byte	0x3f
	.zero		1


	//   ....[68]....
        /*074c*/ 	.word	0x00011f20
        /*0750*/ 	.word	0x00000005
        /*0754*/ 	.word	0x00013250
        /*0758*/ 	.short	0x010a
        /*075a*/ 	.byte	0x3f
	.zero		1


	//   ....[69]....
        /*075c*/ 	.word	0x00012070
        /*0760*/ 	.word	0x00000005
        /*0764*/ 	.word	0x00013280
        /*0768*/ 	.short	0x010a
        /*076a*/ 	.byte	0x3f
	.zero		1


	//   ....[70]....
        /*076c*/ 	.word	0x000120c0
        /*0770*/ 	.word	0x00000005
        /*0774*/ 	.word	0x00013240
        /*0778*/ 	.short	0x010a
        /*077a*/ 	.byte	0x3f
	.zero		1


	//   ....[71]....
        /*077c*/ 	.word	0x00012120
        /*0780*/ 	.word	0x00000003
        /*0784*/ 	.word	0x00013220
        /*0788*/ 	.short	0x010a
        /*078a*/ 	.byte	0x3f
	.zero		1


	//   ....[72]....
        /*078c*/ 	.word	0x00012170
        /*0790*/ 	.word	0x00000009
        /*0794*/ 	.word	0x00013280
        /*0798*/ 	.short	0x010a
        /*079a*/ 	.byte	0x3f
	.zero		1


	//   ....[73]....
        /*079c*/ 	.word	0x000121c0
        /*07a0*/ 	.word	0x00000009
        /*07a4*/ 	.word	0x00013240
        /*07a8*/ 	.short	0x010a
        /*07aa*/ 	.byte	0x3f
	.zero		1


	//   ....[74]....
        /*07ac*/ 	.word	0x00012210
        /*07b0*/ 	.word	0x0000000c
        /*07b4*/ 	.word	0x00013270
        /*07b8*/ 	.short	0x010a
        /*07ba*/ 	.byte	0x3f
	.zero		1


	//   ....[75]....
        /*07bc*/ 	.word	0x00012260
        /*07c0*/ 	.word	0x0000000c
        /*07c4*/ 	.word	0x00013260
        /*07c8*/ 	.short	0x010a
        /*07ca*/ 	.byte	0x3f
	.zero		1


	//   ....[76]....
        /*07cc*/ 	.word	0x000122b0
        /*07d0*/ 	.word	0x00000002
        /*07d4*/ 	.word	0x00013270
        /*07d8*/ 	.short	0x010a
        /*07da*/ 	.byte	0x3f
	.zero		1


	//   ....[77]....
        /*07dc*/ 	.word	0x00012300
        /*07e0*/ 	.word	0x00000002
        /*07e4*/ 	.word	0x00013260
        /*07e8*/ 	.short	0x010a
        /*07ea*/ 	.byte	0x3f
	.zero		1


	//   ....[78]....
        /*07ec*/ 	.word	0x00012350
        /*07f0*/ 	.word	0x00000007
        /*07f4*/ 	.word	0x00013220
        /*07f8*/ 	.short	0x010a
        /*07fa*/ 	.byte	0x3f
	.zero		1


	//   ....[79]....
        /*07fc*/ 	.word	0x000124f0
        /*0800*/ 	.word	0x00000005
        /*0804*/ 	.word	0x00000000
        /*0808*/ 	.short	0x010a
        /*080a*/ 	.byte	0x3f
	.zero		1


	//   ....[80]....
        /*080c*/ 	.word	0x00012540
        /*0810*/ 	.word	0x00000003
        /*0814*/ 	.word	0x00000000
        /*0818*/ 	.short	0x010a
        /*081a*/ 	.byte	0x3f
	.zero		1


	//   ....[81]....
        /*081c*/ 	.word	0x00012590
        /*0820*/ 	.word	0x00000003
        /*0824*/ 	.word	0x00013260
        /*0828*/ 	.short	0x010a
        /*082a*/ 	.byte	0x3f
	.zero		1


	//   ....[82]....
        /*082c*/ 	.word	0x000125e0
        /*0830*/ 	.word	0x00000005
        /*0834*/ 	.word	0x00013260
        /*0838*/ 	.short	0x010a
        /*083a*/ 	.byte	0x3f
	.zero		1


	//   ....[83]....
        /*083c*/ 	.word	0x00012630
        /*0840*/ 	.word	0x00000003
        /*0844*/ 	.word	0x00013280
        /*0848*/ 	.short	0x010a
        /*084a*/ 	.byte	0x3f
	.zero		1


	//----- nvinfo : EIATTR_NUM_MBARRIERS
	.align		4
.L_295:
        /*084c*/ 	.byte	0x03, 0x38
        /*084e*/ 	.short	0x0016


	//----- nvinfo : EIATTR_EXIT_INSTR_OFFSETS
	.align		4
        /*0850*/ 	.byte	0x04, 0x1c
        /*0852*/ 	.short	(.L_297 - .L_296)


	//   ....[0]....
.L_296:
        /*0854*/ 	.word	0x00000a70


	//   ....[1]....
        /*0858*/ 	.word	0x0000d8a0


	//   ....[2]....
        /*085c*/ 	.word	0x00011cd0


	//----- nvinfo : EIATTR_MAX_THREADS
	.align		4
.L_297:
        /*0860*/ 	.byte	0x04, 0x05
        /*0862*/ 	.short	(.L_299 - .L_298)
.L_298:
        /*0864*/ 	.word	0x00000200
        /*0868*/ 	.word	0x00000001
        /*086c*/ 	.word	0x00000001


	//----- nvinfo : EIATTR_CRS_STACK_SIZE
	.align		4
.L_299:
        /*0870*/ 	.byte	0x04, 0x1e
        /*0872*/ 	.short	(.L_301 - .L_300)
.L_300:
        /*0874*/ 	.word	0x00000000


	//----- nvinfo : EIATTR_CBANK_PARAM_SIZE
	.align		4
.L_301:
        /*0878*/ 	.byte	0x03, 0x19
        /*087a*/ 	.short	0x0a70


	//----- nvinfo : EIATTR_PARAM_CBANK
	.align		4
        /*087c*/ 	.byte	0x04, 0x0a
        /*087e*/ 	.short	(.L_303 - .L_302)
	.align		4
.L_302:
        /*0880*/ 	.word	index@(.nv.constant0._ZN7cutlass13device_kernelIN5flash11enable_sm90INS1_16FlashAttnFwdSm90INS1_25CollectiveMainloopFwdSm90ILi2EN4cute5tupleIJNS5_1CILi1EEES8_S8_EEENS6_IJNS7_ILi192EEENS7_ILi160EEENS7_ILi64EEEEEELi64ENS_12float_e4m3_tEfNS_4arch4Sm90ELb1ELb0ELb1ELb1ELb0ELb0ELb0ELb1ELb1ELb0ELb0ELb0EEENS1_21CollectiveEpilogueFwdINS6_IJSA_SC_SB_EEES9_NS_10bfloat16_tESG_Li384ELb1ELb0ELb0ELb1EEENS1_36VarlenDynamicPersistentTileSchedulerILi192ELi160ELi384ELi128ELb0ELb0ELb1ELb1ELb1ELb1EEEEEEEEEvNT_6ParamsE)
        /*0884*/ 	.short	0x0210
        /*0886*/ 	.short	0x0a70


	//----- nvinfo : EIATTR_SW_WAR
	.align		4
.L_303:
        /*0888*/ 	.byte	0x04, 0x36
        /*088a*/ 	.short	(.L_305 - .L_304)
.L_304:
        /*088c*/ 	.word	0x00000008
.L_305:


//--------------------- .nv.info._ZN7cutlass13device_kernelIN5flash11enable_sm90INS1_16FlashAttnFwdSm90INS1_25CollectiveMainloopFwdSm90ILi2EN4cute5tupleIJNS5_1CILi1EEES8_S8_EEENS6_IJNS7_ILi192EEENS7_ILi160EEENS7_ILi64EEEEEELi64ENS_12float_e4m3_tEfNS_4arch4Sm90ELb1ELb0ELb1ELb1ELb0ELb1ELb0ELb1ELb1ELb0ELb0ELb0EEENS1_21CollectiveEpilogueFwdINS6_IJSA_SC_SB_EEES9_NS_10bfloat16_tESG_Li384ELb1ELb0ELb0ELb1EEENS1_36VarlenDynamicPersistentTileSchedulerILi192ELi160ELi384ELi128ELb0ELb0ELb1ELb1ELb1ELb1EEEEEEEEEvNT_6ParamsE --------------------------
	.section	.nv.info._ZN7cutlass13device_kernelIN5flash11enable_sm90INS1_16FlashAttnFwdSm90INS1_25CollectiveMainloopFwdSm90ILi2EN4cute5tupleIJNS5_1CILi1EEES8_S8_EEENS6_IJNS7_ILi192EEENS7_ILi160EEENS7_ILi64EEEEEELi64ENS_12float_e4m3_tEfNS_4arch4Sm90ELb1ELb0ELb1ELb1ELb0ELb1ELb0ELb1ELb1ELb0ELb0ELb0EEENS1_21CollectiveEpilogueFwdINS6_IJSA_SC_SB_EEES9_NS_10bfloat16_tESG_Li384ELb1ELb0ELb0ELb1EEENS1_36VarlenDynamicPersistentTileSchedulerILi192ELi160ELi384ELi128ELb0ELb0ELb1ELb1ELb1ELb1EEEEEEEEEvNT_6ParamsE,"",@"SHT_CUDA_INFO"
	.sectionflags	@""
	.align	4


	//----- nvinfo : EIATTR_CUDA_API_VERSION
	.align		4
        /*0000*/ 	.byte	0x04, 0x37
        /*0002*/ 	.short	(.L_307 - .L_306)
.L_306:
        /*0004*/ 	.word	0x00000082


	//----- nvinfo : EIATTR_KPARAM_INFO
	.align		4
.L_307:
        /*0008*/ 	.byte	0x04, 0x17
        /*000a*/ 	.short	(.L_309 - .L_308)
.L_308:
        /*000c*/ 	.word	0x00000000
        /*0010*/ 	.short	0x0000
        /*0012*/ 	.short	0x0070
        /*0014*/ 	.byte	0x00, 0xf0, 0x01, 0x28


	//----- nvinfo : EIATTR_SPARSE_MMA_MASK
	.align		4
.L_309:
        /*0018*/ 	.byte	0x03, 0x50
        /*001a*/ 	.short	0x0000


	//----- nvinfo : EIATTR_MAXREG_COUNT
	.align		4
        /*001c*/ 	.byte	0x03, 0x1b
        /*001e*/ 	.short	0x0080


	//----- nvinfo : EIATTR_NUM_BARRIERS
	.align		4
        /*0020*/ 	.byte	0x02, 0x4c
        /*0022*/ 	.byte	0x10
	.zero		1


	//----- nvinfo : EIATTR_EXTERNS
	.align		4
        /*0024*/ 	.byte	0x04, 0x0f
        /*0026*/ 	.short	(.L_311 - .L_310)


	//   ....[0]....
	.align		4
.L_310:
        /*0028*/ 	.word	index@(__assertfail)


	//----- nvinfo : EIATTR_ANNOTATIONS
	.align		4
.L_311:
        /*002c*/ 	.byte	0x04, 0x55
        /*002e*/ 	.short	(.L_313 - .L_312)


	//   ....[0]....
.L_312:
        /* <DEDUP_REMOVED lines=73> */


	//----- nvinfo : EIATTR_MERCURY_ISA_VERSION
	.align		4
.L_313:
        /*04a8*/ 	.byte	0x03, 0x5f
        /*04aa*/ 	.short	0x0101


	//----- nvinfo : EIATTR_UNUSED_LOAD_BYTE_OFFSET
	.align		4
        /*04ac*/ 	.byte	0x04, 0x44
        /*04ae*/ 	.short	(.L_315 - .L_314)


	//   ....[0]....
.L_314:
        /*04b0*/ 	.word	0x00000ac0
        /*04b4*/ 	.word	0x0000fff0


	//   ....[1]....
        /*04b8*/ 	.word	0x00012d40
        /*04bc*/ 	.word	0x0000fff0


	//----- nvinfo : EIATTR_INT_WARP_WIDE_INSTR_OFFSETS
	.align		4
.L_315:
        /*04c0*/ 	.byte	0x04, 0x31
        /*04c2*/ 	.short	(.L_317 - .L_316)


	//   ....[0]....
.L_316:
        /*04c4*/ 	.word	0x000001b0


	//   ....[1]....
        /*04c8*/ 	.word	0x00000250


	//   ....[2]....
        /*04cc*/ 	.word	0x000002c0


	//   ....[3]....
        /*04d0*/ 	.word	0x00016bc0


	//   ....[4]....
        /*04d4*/ 	.word	0x00016c50


	//   ....[5]....
        /*04d8*/ 	.word	0x00017370


	//   ....[6]....
        /*04dc*/ 	.word	0x000173b0


	//   ....[7]....
        /*04e0*/ 	.word	0x000189c0


	//   ....[8]....
        /*04e4*/ 	.word	0x00018a50


	//----- nvinfo : EIATTR_COOP_GROUP_MASK_REGIDS
	.align		4
.L_317:
        /*04e8*/ 	.byte	0x04, 0x29
        /*04ea*/ 	.short	(.L_319 - .L_318)


	//   ....[0]....
.L_318:
        /*04ec*/ 	.word	0xffffffff


	//   ....[1]....
        /*04f0*/ 	.word	0xffffffff


	//   ....[2]....
        /*04f4*/ 	.word	0xffffffff


	//   ....[3]....
        /*04f8*/ 	.word	0xffffffff


	//   ....[4]....
        /*04fc*/ 	.word	0xffffffff


	//   ....[5]....
        /*0500*/ 	.word	0xffffffff


	//   ....[6]....
        /*0504*/ 	.word	0xffffffff


	//   ....[7]....
        /*0508*/ 	.word	0xffffffff


	//   ....[8]....
        /*050c*/ 	.word	0xffffffff


	//   ....[9]....
        /*0510*/ 	.word	0xffffffff


	//   ....[10]....
        /*0514*/ 	.word	0xffffffff


	//   ....[11]....
        /*0518*/ 	.word	0xffffffff


	//   ....[12]....
        /*051c*/ 	.word	0xffffffff


	//   ....[13]....
        /*0520*/ 	.word	0xffffffff


	//   ....[14]....
        /*0524*/ 	.word	0xffffffff


	//   ....[15]....
        /*0528*/ 	.word	0xffffffff


	//   ....[16]....
        /*052c*/ 	.word	0xffffffff


	//   ....[17]....
        /*0530*/ 	.word	0xffffffff


	//   ....[18]....
        /*0534*/ 	.word	0xffffffff


	//   ....[19]....
        /*0538*/ 	.word	0xffffffff


	//   ....[20]....
        /*053c*/ 	.word	0xffffffff


	//   ....[21]....
        /*0540*/ 	.word	0xffffffff


	//   ....[22]....
        /*0544*/ 	.word	0xffffffff


	//   ....[23]....
        /*0548*/ 	.word	0xffffffff


	//   ....[24]....
        /*054c*/ 	.word	0xffffffff


	//   ....[25]....
        /*0550*/ 	.word	0xffffffff


	//   ....[26]....
        /*0554*/ 	.word	0xffffffff


	//   ....[27]....
        /*0558*/ 	.word	0xffffffff


	//   ....[28]....
        /*055c*/ 	.word	0xffffffff


	//   ....[29]....
        /*0560*/ 	.word	0xffffffff


	//   ....[30]....
        /*0564*/ 	.word	0xffffffff


	//   ....[31]....
        /*0568*/ 	.word	0xffffffff


	//   ....[32]....
        /*056c*/ 	.word	0xffffffff


	//   ....[33]....
        /*0570*/ 	.word	0xffffffff


	//   ....[34]....
        /*0574*/ 	.word	0xffffffff


	//   ....[35]....
        /*0578*/ 	.word	0xffffffff


	//   ....[36]....
        /*057c*/ 	.word	0xffffffff


	//   ....[37]....
        /*0580*/ 	.word	0xffffffff


	//   ....[38]....
        /*0584*/ 	.word	0xffffffff


	//   ....[39]....
        /*0588*/ 	.word	0xffffffff


	//   ....[40]....
        /*058c*/ 	.word	0xffffffff


	//   ....[41]....
        /*0590*/ 	.word	0xffffffff


	//   ....[42]....
        /*0594*/ 	.word	0xffffffff


	//   ....[43]....
        /*0598*/ 	.word	0xffffffff


	//   ....[44]....
        /*059c*/ 	.word	0xffffffff


	//   ....[45]....
        /*05a0*/ 	.word	0xffffffff


	//   ....[46]....
        /*05a4*/ 	.word	0xffffffff


	//   ....[47]....
        /*05a8*/ 	.word	0xffffffff


	//   ....[48]....
        /*05ac*/ 	.word	0xffffffff


	//   ....[49]....
        /*05b0*/ 	.word	0xffffffff


	//   ....[50]....
        /*05b4*/ 	.word	0xffffffff


	//   ....[51]....
        /*05b8*/ 	.word	0xffffffff


	//   ....[52]....
        /*05bc*/ 	.word	0xffffffff


	//   ....[53]....
        /*05c0*/ 	.word	0xffffffff


	//   ....[54]....
        /*05c4*/ 	.word	0xffffffff


	//   ....[55]....
        /*05c8*/ 	.word	0xffffffff


	//   ....[56]....
        /*05cc*/ 	.word	0xffffffff


	//   ....[57]....
        /*05d0*/ 	.word	0xffffffff


	//   ....[58]....
        /*05d4*/ 	.word	0xffffffff


	//   ....[59]....
        /*05d8*/ 	.word	0xffffffff


	//   ....[60]....
        /*05dc*/ 	.word	0xffffffff


	//   ....[61]....
        /*05e0*/ 	.word	0xffffffff


	//   ....[62]....
        /*05e4*/ 	.word	0xffffffff


	//   ....[63]....
        /*05e8*/ 	.word	0xffffffff


	//   ....[64]....
        /*05ec*/ 	.word	0xffffffff


	//   ....[65]....
        /*05f0*/ 	.word	0xffffffff


	//   ....[66]....
        /*05f4*/ 	.word	0xffffffff


	//   ....[67]....
        /*05f8*/ 	.word	0xffffffff


	//   ....[68]....
        /*05fc*/ 	.word	0xffffffff


	//   ....[69]....
        /*0600*/ 	.word	0xffffffff


	//   ....[70]....
        /*0604*/ 	.word	0xffffffff


	//   ....[71]....
        /*0608*/ 	.word	0xffffffff


	//   ....[72]....
        /*060c*/ 	.word	0xffffffff


	//   ....[73]....
        /*0610*/ 	.word	0xffffffff


	//   ....[74]....
        /*0614*/ 	.word	0xffffffff


	//   ....[75]....
        /*0618*/ 	.word	0xffffffff


	//   ....[76]....
        /*061c*/ 	.word	0x0500000f


	//   ....[77]....
        /*0620*/ 	.word	0x0500000f


	//   ....[78]....
        /*0624*/ 	.word	0x0500000f


	//   ....[79]....
        /*0628*/ 	.word	0x0500000f


	//   ....[80]....
        /*062c*/ 	.word	0x0500000f


	//   ....[81]....
        /*0630*/ 	.word	0x0500000f


	//   ....[82]....
        /*0634*/ 	.word	0x0500000f


	//   ....[83]....
        /*0638*/ 	.word	0x0500000f


	//   ....[84]....
        /*063c*/ 	.word	0x0500000f


	//   ....[85]....
        /*0640*/ 	.word	0x0500000f


	//   ....[86]....
        /*0644*/ 	.word	0x0500000f


	//   ....[87]....
        /*0648*/ 	.word	0x0500000f


	//   ....[88]....
        /*064c*/ 	.word	0x0500000f


	//   ....[89]....
        /*0650*/ 	.word	0x0500000f


	//   ....[90]....
        /*0654*/ 	.word	0x0500000f


	//   ....[91]....
        /*0658*/ 	.word	0x0500000f


	//   ....[92]....
        /*065c*/ 	.word	0x0500000f


	//   ....[93]....
        /*0660*/ 	.word	0x0500000f


	//   ....[94]....
        /*0664*/ 	.word	0x0500000f


	//   ....[95]....
        /*0668*/ 	.word	0x0500000f


	//   ....[96]....
        /*066c*/ 	.word	0x0500000f


	//   ....[97]....
        /*0670*/ 	.word	0x0500000f


	//   ....[98]....
        /*0674*/ 	.word	0x0500000f


	//   ....[99]....
        /*0678*/ 	.word	0x0500000f


	//   ....[100]....
        /*067c*/ 	.word	0x0500000f


	//   ....[101]....
        /*0680*/ 	.word	0x0500000f


	//   ....[102]....
        /*0684*/ 	.word	0x0500000f


	//   ....[103]....
        /*0688*/ 	.word	0x0500000f


	//----- nvinfo : EIATTR_COOP_GROUP_INSTR_OFFSETS
	.align		4
.L_319:
        /*068c*/ 	.byte	0x04, 0x28
        /*068e*/ 	.short	(.L_321 - .L_320)


	//   ....[0]....
.L_320:
        /*0690*/ 	.word	0x00000060


	//   ....[1]....
        /*0694*/ 	.word	0x000001c0


	//   ....[2]....
        /*0698*/ 	.word	0x00000270


	//   ....[3]....
        /*069c*/ 	.word	0x00000430


	//   ....[4]....
        /*06a0*/ 	.word	0x00000590


	//   ....[5]....
        /*06a4*/ 	.word	0x000006b0


	//   ....[6]....
        /*06a8*/ 	.word	0x00000810


	//   ....[7]....
        /*06ac*/ 	.word	0x00004fb0


	//   ....[8]....
        /*06b0*/ 	.word	0x00009830


	//   ....[9]....
        /*06b4*/ 	.word	0x00009860


	//   ....[10]....
        /*06b8*/ 	.word	0x0000a5c0


	//   ....[11]....
        /*06bc*/ 	.word	0x0000a5e0


	//   ....[12]....
        /*06c0*/ 	.word	0x0000d540


	//   ....[13]....
        /*06c4*/ 	.word	0x0000d5d0


	//   ....[14]....
        /*06c8*/ 	.word	0x0000e280


	//   ....[15]....
        /*06cc*/ 	.word	0x0000e2e0


	//   ....[16]....
        /*06d0*/ 	.word	0x00010d30


	//   ....[17]....
        /*06d4*/ 	.word	0x00010d50


	//   ....[18]....
        /*06d8*/ 	.word	0x00010d80


	//   ....[19]....
        /*06dc*/ 	.word	0x00010dc0


	//   ....[20]....
        /*06e0*/ 	.word	0x000126b0


	//   ....[21]....
        /*06e4*/ 	.word	0x000126c0


	//   ....[22]....
        /*06e8*/ 	.word	0x000127c0


	//   ....[23]....
        /*06ec*/ 	.word	0x000128a0


	//   ....[24]....
        /*06f0*/ 	.word	0x00013180


	//   ....[25]....
        /*06f4*/ 	.word	0x00013190


	//   ....[26]....
        /*06f8*/ 	.word	0x000131a0


	//   ....[27]....
        /*06fc*/ 	.word	0x000131b0


	//   ....[28]....
        /*0700*/ 	.word	0x000131c0


	//   ....[29]....
        /*0704*/ 	.word	0x000131d0


	//   ....[30]....
        /*0708*/ 	.word	0x000131e0


	//   ....[31]....
        /*070c*/ 	.word	0x000131f0


	//   ....[32]....
        /*0710*/ 	.word	0x00013200


	//   ....[33]....
        /*0714*/ 	.word	0x00013210


	//   ....[34]....
        /*0718*/ 	.word	0x00013220


	//   ....[35]....
        /*071c*/ 	.word	0x00013230


	//   ....[36]....
        /*0720*/ 	.word	0x00013240


	//   ....[37]....
        /*0724*/ 	.word	0x00013250


	//   ....[38]....
        /*0728*/ 	.word	0x00013260


	//   ....[39]....
        /*072c*/ 	.word	0x00013270


	//   ....[40]....
        /*0730*/ 	.word	0x00014a20


	//   ....[41]....
        /*0734*/ 	.word	0x00014bf0


	//   ....[42]....
        /*0738*/ 	.word	0x00014c20


	//   ....[43]....
        /*073c*/ 	.word	0x00014c50


	//   ....[44]....
        /*0740*/ 	.word	0x00014c80


	//   ....[45]....
        /*0744*/ 	.word	0x00014cb0


	//   ....[46]....
        /*0748*/ 	.word	0x00014ce0


	//   ....[47]....
        /*074c*/ 	.word	0x00014e50


	//   ....[48]....
        /*0750*/ 	.word	0x00014e80


	//   ....[49]....
        /*0754*/ 	.word	0x00014eb0


	//   ....[50]....
        /*0758*/ 	.word	0x00014ee0


	//   ....[51]....
        /*075c*/ 	.word	0x00014f10


	//   ....[52]....
        /*0760*/ 	.word	0x00014f40


	//   ....[53]....
        /*0764*/ 	.word	0x00014ff0


	//   ....[54]....
        /*0768*/ 	.word	0x00015050


	//   ....[55]....
        /*076c*/ 	.word	0x000150f0


	//   ....[56]....
        /*0770*/ 	.word	0x00015ef0


	//   ....[57]....
        /*0774*/ 	.word	0x00017560


	//   ....[58]....
        /*0778*/ 	.word	0x000190d0


	//   ....[59]....
        /*077c*/ 	.word	0x00019120


	//   ....[60]....
        /*0780*/ 	.word	0x00019150


	//   ....[61]....
        /*0784*/ 	.word	0x00019180


	//   ....[62]....
        /*0788*/ 	.word	0x00019190


	//   ....[63]....
        /*078c*/ 	.word	0x000191c0


	//   ....[64]....
        /*0790*/ 	.word	0x000191f0


	//   ....[65]....
        /*0794*/ 	.word	0x00019220


	//   ....[66]....
        /*0798*/ 	.word	0x000193a0


	//   ....[67]....
        /*079c*/ 	.word	0x000193d0


	//   ....[68]....
        /*07a0*/ 	.word	0x00019400


	//   ....[69]....
        /*07a4*/ 	.word	0x00019430


	//   ....[70]....
        /*07a8*/ 	.word	0x00019460


	//   ....[71]....
        /*07ac*/ 	.word	0x00019490


	//   ....[72]....
        /*07b0*/ 	.word	0x00019550


	//   ....[73]....
        /*07b4*/ 	.word	0x00019570


	//   ....[74]....
        /*07b8*/ 	.word	0x000195e0


	//   ....[75]....
        /*07bc*/ 	.word	0x00019c80


	//   ....[76]....
        /*07c0*/ 	.word	0x0001a0f0


	//   ....[77]....
        /*07c4*/ 	.word	0x0001a190


	//   ....[78]....
        /*07c8*/ 	.word	0x0001a230


	//   ....[79]....
        /*07cc*/ 	.word	0x0001a2d0


	//   ....[80]....
        /*07d0*/ 	.word	0x0001a3b0


	//   ....[81]....
        /*07d4*/ 	.word	0x0001a450


	//   ....[82]....
        /*07d8*/ 	.word	0x0001a4f0


	//   ....[83]....
        /*07dc*/ 	.word	0x0001a590


	//   ....[84]....
        /*07e0*/ 	.word	0x0001a890


	//   ....[85]....
        /*07e4*/ 	.word	0x0001ab70


	//   ....[86]....
        /*07e8*/ 	.word	0x0001af90


	//   ....[87]....
        /*07ec*/ 	.word	0x0001b030


	//   ....[88]....
        /*07f0*/ 	.word	0x0001b150


	//   ....[89]....
        /*07f4*/ 	.word	0x0001b1c0


	//   ....[90]....
        /*07f8*/ 	.word	0x0001b230


	//   ....[91]....
        /*07fc*/ 	.word	0x0001b2a0


	//   ....[92]....
        /*0800*/ 	.word	0x0001b310


	//   ....[93]....
        /*0804*/ 	.word	0x0001b390


	//   ....[94]....
        /*0808*/ 	.word	0x0001b420


	//   ....[95]....
        /*080c*/ 	.word	0x0001b4b0


	//   ....[96]....
        /*0810*/ 	.word	0x0001b520


	//   ....[97]....
        /*0814*/ 	.word	0x0001b590


	//   ....[98]....
        /*0818*/ 	.word	0x0001b600


	//   ....[99]....
        /*081c*/ 	.word	0x0001b680


	//   ....[100]....
        /*0820*/ 	.word	0x0001b6f0


	//   ....[101]....
        /*0824*/ 	.word	0x0001b790


	//   ....[102]....
        /*0828*/ 	.word	0x0001b820


	//   ....[103]....
        /*082c*/ 	.word	0x0001b940


	//----- nvinfo : EIATTR_REG_RECONFIG
	.align		4
.L_321:
        /*0830*/ 	.byte	0x01, 0x54
	.zero		2


	//----- nvinfo : EIATTR_SYSCALL_OFFSETS
	.align		4
        /*0834*/ 	.byte	0x04, 0x46
        /*0836*/ 	.short	(.L_323 - .L_322)


	//   ....[0]....
.L_322:
        /*0838*/ 	.word	0x000018f0


	//   ....[1]....
        /*083c*/ 	.word	0x00001a40


	//   ....[2]....
        /*0840*/ 	.word	0x00005120


	//   ....[3]....
        /*0844*/ 	.word	0x00005740


	//   ....[4]....
        /*0848*/ 	.word	0x00016dd0


	//   ....[5]....
        /*084c*/ 	.word	0x00016f50


	//   ....[6]....
        /*0850*/ 	.word	0x000170b0


	//   ....[7]....
        /*0854*/ 	.word	0x00017210


	//----- nvinfo : EIATTR_MBARRIER_INSTR_OFFSETS
	.align		4
.L_323:
        /*0858*/ 	.byte	0x04, 0x39
        /*085a*/ 	.short	(.L_325 - .L_324)


	//   ....[0]....
.L_324:
        /*085c*/ 	.word	0x000002e0
        /*0860*/ 	.word	0x000000ff
        /*0864*/ 	.word	0x00013200
        /*0868*/ 	.short	0x0100
        /*086a*/ 	.byte	0x08
	.zero		1


	//   ....[1]....
        /*086c*/ 	.word	0x000002f0
        /*0870*/ 	.word	0x000000ff
        /*0874*/ 	.word	0x00013220
        /*0878*/ 	.short	0x0100
        /*087a*/ 	.byte	0x08
	.zero		1


	//   ....[2]....
        /*087c*/ 	.word	0x000003e0
        /*0880*/ 	.word	0x000000ff
        /*0884*/ 	.word	0x00013230
        /*0888*/ 	.short	0x0100
        /*088a*/ 	.byte	0x08
	.zero		1


	//   ....[3]....
        /*088c*/ 	.word	0x000003f0
        /*0890*/ 	.word	0x000000ff
        /*0894*/ 	.word	0x00013240
        /*0898*/ 	.short	0x0100
        /*089a*/ 	.byte	0x08
	.zero		1


	//   ....[4]....
        /*089c*/ 	.word	0x00000400
        /*08a0*/ 	.word	0x000000ff
        /*08a4*/ 	.word	0x00013238
        /*08a8*/ 	.short	0x0100
        /*08aa*/ 	.byte	0x08
	.zero		1


	//   ....[5]....
        /*08ac*/ 	.word	0x00000410
        /*08b0*/ 	.word	0x000000ff
        /*08b4*/ 	.word	0x00013248
        /*08b8*/ 	.short	0x0100
        /*08ba*/ 	.byte	0x08
	.zero		1


	//   ....[6]....
        /*08bc*/ 	.word	0x00000540
        /*08c0*/ 	.word	0x000000ff
        /*08c4*/ 	.word	0x00013250
        /*08c8*/ 	.short	0x0100
        /*08ca*/ 	.byte	0x08
	.zero		1


	//   ....[7]....
        /*08cc*/ 	.word	0x00000550
        /*08d0*/ 	.word	0x000000ff
        /*08d4*/ 	.word	0x00013260
        /*08d8*/ 	.short	0x0100
        /*08da*/ 	.byte	0x08
	.zero		1


	//   ....[8]....
        /*08dc*/ 	.word	0x00000560
        /*08e0*/ 	.word	0x000000ff
        /*08e4*/ 	.word	0x00013258
        /*08e8*/ 	.short	0x0100
        /*08ea*/ 	.byte	0x08
	.zero		1


	//   ....[9]....
        /*08ec*/ 	.word	0x00000570
        /*08f0*/ 	.word	0x000000ff
        /*08f4*/ 	.word	0x00013268
        /*08f8*/ 	.short	0x0100
        /*08fa*/ 	.byte	0x08
	.zero		1


	//   ....[10]....
        /*08fc*/ 	.word	0x00000660
        /*0900*/ 	.word	0x000000ff
        /*0904*/ 	.word	0x00013270
        /*0908*/ 	.short	0x0100
        /*090a*/ 	.byte	0x06
	.zero		1


	//   ....[11]....
        /*090c*/ 	.word	0x00000670
        /*0910*/ 	.word	0x000000ff
        /*0914*/ 	.word	0x00013280
        /*0918*/ 	.short	0x0100
        /*091a*/ 	.byte	0x06
	.zero		1


	//   ....[12]....
        /*091c*/ 	.word	0x00000680
        /*0920*/ 	.word	0x000000ff
        /*0924*/ 	.word	0x00013278
        /*0928*/ 	.short	0x0100
        /*092a*/ 	.byte	0x06
	.zero		1


	//   ....[13]....
        /*092c*/ 	.word	0x00000690
        /*0930*/ 	.word	0x000000ff
        /*0934*/ 	.word	0x00013288
        /*0938*/ 	.short	0x0100
        /*093a*/ 	.byte	0x06
	.zero		1


	//   ....[14]....
        /*093c*/ 	.word	0x000007c0
        /*0940*/ 	.word	0x000000ff
        /*0944*/ 	.word	0x00013290
        /*0948*/ 	.short	0x0100
        /*094a*/ 	.byte	0x08
	.zero		1


	//   ....[15]....
        /*094c*/ 	.word	0x000007d0
        /*0950*/ 	.word	0x000000ff
        /*0954*/ 	.word	0x000132a0
        /*0958*/ 	.short	0x0100
        /*095a*/ 	.byte	0x08
	.zero		1


	//   ....[16]....
        /*095c*/ 	.word	0x000007e0
        /*0960*/ 	.word	0x000000ff
        /*0964*/ 	.word	0x00013298
        /*0968*/ 	.short	0x0100
        /*096a*/ 	.byte	0x08
	.zero		1


	//   ....[17]....
        /*096c*/ 	.word	0x000007f0
        /*0970*/ 	.word	0x000000ff
        /*0974*/ 	.word	0x000132a8
        /*0978*/ 	.short	0x0100
        /*097a*/ 	.byte	0x08
	.zero		1


	//   ....[18]....
        /*097c*/ 	.word	0x00000920
        /*0980*/ 	.word	0x000000ff
        /*0984*/ 	.word	0x000132b0
        /*0988*/ 	.short	0x0100
        /*098a*/ 	.byte	0x08
	.zero		1


	//   ....[19]....
        /*098c*/ 	.word	0x00000930
        /*0990*/ 	.word	0x000000ff
        /*0994*/ 	.word	0x000132c0
        /*0998*/ 	.short	0x0100
        /*099a*/ 	.byte	0x08
	.zero		1


	//   ....[20]....
        /*099c*/ 	.word	0x00000940
        /*09a0*/ 	.word	0x000000ff
        /*09a4*/ 	.word	0x000132b8
        /*09a8*/ 	.short	0x0100
        /*09aa*/ 	.byte	0x08
	.zero		1


	//   ....[21]....
        /*09ac*/ 	.word	0x00000950
        /*09b0*/ 	.word	0x000000ff
        /*09b4*/ 	.word	0x000132c8
        /*09b8*/ 	.short	0x0100
        /*09ba*/ 	.byte	0x08
	.zero		1


	//   ....[22]....
        /*09bc*/ 	.word	0x000026a0
        /*09c0*/ 	.word	0x0000004b
        /*09c4*/ 	.word	0x00013290
        /*09c8*/ 	.short	0x010a
        /*09ca*/ 	.byte	0x3f
	.zero		1


	//   ....[23]....
        /*09cc*/ 	.word	0x00003740
        /*09d0*/ 	.word	0x0000004b
        /*09d4*/ 	.word	0x00013290
        /*09d8*/ 	.short	0x010a
        /*09da*/ 	.byte	0x3f
	.zero		1


	//   ....[24]....
        /*09dc*/ 	.word	0x000047b0
        /*09e0*/ 	.word	0x0000004b
        /*09e4*/ 	.word	0x00013290
        /*09e8*/ 	.short	0x010a
        /*09ea*/ 	.byte	0x3f
	.zero		1


	//   ....[25]....
        /*09ec*/ 	.word	0x00004940
        /*09f0*/ 	.word	0x00000004
        /*09f4*/ 	.word	0x00000000
        /*09f8*/ 	.short	0x0101
        /*09fa*/ 	.byte	0x3f
	.zero		1


	//   ....[26]....
        /*09fc*/ 	.word	0x00004980
        /*0a00*/ 	.word	0x0000004b
        /*0a04*/ 	.word	0x000132b0
        /*0a08*/ 	.short	0x010a
        /*0a0a*/ 	.byte	0x3f
	.zero		1


	//   ....[27]....
        /*0a0c*/ 	.word	0x00004c00
        /*0a10*/ 	.word	0x0000004b
        /*0a14*/ 	.word	0x00000000
        /*0a18*/ 	.short	0x0101
        /*0a1a*/ 	.byte	0x3f
	.zero		1


	//   ....[28]....
        /*0a1c*/ 	.word	0x00005450
        /*0a20*/ 	.word	0x00000010
        /*0a24*/ 	.word	0x00013200
        /*0a28*/ 	.short	0x010a
        /*0a2a*/ 	.byte	0x3f
	.zero		1


	//   ....[29]....
        /*0a2c*/ 	.word	0x000054a0
        /*0a30*/ 	.word	0x00000010
        /*0a34*/ 	.word	0x00013200
        /*0a38*/ 	.short	0x010a
        /*0a3a*/ 	.byte	0x3f
	.zero		1


	//   ....[30]....
        /*0a3c*/ 	.word	0x00005d60
        /*0a40*/ 	.word	0x00000010
        /*0a44*/ 	.word	0x00013200
        /*0a48*/ 	.short	0x010a
        /*0a4a*/ 	.byte	0x3f
	.zero		1


	//   ....[31]....
        /*0a4c*/ 	.word	0x00007200
        /*0a50*/ 	.word	0x00000010
        /*0a54*/ 	.word	0x00013200
        /*0a58*/ 	.short	0x010a
        /*0a5a*/ 	.byte	0x3f
	.zero		1


	//   ....[32]....
        /*0a5c*/ 	.word	0x00008320
        /*0a60*/ 	.word	0x00000000
        /*0a64*/ 	.word	0x00013230
        /*0a68*/ 	.short	0x010a
        /*0a6a*/ 	.byte	0x3f
	.zero		1


	//   ....[33]....
        /*0a6c*/ 	.word	0x000083d0
        /*0a70*/ 	.word	0x00000000
        /*0a74*/ 	.word	0x00013230
        /*0a78*/ 	.short	0x010a
        /*0a7a*/ 	.byte	0x3f
	.zero		1


	//   ....[34]....
        /*0a7c*/ 	.word	0x0000ade0
        /*0a80*/ 	.word	0x00000008
        /*0a84*/ 	.word	0x00000000
        /*0a88*/ 	.short	0x0101
        /*0a8a*/ 	.byte	0x3f
	.zero		1


	//   ....[35]....
        /*0a8c*/ 	.word	0x0000bae0
        /*0a90*/ 	.word	0x0000000c
        /*0a94*/ 	.word	0x00013230
        /*0a98*/ 	.short	0x010a
        /*0a9a*/ 	.byte	0x3f
	.zero		1


	//   ....[36]....
        /*0a9c*/ 	.word	0x0000bb70
        /*0aa0*/ 	.word	0x0000000c
        /*0aa4*/ 	.word	0x00013230
        /*0aa8*/ 	.short	0x010a
        /*0aaa*/ 	.byte	0x3f
	.zero		1


	//   ....[37]....
        /*0aac*/ 	.word	0x0000c130
        /*0ab0*/ 	.word	0x0000000e
        /*0ab4*/ 	.word	0x00013250
        /*0ab8*/ 	.short	0x010a
        /*0aba*/ 	.byte	0x3f
	.zero		1


	//   ....[38]....
        /*0abc*/ 	.word	0x0000c180
        /*0ac0*/ 	.word	0x0000000e
        /*0ac4*/ 	.word	0x00013250
        /*0ac8*/ 	.short	0x010a
        /*0aca*/ 	.byte	0x3f
	.zero		1


	//   ....[39]....
        /*0acc*/ 	.word	0x0000e8d0
        /*0ad0*/ 	.word	0x0000000c
        /*0ad4*/ 	.word	0x00000000
        /*0ad8*/ 	.short	0x0101
        /*0ada*/ 	.byte	0x3f
	.zero		1


	//   ....[40]....
        /*0adc*/ 	.word	0x0000f3e0
        /*0ae0*/ 	.word	0x0000000e
        /*0ae4*/ 	.word	0x00000000
        /*0ae8*/ 	.short	0x0101
        /*0aea*/ 	.byte	0x3f
	.zero		1


	//   ....[41]....
        /*0aec*/ 	.word	0x0000f540
        /*0af0*/ 	.word	0x0000000a
        /*0af4*/ 	.word	0x00013230
        /*0af8*/ 	.short	0x010a
        /*0afa*/ 	.byte	0x3f
	.zero		1


	//   ....[42]....
        /*0afc*/ 	.word	0x0000f5d0
        /*0b00*/ 	.word	0x0000000a
        /*0b04*/ 	.word	0x00013230
        /*0b08*/ 	.short	0x010a
        /*0b0a*/ 	.byte	0x3f
	.zero		1


	//   ....[43]....
        /*0b0c*/ 	.word	0x0000fb90
        /*0b10*/ 	.word	0x0000000e
        /*0b14*/ 	.word	0x00013250
        /*0b18*/ 	.short	0x010a
        /*0b1a*/ 	.byte	0x3f
	.zero		1


	//   ....[44]....
        /*0b1c*/ 	.word	0x0000fbe0
        /*0b20*/ 	.word	0x0000000e
        /*0b24*/ 	.word	0x00013250
        /*0b28*/ 	.short	0x010a
        /*0b2a*/ 	.byte	0x3f
	.zero		1


	//   ....[45]....
        /*0b2c*/ 	.word	0x00011600
        /*0b30*/ 	.word	0x0000000f
        /*0b34*/ 	.word	0x00000000
        /*0b38*/ 	.short	0x0101
        /*0b3a*/ 	.byte	0x3f
	.zero		1


	//   ....[46]....
        /*0b3c*/ 	.word	0x00012340
        /*0b40*/ 	.word	0x0000000e
        /*0b44*/ 	.word	0x00000000
        /*0b48*/ 	.short	0x0101
        /*0b4a*/ 	.byte	0x3f
	.zero		1


	//   ....[47]....
        /*0b4c*/ 	.word	0x000123c0
        /*0b50*/ 	.word	0x0000000b
        /*0b54*/ 	.word	0x00013250
        /*0b58*/ 	.short	0x010a
        /*0b5a*/ 	.byte	0x3f
	.zero		1


	//   ....[48]....
        /*0b5c*/ 	.word	0x00012410
        /*0b60*/ 	.word	0x0000000b
        /*0b64*/ 	.word	0x00013250
        /*0b68*/ 	.short	0x010a
        /*0b6a*/ 	.byte	0x3f
	.zero		1


	//   ....[49]....
        /*0b6c*/ 	.word	0x00012c80
        /*0b70*/ 	.word	0x00000004
        /*0b74*/ 	.word	0x00000000
        /*0b78*/ 	.short	0x0101
        /*0b7a*/ 	.byte	0x3f
	.zero		1


	//   ....[50]....
        /*0b7c*/ 	.word	0x00013c10
        /*0b80*/ 	.word	0x00000000
        /*0b84*/ 	.word	0x00000000
        /*0b88*/ 	.short	0x0101
        /*0b8a*/ 	.byte	0x3f
	.zero		1


	//   ....[51]....
        /*0b8c*/ 	.word	0x00016000
        /*0b90*/ 	.word	0x00000005
        /*0b94*/ 	.word	0x00013220
        /*0b98*/ 	.short	0x010a
        /*0b9a*/ 	.byte	0x3f
	.zero		1


	//   ....[52]....
        /*0b9c*/ 	.word	0x000160b0
        /*0ba0*/ 	.word	0x00000008
        /*0ba4*/ 	.word	0x000132a0
        /*0ba8*/ 	.short	0x010a
        /*0baa*/ 	.byte	0x3f
	.zero		1


	//   ....[53]....
        /*0bac*/ 	.word	0x000162e0
        /*0bb0*/ 	.word	0x00000008
        /*0bb4*/ 	.word	0x000132c0
        /*0bb8*/ 	.short	0x010a
        /*0bba*/ 	.byte	0x3f
	.zero		1


	//   ....[54]....
        /*0bbc*/ 	.word	0x00016630
        /*0bc0*/ 	.word	0x00000007
        /*0bc4*/ 	.word	0x000132a0
        /*0bc8*/ 	.short	0x010a
        /*0bca*/ 	.byte	0x3f
	.zero		1


	//   ....[55]....
        /*0bcc*/ 	.word	0x00016850
        /*0bd0*/ 	.word	0x00000007
        /*0bd4*/ 	.word	0x000132c0
        /*0bd8*/ 	.short	0x010a
        /*0bda*/ 	.byte	0x3f
	.zero		1


	//   ....[56]....
        /*0bdc*/ 	.word	0x000177c0
        /*0be0*/ 	.word	0x00000005
        /*0be4*/ 	.word	0x00013280
        /*0be8*/ 	.short	0x010a
        /*0bea*/ 	.byte	0x3f
	.zero		1


	//   ....[57]....
        /*0bec*/ 	.word	0x00017980
        /*0bf0*/ 	.word	0x00000005
        /*0bf4*/ 	.word	0x00013240
        /*0bf8*/ 	.short	0x010a
        /*0bfa*/ 	.byte	0x3f
	.zero		1


	//   ....[58]....
        /*0bfc*/ 	.word	0x00017d20
        /*0c00*/ 	.word	0x00000005
        /*0c04*/ 	.word	0x00013220
        /*0c08*/ 	.short	0x010a
        /*0c0a*/ 	.byte	0x3f
	.zero		1


	//   ....[59]....
        /*0c0c*/ 	.word	0x00018010
        /*0c10*/ 	.word	0x00000006
        /*0c14*/ 	.word	0x00013280
        /*0c18*/ 	.short	0x010a
        /*0c1a*/ 	.byte	0x3f
	.zero		1


	//   ....[60]....
        /*0c1c*/ 	.word	0x00018260
        /*0c20*/ 	.word	0x00000006
        /*0c24*/ 	.word	0x00013240
        /*0c28*/ 	.short	0x010a
        /*0c2a*/ 	.byte	0x3f
	.zero		1


	//   ....[61]....
        /*0c2c*/ 	.word	0x00018540
        /*0c30*/ 	.word	0x0000000d
        /*0c34*/ 	.word	0x00013270
        /*0c38*/ 	.short	0x010a
        /*0c3a*/ 	.byte	0x3f
	.zero		1


	//   ....[62]....
        /*0c3c*/ 	.word	0x000185d0
        /*0c40*/ 	.word	0x0000000d
        /*0c44*/ 	.word	0x00013260
        /*0c48*/ 	.short	0x010a
        /*0c4a*/ 	.byte	0x3f
	.zero		1


	//   ....[63]....
        /*0c4c*/ 	.word	0x000188d0
        /*0c50*/ 	.word	0x0000000d
        /*0c54*/ 	.word	0x00013250
        /*0c58*/ 	.short	0x0101
        /*0c5a*/ 	.byte	0x3f
	.zero		1


	//   ....[64]....
        /*0c5c*/ 	.word	0x00018950
        /*0c60*/ 	.word	0x00000004
        /*0c64*/ 	.word	0x00000000
        /*0c68*/ 	.short	0x0101
        /*0c6a*/ 	.byte	0x3f
	.zero		1


	//   ....[65]....
        /*0c6c*/ 	.word	0x00018b10
        /*0c70*/ 	.word	0x00000003
        /*0c74*/ 	.word	0x00013270
        /*0c78*/ 	.short	0x010a
        /*0c7a*/ 	.byte	0x3f
	.zero		1


	//   ....[66]....
        /*0c7c*/ 	.word	0x00018b90
        /*0c80*/ 	.word	0x00000003
        /*0c84*/ 	.word	0x00013260
        /*0c88*/ 	.short	0x010a
        /*0c8a*/ 	.byte	0x3f
	.zero		1


	//   ....[67]....
        /*0c8c*/ 	.word	0x00018ea0
        /*0c90*/ 	.word	0x00000003
        /*0c94*/ 	.word	0x00013250
        /*0c98*/ 	.short	0x0101
        /*0c9a*/ 	.byte	0x3f
	.zero		1


	//   ....[68]....
        /*0c9c*/ 	.word	0x00018f10
        /*0ca0*/ 	.word	0x00000000
        /*0ca4*/ 	.word	0x00000000
        /*0ca8*/ 	.short	0x0101
        /*0caa*/ 	.byte	0x3f
	.zero		1


	//   ....[69]....
        /*0cac*/ 	.word	0x00019c00
        /*0cb0*/ 	.word	0x00000007
        /*0cb4*/ 	.word	0x00013220
        /*0cb8*/ 	.short	0x010a
        /*0cba*/ 	.byte	0x3f
	.zero		1


	//   ....[70]....
        /*0cbc*/ 	.word	0x00019d90
        /*0cc0*/ 	.word	0x00000005
        /*0cc4*/ 	.word	0x00000000
        /*0cc8*/ 	.short	0x010a
        /*0cca*/ 	.byte	0x3f
	.zero		1


	//   ....[71]....
        /*0ccc*/ 	.word	0x00019e00
        /*0cd0*/ 	.word	0x00000003
        /*0cd4*/ 	.word	0x00000000
        /*0cd8*/ 	.short	0x010a
        /*0cda*/ 	.byte	0x3f
	.zero		1


	//   ....[72]....
        /*0cdc*/ 	.word	0x00019e50
        /*0ce0*/ 	.word	0x00000003
        /*0ce4*/ 	.word	0x00013260
        /*0ce8*/ 	.short	0x010a
        /*0cea*/ 	.byte	0x3f
	.zero		1


	//   ....[73]....
        /*0cec*/ 	.word	0x00019ea0
        /*0cf0*/ 	.word	0x00000005
        /*0cf4*/ 	.word	0x00013260
        /*0cf8*/ 	.short	0x010a
        /*0cfa*/ 	.byte	0x3f
	.zero		1


	//   ....[74]....
        /*0cfc*/ 	.word	0x00019ee0
        /*0d00*/ 	.word	0x00000003
        /*0d04*/ 	.word	0x00013280
        /*0d08*/ 	.short	0x010a
        /*0d0a*/ 	.byte	0x3f
	.zero		1


	//   ....[75]....
        /*0d0c*/ 	.word	0x00019f00
        /*0d10*/ 	.word	0x00000005
        /*0d14*/ 	.word	0x00013280
        /*0d18*/ 	.short	0x010a
        /*0d1a*/ 	.byte	0x3f
	.zero		1


	//   ....[76]....
        /*0d1c*/ 	.word	0x00019f60
        /*0d20*/ 	.word	0x0000004b
        /*0d24*/ 	.word	0x00013290
        /*0d28*/ 	.short	0x010a
        /*0d2a*/ 	.byte	0x3f
	.zero		1


	//   ....[77]....
        /*0d2c*/ 	.word	0x00019fb0
        /*0d30*/ 	.word	0x0000004b
        /*0d34*/ 	.word	0x00013290
        /*0d38*/ 	.short	0x010a
        /*0d3a*/ 	.byte	0x3f
	.zero		1


	//   ....[78]....
        /*0d3c*/ 	.word	0x0001a000
        /*0d40*/ 	.word	0x0000004b
        /*0d44*/ 	.word	0x00013290
        /*0d48*/ 	.short	0x010a
        /*0d4a*/ 	.byte	0x3f
	.zero		1


	//   ....[79]....
        /*0d4c*/ 	.word	0x0001a050
        /*0d50*/ 	.word	0x0000004b
        /*0d54*/ 	.word	0x000132b0
        /*0d58*/ 	.short	0x010a
        /*0d5a*/ 	.byte	0x3f
	.zero		1


	//   ....[80]....
        /*0d5c*/ 	.word	0x0001a310
        /*0d60*/ 	.word	0x00000010
        /*0d64*/ 	.word	0x00013200
        /*0d68*/ 	.short	0x010a
        /*0d6a*/ 	.byte	0x3f
	.zero		1


	//   ....[81]....
        /*0d6c*/ 	.word	0x0001a5d0
        /*0d70*/ 	.word	0x00000010
        /*0d74*/ 	.word	0x00013200
        /*0d78*/ 	.short	0x010a
        /*0d7a*/ 	.byte	0x3f
	.zero		1


	//   ....[82]....
        /*0d7c*/ 	.word	0x0001a620
        /*0d80*/ 	.word	0x00000000
        /*0d84*/ 	.word	0x00013230
        /*0d88*/ 	.short	0x010a
        /*0d8a*/ 	.byte	0x3f
	.zero		1


	//   ....[83]....
        /*0d8c*/ 	.word	0x0001a670
        /*0d90*/ 	.word	0x0000000c
        /*0d94*/ 	.word	0x00013230
        /*0d98*/ 	.short	0x010a
        /*0d9a*/ 	.byte	0x3f
	.zero		1


	//   ....[84]....
        /*0d9c*/ 	.word	0x0001a6c0
        /*0da0*/ 	.word	0x0000000e
        /*0da4*/ 	.word	0x00013250
        /*0da8*/ 	.short	0x010a
        /*0daa*/ 	.byte	0x3f
	.zero		1


	//   ....[85]....
        /*0dac*/ 	.word	0x0001a710
        /*0db0*/ 	.word	0x0000000a
        /*0db4*/ 	.word	0x00013230
        /*0db8*/ 	.short	0x010a
        /*0dba*/ 	.byte	0x3f
	.zero		1


	//   ....[86]....
        /*0dbc*/ 	.word	0x0001a760
        /*0dc0*/ 	.word	0x0000000e
        /*0dc4*/ 	.word	0x00013250
        /*0dc8*/ 	.short	0x010a
        /*0dca*/ 	.byte	0x3f
	.zero		1


	//   ....[87]....
        /*0dcc*/ 	.word	0x0001a7b0
        /*0dd0*/ 	.word	0x0000000b
        /*0dd4*/ 	.word	0x00013250
        /*0dd8*/ 	.short	0x010a
        /*0dda*/ 	.byte	0x3f
	.zero		1


	//   ....[88]....
        /*0ddc*/ 	.word	0x0001a950
        /*0de0*/ 	.word	0x00000005
        /*0de4*/ 	.word	0x00013220
        /*0de8*/ 	.short	0x010a
        /*0dea*/ 	.byte	0x3f
	.zero		1


	//   ....[89]....
        /*0dec*/ 	.word	0x0001a9a0
        /*0df0*/ 	.word	0x00000008
        /*0df4*/ 	.word	0x000132a0
        /*0df8*/ 	.short	0x010a
        /*0dfa*/ 	.byte	0x3f
	.zero		1


	//   ....[90]....
        /*0dfc*/ 	.word	0x0001a9f0
        /*0e00*/ 	.word	0x00000008
        /*0e04*/ 	.word	0x000132c0
        /*0e08*/ 	.short	0x010a
        /*0e0a*/ 	.byte	0x3f
	.zero		1


	//   ....[91]....
        /*0e0c*/ 	.word	0x0001aa40
        /*0e10*/ 	.word	0x00000007
        /*0e14*/ 	.word	0x000132a0
        /*0e18*/ 	.short	0x010a
        /*0e1a*/ 	.byte	0x3f
	.zero		1


	//   ....[92]....
        /*0e1c*/ 	.word	0x0001aa90
        /*0e20*/ 	.word	0x00000007
        /*0e24*/ 	.word	0x000132c0
        /*0e28*/ 	.short	0x010a
        /*0e2a*/ 	.byte	0x3f
	.zero		1


	//   ....[93]....
        /*0e2c*/ 	.word	0x0001ac30
        /*0e30*/ 	.word	0x00000005
        /*0e34*/ 	.word	0x00013280
        /*0e38*/ 	.short	0x010a
        /*0e3a*/ 	.byte	0x3f
	.zero		1


	//   ....[94]....
        /*0e3c*/ 	.word	0x0001ac80
        /*0e40*/ 	.word	0x00000005
        /*0e44*/ 	.word	0x00013240
        /*0e48*/ 	.short	0x010a
        /*0e4a*/ 	.byte	0x3f
	.zero		1


	//   ....[95]....
        /*0e4c*/ 	.word	0x0001ad00
        /*0e50*/ 	.word	0x00000004
        /*0e54*/ 	.word	0x00013220
        /*0e58*/ 	.short	0x010a
        /*0e5a*/ 	.byte	0x3f
	.zero		1


	//   ....[96]....
        /*0e5c*/ 	.word	0x0001ad50
        /*0e60*/ 	.word	0x00000006
        /*0e64*/ 	.word	0x00013280
        /*0e68*/ 	.short	0x010a
        /*0e6a*/ 	.byte	0x3f
	.zero		1


	//   ....[97]....
        /*0e6c*/ 	.word	0x0001ada0
        /*0e70*/ 	.word	0x00000006
        /*0e74*/ 	.word	0x00013240
        /*0e78*/ 	.short	0x010a
        /*0e7a*/ 	.byte	0x3f
	.zero		1


	//   ....[98]....
        /*0e7c*/ 	.word	0x0001adf0
        /*0e80*/ 	.word	0x0000000d
        /*0e84*/ 	.word	0x00013270
        /*0e88*/ 	.short	0x010a
        /*0e8a*/ 	.byte	0x3f
	.zero		1


	//   ....[99]....
        /*0e8c*/ 	.word	0x0001ae40
        /*0e90*/ 	.word	0x0000000d
        /*0e94*/ 	.word	0x00013260
        /*0e98*/ 	.short	0x010a
        /*0e9a*/ 	.byte	0x3f
	.zero		1


	//   ....[100]....
        /*0e9c*/ 	.word	0x0001ae90
        /*0ea0*/ 	.word	0x00000003
        /*0ea4*/ 	.word	0x00013270
        /*0ea8*/ 	.short	0x010a
        /*0eaa*/ 	.byte	0x3f
	.zero		1


	//   ....[101]....
        /*0eac*/ 	.word	0x0001aee0
        /*0eb0*/ 	.word	0x00000003
        /*0eb4*/ 	.word	0x00013260
        /*0eb8*/ 	.short	0x010a
        /*0eba*/ 	.byte	0x3f
	.zero		1


	//   ....[102]....
        /*0ebc*/ 	.word	0x0001b860
        /*0ec0*/ 	.word	0x00000007
        /*0ec4*/ 	.word	0x00013220
        /*0ec8*/ 	.short	0x010a
        /*0eca*/ 	.byte	0x3f
	.zero		1


	//   ....[103]....
        /*0ecc*/ 	.word	0x0001ba00
        /*0ed0*/ 	.word	0x00000005
        /*0ed4*/ 	.word	0x00000000
        /*0ed8*/ 	.short	0x010a
        /*0eda*/ 	.byte	0x3f
	.zero		1


	//   ....[104]....
        /*0edc*/ 	.word	0x0001ba50
        /*0ee0*/ 	.word	0x00000003
        /*0ee4*/ 	.word	0x00000000
        /*0ee8*/ 	.short	0x010a
        /*0eea*/ 	.byte	0x3f
	.zero		1


	//   ....[105]....
        /*0eec*/ 	.word	0x0001baa0
        /*0ef0*/ 	.word	0x00000003
        /*0ef4*/ 	.word	0x00013260
        /*0ef8*/ 	.short	0x010a
        /*0efa*/ 	.byte	0x3f
	.zero		1


	//   ....[106]....
        /*0efc*/ 	.word	0x0001baf0
        /*0f00*/ 	.word	0x00000005
        /*0f04*/ 	.word	0x00013260
        /*0f08*/ 	.short	0x010a
        /*0f0a*/ 	.byte	0x3f
	.zero		1


	//   ....[107]....
        /*0f0c*/ 	.word	0x0001bb40
        /*0f10*/ 	.word	0x00000003
        /*0f14*/ 	.word	0x00013280
        /*0f18*/ 	.short	0x010a
        /*0f1a*/ 	.byte	0x3f
	.zero		1


	//----- nvinfo : EIATTR_NUM_MBARRIERS
	.align		4
.L_325:
        /*0f1c*/ 	.byte	0x03, 0x38
        /*0f1e*/ 	.short	0x0016


	//----- nvinfo : EIATTR_EXIT_INSTR_OFFSETS
	.align		4
        /*0f20*/ 	.byte	0x04, 0x1c
        /*0f22*/ 	.short	(.L_327 - .L_326)


	//   ....[0]....
.L_326:
        /*0f24*/ 	.word	0x00019f50


	//----- nvinfo : EIATTR_MAX_THREADS
	.align		4
.L_327:
        /*0f28*/ 	.byte	0x04, 0x05
        /*0f2a*/ 	.short	(.L_329 - .L_328)
.L_328:
        /*0f2c*/ 	.word	0x00000200
        /*0f30*/ 	.word	0x00000001
        /*0f34*/ 	.word	0x00000001


	//----- nvinfo : EIATTR_CRS_STACK_SIZE
	.align		4
.L_329:
        /*0f38*/ 	.byte	0x04, 0x1e
        /*0f3a*/ 	.short	(.L_331 - .L_330)
.L_330:
        /*0f3c*/ 	.word	0x00000000


	//----- nvinfo : EIATTR_CBANK_PARAM_SIZE
	.align		4
.L_331:
        /*0f40*/ 	.byte	0x03, 0x19
        /*0f42*/ 	.short	0x0a70


	//----- nvinfo : EIATTR_PARAM_CBANK
	.align		4
        /*0f44*/ 	.byte	0x04, 0x0a
        /*0f46*/ 	.short	(.L_333 - .L_332)
	.align		4
.L_332:
        /*0f48*/ 	.word	index@(.nv.constant0._ZN7cutlass13device_kernelIN5flash11enable_sm90INS1_16FlashAttnFwdSm90INS1_25CollectiveMainloopFwdSm90ILi2EN4cute5tupleIJNS5_1CILi1EEES8_S8_EEENS6_IJNS7_ILi192EEENS7_ILi160EEENS7_ILi64EEEEEELi64ENS_12float_e4m3_tEfNS_4arch4Sm90ELb1ELb0ELb1ELb1ELb0ELb1ELb0ELb1ELb1ELb0ELb0ELb0EEENS1_21CollectiveEpilogueFwdINS6_IJSA_SC_SB_EEES9_NS_10bfloat16_tESG_Li384ELb1ELb0ELb0ELb1EEENS1_36VarlenDynamicPersistentTileSchedulerILi192ELi160ELi384ELi128ELb0ELb0ELb1ELb1ELb1ELb1EEEEEEEEEvNT_6ParamsE)
        /*0f4c*/ 	.short	0x0210
        /*0f4e*/ 	.short	0x0a70


	//----- nvinfo : EIATTR_SW_WAR
	.align		4
.L_333:
        /*0f50*/ 	.byte	0x04, 0x36
        /*0f52*/ 	.short	(.L_335 - .L_334)
.L_334:
        /*0f54*/ 	.word	0x00000008
.L_335:


//--------------------- .nv.callgraph             --------------------------
	.section	.nv.callgraph,"",@"SHT_CUDA_CALLGRAPH"
	.align	4
	.sectionentsize	8
	.align		4
        /*0000*/ 	.word	0x00000000
	.align		4
        /*0004*/ 	.word	0xffffffff
	.align		4
        /*0008*/ 	.word	index@(_ZN7cutlass13device_kernelIN5flash11enable_sm90INS1_16FlashAttnFwdSm90INS1_25CollectiveMainloopFwdSm90ILi2EN4cute5tupleIJNS5_1CILi1EEES8_S8_EEENS6_IJNS7_ILi192EEENS7_ILi160EEENS7_ILi64EEEEEELi64ENS_12float_e4m3_tEfNS_4arch4Sm90ELb0ELb0ELb1ELb0ELb0ELb0ELb0ELb1ELb1ELb0ELb0ELb0EEENS1_21CollectiveEpilogueFwdINS6_IJSA_SC_SB_EEES9_NS_10bfloat16_tESG_Li384ELb0ELb0ELb0ELb1EEENS1_29StaticPersistentTileSchedulerILb0EEEEEEEEEvNT_6ParamsE)
	.align		4
        /*000c*/ 	.word	index@(__assertfail)
	.align		4
        /*0010*/ 	.word	index@(_ZN7cutlass13device_kernelIN5flash11enable_sm90INS1_16FlashAttnFwdSm90INS1_25CollectiveMainloopFwdSm90ILi2EN4cute5tupleIJNS5_1CILi1EEES8_S8_EEENS6_IJNS7_ILi192EEENS7_ILi160EEENS7_ILi64EEEEEELi64ENS_12float_e4m3_tEfNS_4arch4Sm90ELb0ELb0ELb1ELb1ELb0ELb0ELb0ELb1ELb1ELb0ELb0ELb0EEENS1_21CollectiveEpilogueFwdINS6_IJSA_SC_SB_EEES9_NS_10bfloat16_tESG_Li384ELb1ELb0ELb0ELb1EEENS1_36VarlenDynamicPersistentTileSchedulerILi192ELi160ELi384ELi128ELb0ELb0ELb1ELb0ELb1ELb1EEEEEEEEEvNT_6ParamsE)
	.align		4
        /*0014*/ 	.word	index@(__assertfail)
	.align		4
        /*0018*/ 	.word	index@(_ZN7cutlass13device_kernelIN5flash11enable_sm90INS1_16FlashAttnFwdSm90INS1_25CollectiveMainloopFwdSm90ILi2EN4cute5tupleIJNS5_1CILi1EEES8_S8_EEENS6_IJNS7_ILi192EEENS7_ILi160EEENS7_ILi64EEEEEELi64ENS_12float_e4m3_tEfNS_4arch4Sm90ELb0ELb0ELb1ELb1ELb0ELb1ELb0ELb1ELb1ELb0ELb0ELb0EEENS1_21CollectiveEpilogueFwdINS6_IJSA_SC_SB_EEES9_NS_10bfloat16_tESG_Li384ELb1ELb0ELb0ELb1EEENS1_36VarlenDynamicPersistentTileSchedulerILi192ELi160ELi384ELi128ELb0ELb0ELb1ELb0ELb1ELb1EEEEEEEEEvNT_6ParamsE)
	.align		4
        /*001c*/ 	.word	index@(__assertfail)
	.align		4
        /*0020*/ 	.word	index@(_ZN7cutlass13device_kernelIN5flash11enable_sm90INS1_16FlashAttnFwdSm90INS1_25CollectiveMainloopFwdSm90ILi2EN4cute5tupleIJNS5_1CILi1EEES8_S8_EEENS6_IJNS7_ILi192EEENS7_ILi160EEENS7_ILi64EEEEEELi64ENS_12float_e4m3_tEfNS_4arch4Sm90ELb0ELb1ELb1ELb0ELb0ELb0ELb0ELb1ELb1ELb0ELb0ELb0EEENS1_21CollectiveEpilogueFwdINS6_IJSA_SC_SB_EEES9_NS_10bfloat16_tESG_Li384ELb0ELb0ELb0ELb1EEENS1_30DynamicPersistentTileSchedulerILi384ELi128ELb0ELb0ELb1EEEEEEEEEvNT_6ParamsE)
	.align		4
        /*0024*/ 	.word	index@(__assertfail)
	.align		4
        /*0028*/ 	.word	index@(_ZN7cutlass13device_kernelIN5flash11enable_sm90INS1_16FlashAttnFwdSm90INS1_25CollectiveMainloopFwdSm90ILi2EN4cute5tupleIJNS5_1CILi1EEES8_S8_EEENS6_IJNS7_ILi192EEENS7_ILi160EEENS7_ILi64EEEEEELi64ENS_12float_e4m3_tEfNS_4arch4Sm90ELb0ELb1ELb1ELb1ELb0ELb0ELb0ELb1ELb1ELb0ELb0ELb0EEENS1_21CollectiveEpilogueFwdINS6_IJSA_SC_SB_EEES9_NS_10bfloat16_tESG_Li384ELb1ELb0ELb0ELb1EEENS1_36VarlenDynamicPersistentTileSchedulerILi192ELi160ELi384ELi128ELb0ELb0ELb1ELb1ELb0ELb1EEEEEEEEEvNT_6ParamsE)
	.align		4
        /*002c*/ 	.word	index@(__assertfail)
	.align		4
        /*0030*/ 	.word	index@(_ZN7cutlass13device_kernelIN5flash11enable_sm90INS1_16FlashAttnFwdSm90INS1_25CollectiveMainloopFwdSm90ILi2EN4cute5tupleIJNS5_1CILi1EEES8_S8_EEENS6_IJNS7_ILi192EEENS7_ILi160EEENS7_ILi64EEEEEELi64ENS_12float_e4m3_tEfNS_4arch4Sm90ELb0ELb1ELb1ELb1ELb0ELb1ELb0ELb1ELb1ELb0ELb0ELb0EEENS1_21CollectiveEpilogueFwdINS6_IJSA_SC_SB_EEES9_NS_10bfloat16_tESG_Li384ELb1ELb0ELb0ELb1EEENS1_36VarlenDynamicPersistentTileSchedulerILi192ELi160ELi384ELi128ELb0ELb0ELb1ELb1ELb0ELb1EEEEEEEEEvNT_6ParamsE)
	.align		4
        /*0034*/ 	.word	index@(__assertfail)
	.align		4
        /*0038*/ 	.word	index@(_ZN7cutlass13device_kernelIN5flash11enable_sm90INS1_16FlashAttnFwdSm90INS1_25CollectiveMainloopFwdSm90ILi2EN4cute5tupleIJNS5_1CILi1EEES8_S8_EEENS6_IJNS7_ILi192EEENS7_ILi160EEENS7_ILi64EEEEEELi64ENS_12float_e4m3_tEfNS_4arch4Sm90ELb1ELb0ELb1ELb0ELb0ELb0ELb0ELb1ELb1ELb0ELb0ELb0EEENS1_21CollectiveEpilogueFwdINS6_IJSA_SC_SB_EEES9_NS_10bfloat16_tESG_Li384ELb0ELb0ELb0ELb1EEENS1_30DynamicPersistentTileSchedulerILi384ELi128ELb0ELb0ELb1EEEEEEEEEvNT_6ParamsE)
	.align		4
        /*003c*/ 	.word	index@(__assertfail)
	.align		4
        /*0040*/ 	.word	index@(_ZN7cutlass13device_kernelIN5flash11enable_sm90INS1_16FlashAttnFwdSm90INS1_25CollectiveMainloopFwdSm90ILi2EN4cute5tupleIJNS5_1CILi1EEES8_S8_EEENS6_IJNS7_ILi192EEENS7_ILi160EEENS7_ILi64EEEEEELi64ENS_12float_e4m3_tEfNS_4arch4Sm90ELb1ELb0ELb1ELb1ELb0ELb0ELb0ELb1ELb1ELb0ELb0ELb0EEENS1_21CollectiveEpilogueFwdINS6_IJSA_SC_SB_EEES9_NS_10bfloat16_tESG_Li384ELb1ELb0ELb0ELb1EEENS1_36VarlenDynamicPersistentTileSchedulerILi192ELi160ELi384ELi128ELb0ELb0ELb1ELb1ELb1ELb1EEEEEEEEEvNT_6ParamsE)
	.align		4
        /*0044*/ 	.word	index@(__assertfail)
	.align		4
        /*0048*/ 	.word	index@(_ZN7cutlass13device_kernelIN5flash11enable_sm90INS1_16FlashAttnFwdSm90INS1_25CollectiveMainloopFwdSm90ILi2EN4cute5tupleIJNS5_1CILi1EEES8_S8_EEENS6_IJNS7_ILi192EEENS7_ILi160EEENS7_ILi64EEEEEELi64ENS_12float_e4m3_tEfNS_4arch4Sm90ELb1ELb0ELb1ELb1ELb0ELb1ELb0ELb1ELb1ELb0ELb0ELb0EEENS1_21CollectiveEpilogueFwdINS6_IJSA_SC_SB_EEES9_NS_10bfloat16_tESG_Li384ELb1ELb0ELb0ELb1EEENS1_36VarlenDynamicPersistentTileSchedulerILi192ELi160ELi384ELi128ELb0ELb0ELb1ELb1ELb1ELb1EEEEEEEEEvNT_6ParamsE)
	.align		4
        /*004c*/ 	.word	index@(__assertfail)
	.align		4
        /*0050*/ 	.word	0x00000000
	.align		4
        /*0054*/ 	.word	0xfffffffe
	.align		4
        /*0058*/ 	.word	0x00000000
	.align		4
        /*005c*/ 	.word	0xfffffffd
	.align		4
        /*0060*/ 	.word	0x00000000
	.align		4
        /*0064*/ 	.word	0xfffffffc


//--------------------- .nv.constant4             --------------------------
	.section	.nv.constant4,"a",@progbits
	.align	8
	.align		8
.nv.constant4:
        /*0000*/ 	.dword	__assertfail
	.align		8
        /*0008*/ 	.dword	__unnamed_1
	.align		8
        /*0010*/ 	.dword	__unnamed_2
	.align		8
        /*0018*/ 	.dword	__unnamed_3
	.align		8
        /*0020*/ 	.dword	__unnamed_4
	.align		8
        /*0028*/ 	.dword	__unnamed_5
	.align		8
        /*0030*/ 	.dword	__unnamed_6
	.align		8
        /*0038*/ 	.dword	_ZZN5flash28permute_output_fp8_VcolmajorIN4cute6TensorINS1_11ArrayEngineIN7cutlass10bfloat16_tELm32EEENS1_6LayoutINS1_5tupleIJNS8_IJNS1_1CILi2EEESA_NS9_ILi8EEEEEENS9_ILi1EEESD_EEENS8_IJNS8_IJSD_SA_NS9_ILi4EEEEEENS9_ILi0EEESH_EEEEEEEEEvRT_E9upper_map
	.align		8
        /*0040*/ 	.dword	_ZN73_INTERNAL_95c1d04c_37_flash_fwd_hdim64_e4m3_softcap_sm90_cu_49158569_34454cuda3std3__45__cpo5beginE
	.align		8
        /*0048*/ 	.dword	_ZN73_INTERNAL_95c1d04c_37_flash_fwd_hdim64_e4m3_softcap_sm90_cu_49158569_34454cuda3std3__45__cpo3endE
	.align		8
        /*0050*/ 	.dword	_ZN73_INTERNAL_95c1d04c_37_flash_fwd_hdim64_e4m3_softcap_sm90_cu_49158569_34454cuda3std3__45__cpo6cbeginE
	.align		8
        /*0058*/ 	.dword	_ZN73_INTERNAL_95c1d04c_37_flash_fwd_hdim64_e4m3_softcap_sm90_cu_49158569_34454cuda3std3__45__cpo4cendE
	.align		8
        /*0060*/ 	.dword	_ZN73_INTERNAL_95c1d04c_37_flash_fwd_hdim64_e4m3_softcap_sm90_cu_49158569_34454cuda3std3__475_GLOBAL__N__95c1d04c_37_flash_fwd_hdim64_e4m3_softcap_sm90_cu_49158569_34456ignoreE
	.align		8
        /*0068*/ 	.dword	_ZN73_INTERNAL_95c1d04c_37_flash_fwd_hdim64_e4m3_softcap_sm90_cu_49158569_34454cuda3std3__419piecewise_constructE
	.align		8
        /*0070*/ 	.dword	_ZN73_INTERNAL_95c1d04c_37_flash_fwd_hdim64_e4m3_softcap_sm90_cu_49158569_34454cuda3std3__48in_placeE
	.align		8
        /*0078*/ 	.dword	_ZN73_INTERNAL_95c1d04c_37_flash_fwd_hdim64_e4m3_softcap_sm90_cu_49158569_34454cuda3std6ranges3__45__cpo4swapE
	.align		8
        /*0080*/ 	.dword	_ZN73_INTERNAL_95c1d04c_37_flash_fwd_hdim64_e4m3_softcap_sm90_cu_49158569_34454cuda3std6ranges3__45__cpo9iter_moveE
	.align		8
        /*0088*/ 	.dword	_ZN73_INTERNAL_95c1d04c_37_flash_fwd_hdim64_e4m3_softcap_sm90_cu_49158569_34454cute7productE
	.align		8
        /*0090*/ 	.dword	_ZN73_INTERNAL_95c1d04c_37_flash_fwd_hdim64_e4m3_softcap_sm90_cu_49158569_34454cute1_E
	.align		8
        /*0098*/ 	.dword	$str$23
	.align		8
        /*00a0*/ 	.dword	$str$24


//--------------------- .text._ZN7cutlass13device_kernelIN5flash11enable_sm90INS1_16FlashAttnFwdSm90INS1_25CollectiveMainloopFwdSm90ILi2EN4cute5tupleIJNS5_1CILi1EEES8_S8_EEENS6_IJNS7_ILi192EEENS7_ILi160EEENS7_ILi64EEEEEELi64ENS_12float_e4m3_tEfNS_4arch4Sm90ELb0ELb0ELb1ELb0ELb0ELb0ELb0ELb1ELb1ELb0ELb0ELb0EEENS1_21CollectiveEpilogueFwdINS6_IJSA_SC_SB_EEES9_NS_10bfloat16_tESG_Li384ELb0ELb0ELb0ELb1EEENS1_29StaticPersistentTileSchedulerILb0EEEEEEEEEvNT_6ParamsE --------------------------
	.section	.text._ZN7cutlass13device_kernelIN5flash11enable_sm90INS1_16FlashAttnFwdSm90INS1_25CollectiveMainloopFwdSm90ILi2EN4cute5tupleIJNS5_1CILi1EEES8_S8_EEENS6_IJNS7_ILi192EEENS7_ILi160EEENS7_ILi64EEEEEELi64ENS_12float_e4m3_tEfNS_4arch4Sm90ELb0ELb0ELb1ELb0ELb0ELb0ELb0ELb1ELb1ELb0ELb0ELb0EEENS1_21CollectiveEpilogueFwdINS6_IJSA_SC_SB_EEES9_NS_10bfloat16_tESG_Li384ELb0ELb0ELb0ELb1EEENS1_29StaticPersistentTileSchedulerILb0EEEEEEEEEvNT_6ParamsE,"ax",@progbits
	.align	128
.text._ZN7cutlass13device_kernelIN5flash11enable_sm90INS1_16FlashAttnFwdSm90INS1_25CollectiveMainloopFwdSm90ILi2EN4cute5tupleIJNS5_1CILi1EEES8_S8_EEENS6_IJNS7_ILi192EEENS7_ILi160EEENS7_ILi64EEEEEELi64ENS_12float_e4m3_tEfNS_4arch4Sm90ELb0ELb0ELb1ELb0ELb0ELb0ELb0ELb1ELb1ELb0ELb0ELb0EEENS1_21CollectiveEpilogueFwdINS6_IJSA_SC_SB_EEES9_NS_10bfloat16_tESG_Li384ELb0ELb0ELb0ELb1EEENS1_29StaticPersistentTileSchedulerILb0EEEEEEEEEvNT_6ParamsE:
        .type           _ZN7cutlass13device_kernelIN5flash11enable_sm90INS1_16FlashAttnFwdSm90INS1_25CollectiveMainloopFwdSm90ILi2EN4cute5tupleIJNS5_1CILi1EEES8_S8_EEENS6_IJNS7_ILi192EEENS7_ILi160EEENS7_ILi64EEEEEELi64ENS_12float_e4m3_tEfNS_4arch4Sm90ELb0ELb0ELb1ELb0ELb0ELb0ELb0ELb1ELb1ELb0ELb0ELb0EEENS1_21CollectiveEpilogueFwdINS6_IJSA_SC_SB_EEES9_NS_10bfloat16_tESG_Li384ELb0ELb0ELb0ELb1EEENS1_29StaticPersistentTileSchedulerILb0EEEEEEEEEvNT_6ParamsE,@function
        .size           _ZN7cutlass13device_kernelIN5flash11enable_sm90INS1_16FlashAttnFwdSm90INS1_25CollectiveMainloopFwdSm90ILi2EN4cute5tupleIJNS5_1CILi1EEES8_S8_EEENS6_IJNS7_ILi192EEENS7_ILi160EEENS7_ILi64EEEEEELi64ENS_12float_e4m3_tEfNS_4arch4Sm90ELb0ELb0ELb1ELb0ELb0ELb0ELb0ELb1ELb1ELb0ELb0ELb0EEENS1_21CollectiveEpilogueFwdINS6_IJSA_SC_SB_EEES9_NS_10bfloat16_tESG_Li384ELb0ELb0ELb0ELb1EEENS1_29StaticPersistentTileSchedulerILb0EEEEEEEEEvNT_6ParamsE,(.L_x_2162 - _ZN7cutlass13device_kernelIN5flash11enable_sm90INS1_16FlashAttnFwdSm90INS1_25CollectiveMainloopFwdSm90ILi2EN4cute5tupleIJNS5_1CILi1EEES8_S8_EEENS6_IJNS7_ILi192EEENS7_ILi160EEENS7_ILi64EEEEEELi64ENS_12float_e4m3_tEfNS_4arch4Sm90ELb0ELb0ELb1ELb0ELb0ELb0ELb0ELb1ELb1ELb0ELb0ELb0EEENS1_21CollectiveEpilogueFwdINS6_IJSA_SC_SB_EEES9_NS_10bfloat16_tESG_Li384ELb0ELb0ELb0ELb1EEENS1_29StaticPersistentTileSchedulerILb0EEEEEEEEEvNT_6ParamsE)
        .other          _ZN7cutlass13device_kernelIN5flash11enable_sm90INS1_16FlashAttnFwdSm90INS1_25CollectiveMainloopFwdSm90ILi2EN4cute5tupleIJNS5_1CILi1EEES8_S8_EEENS6_IJNS7_ILi192EEENS7_ILi160EEENS7_ILi64EEEEEELi64ENS_12float_e4m3_tEfNS_4arch4Sm90ELb0ELb0ELb1ELb0ELb0ELb0ELb0ELb1ELb1ELb0ELb0ELb0EEENS1_21CollectiveEpilogueFwdINS6_IJSA_SC_SB_EEES9_NS_10bfloat16_tESG_Li384ELb0ELb0ELb0ELb1EEENS1_29StaticPersistentTileSchedulerILb0EEEEEEEEEvNT_6ParamsE,@"STO_CUDA_ENTRY STV_DEFAULT"
_ZN7cutlass13device_kernelIN5flash11enable_sm90INS1_16FlashAttnFwdSm90INS1_25CollectiveMainloopFwdSm90ILi2EN4cute5tupleIJNS5_1CILi1EEES8_S8_EEENS6_IJNS7_ILi192EEENS7_ILi160EEENS7_ILi64EEEEEELi64ENS_12float_e4m3_tEfNS_4arch4Sm90ELb0ELb0ELb1ELb0ELb0ELb0ELb0ELb1ELb1ELb0ELb0ELb0EEENS1_21CollectiveEpilogueFwdINS6_IJSA_SC_SB_EEES9_NS_10bfloat16_tESG_Li384ELb0ELb0ELb0ELb1EEENS1_29StaticPersistentTileSchedulerILb0EEEEEEEEEvNT_6ParamsE:
[----:B------:R-:W1:Y:S01]  /*0000*/  LDC R1, c[0x0][0x28] ;  /* 0x00000a00ff017b82 */ /* 0x000e620000000800 */
[----:B------:R-:W2:Y:S01]  /*0010*/  S2R R2, SR_TID.X ;  /* 0x0000000000027919 */ /* 0x000ea20000002100 */
[----:B------:R-:W-:Y:S01]  /*0020*/  ELECT P0, URZ, PT ;  /* 0x00000000003f782f */ /* 0x000fe20003800000 */
[----:B------:R-:W-:Y:S01]  /*0030*/  BSSY B0, `(.L_x_0) ;  /* 0x0000014000007945 */ /* 0x000fe20003800000 */
[----:B--2---:R-:W-:-:S05]  /*0040*/  SHF.R.U32.HI R22, RZ, 0x5, R2 ;  /* 0x00000005ff167819 */ /* 0x004fca0000011602 */
[----:B------:R-:W2:Y:S02]  /*0050*/  SHFL.IDX PT, R0, R22, RZ, 0x1f ;  /* 0x00001fff16007589 */ /* 0x000ea400000e0000 */
[----:B--2---:R-:W-:Y:S02]  /*0060*/  ISETP.EQ.AND P0, PT, R0, RZ, P0 ;  /* 0x000000ff0000720c */ /* 0x004fe40000702270 */
[----:B------:R-:W-:-:S11]  /*0070*/  SHF.R.U32.HI R0, RZ, 0x7, R2 ;  /* 0x00000007ff007819 */ /* 0x000fd60000011602 */
[----:B-1----:R-:W-:Y:S05]  /*0080*/  @!P0 BRA `(.L_x_1) ;  /* 0x0000000000388947 */ /* 0x002fea0003800000 */
[----:B------:R-:W-:Y:S02]  /*0090*/  ULDC.64 UR4, c[0x0][0x198] ;  /* 0x0000660000047ab9 */ /* 0x000fe40000000a00 */
[----:B------:R-:W-:Y:S02]  /*00a0*/  UIADD3 UR6, UP0, UR4, 0x270, URZ ;  /* 0x0000027004067890 */ /* 0x000fe4000ff1e03f */
[----:B------:R-:W-:Y:S02]  /*00b0*/  UIADD3 UR8, UP1, UR4, 0x370, URZ ;  /* 0x0000037004087890 */ /* 0x000fe4000ff3e03f */
[----:B------:R-:W-:Y:S02]  /*00c0*/  UIADD3 UR10, UP2, UR4, 0x470, URZ ;  /* 0x00000470040a7890 */ /* 0x000fe4000ff5e03f */
[----:B------:R-:W-:Y:S02]  /*00d0*/  UIADD3 UR4, UP3, UR4, 0x9f0, URZ ;  /* 0x000009f004047890 */ /* 0x000fe4000ff7e03f */
[----:B------:R-:W-:-:S02]  /*00e0*/  UIADD3.X UR7, URZ, UR5, URZ, UP0, !UPT ;  /* 0x000000053f077290 */ /* 0x000fc400087fe43f */
[----:B------:R-:W-:Y:S02]  /*00f0*/  UIADD3.X UR9, URZ, UR5, URZ, UP1, !UPT ;  /* 0x000000053f097290 */ /* 0x000fe40008ffe43f */
[----:B------:R-:W-:Y:S02]  /*0100*/  UIADD3.X UR11, URZ, UR5, URZ, UP2, !UPT ;  /* 0x000000053f0b7290 */ /* 0x000fe400097fe43f */
[----:B------:R-:W-:-:S03]  /*0110*/  UIADD3.X UR5, URZ, UR5, URZ, UP3, !UPT ;  /* 0x000000053f057290 */ /* 0x000fc60009ffe43f */
[----:B------:R1:W-:Y:S02]  /*0120*/  UTMACCTL.PF [UR6] ;  /* 0x00000000060079b9 */ /* 0x0003e40008040000 */
[----:B------:R1:W-:Y:S02]  /*0130*/  UTMACCTL.PF [UR8] ;  /* 0x00000000080079b9 */ /* 0x0003e40008040000 */
[----:B------:R1:W-:Y:S02]  /*0140*/  UTMACCTL.PF [UR10] ;  /* 0x000000000a0079b9 */ /* 0x0003e40008040000 */
[----:B------:R1:W-:Y:S02]  /*0150*/  UTMACCTL.PF [UR4] ;  /* 0x00000000040079b9 */ /* 0x0003e40008040000 */
[----:B-1----:R-:W-:Y:S01]  /*0160*/  NOP ;  /* 0x0000000000007918 */ /* 0x002fe20000000000 */
.L_x_1:
[----:B------:R-:W-:Y:S05]  /*0170*/  BSYNC B0 ;  /* 0x0000000000007941 */ /* 0x000fea0003800000 */
.L_x_0:
[----:B------:R-:W-:Y:S01]  /*0180*/  VOTEU.ANY UP0, P0 ;  /* 0x00000000003f7886 */ /* 0x000fe20000000100 */
[----:B------:R-:W1:Y:S01]  /*0190*/  SHFL.IDX PT, R0, R0, RZ, 0x1f ;  /* 0x00001fff00007589 */ /* 0x000e6200000e0000 */
[----:B------:R-:W-:Y:S01]  /*01a0*/  UMOV UR4, 0x1 ;  /* 0x0000000100047882 */ /* 0x000fe20000000000 */
[----:B------:R-:W-:Y:S01]  /*01b0*/  VOTEU.ANY UP1, P0 ;  /* 0x00000000003f7886 */ /* 0x000fe20000020100 */
[----:B------:R-:W-:Y:S01]  /*01c0*/  VOTEU.ANY UP2, P0 ;  /* 0x00000000003f7886 */ /* 0x000fe20000040100 */
[----:B------:R-:W2:Y:S01]  /*01d0*/  @UP0 S2UR UR7, SR_CgaCtaId ;  /* 0x00000000000709c3 */ /* 0x000ea20000008800 */
[----:B------:R-:W3:Y:S01]  /*01e0*/  SHFL.IDX PT, R3, R22, RZ, 0x1f ;  /* 0x00001fff16037589 */ /* 0x000ee200000e0000 */
[----:B------:R-:W-:Y:S01]  /*01f0*/  @UP0 UMOV UR6, 0x400 ;  /* 0x0000040000060882 */ /* 0x000fe20000000000 */
[----:B------:R-:W-:-:S04]  /*0200*/  @UP0 UIADD3 UR4, -UR4, 0x100000, URZ ;  /* 0x0010000004040890 */ /* 0x000fc8000fffe13f */
[----:B------:R-:W-:Y:S02]  /*0210*/  @UP0 USHF.L.U32 UR5, UR4, 0xb, URZ ;  /* 0x0000000b04050899 */ /* 0x000fe4000800063f */
[----:B------:R-:W-:Y:S01]  /*0220*/  @UP0 USHF.L.U32 UR4, UR4, 0x1, URZ ;  /* 0x0000000104040899 */ /* 0x000fe2000800063f */
[----:B-1----:R-:W-:Y:S01]  /*0230*/  R2UR UR8, R0 ;  /* 0x00000000000872ca */ /* 0x002fe200000e0000 */
[----:B--2---:R-:W-:Y:S01]  /*0240*/  @UP0 ULEA UR6, UR7, UR6, 0x18 ;  /* 0x0000000607060291 */ /* 0x004fe2000f8ec03f */
[----:B---3--:R-:W-:-:S11]  /*0250*/  ISETP.NE.AND P1, PT, R3, RZ, PT ;  /* 0x000000ff0300720c */ /* 0x008fd60003f25270 */
[----:B------:R-:W-:Y:S01]  /*0260*/  UISETP.NE.AND UP0, UPT, UR8, URZ, UPT ;  /* 0x0000003f0800728c */ /* 0x000fe2000bf05270 */
[----:B------:R-:W1:Y:S02]  /*0270*/  FENCE.VIEW.ASYNC.S ;  /* 0x00000000000073c6 */ /* 0x000e640000000000 */
[----:B-1----:R1:W2:Y:S01]  /*0280*/  @UP1 SYNCS.EXCH.64 URZ, [UR6+0x13200], UR4 ;  /* 0x01320004063f15b2 */ /* 0x0022a20008000100 */
[----:B------:R1:W3:Y:S01]  /*0290*/  @UP2 SYNCS.EXCH.64 URZ, [UR6+0x13220], UR4 ;  /* 0x01322004063f25b2 */ /* 0x0002e20008000100 */
[----:B------:R-:W-:Y:S06]  /*02a0*/  @P1 BRA `(.L_x_2) ;  /* 0x0000000000481947 */ /* 0x000fec0003800000 */
[----:B-1----:R-:W1:Y:S01]  /*02b0*/  S2UR UR5, SR_CgaCtaId ;  /* 0x00000000000579c3 */ /* 0x002e620000008800 */
[----:B------:R-:W-:Y:S01]  /*02c0*/  UMOV UR4, 0x400 ;  /* 0x0000040000047882 */ /* 0x000fe20000000000 */
[----:B------:R-:W-:Y:S01]  /*02d0*/  UMOV UR6, 0x1 ;  /* 0x0000000100067882 */ /* 0x000fe20000000000 */
[----:B------:R-:W-:Y:S01]  /*02e0*/  UMOV UR9, 0x3 ;  /* 0x0000000300097882 */ /* 0x000fe20000000000 */
[----:B------:R-:W-:-:S04]  /*02f0*/  UIADD3 UR6, -UR6, 0x100000, URZ ;  /* 0x0010000006067890 */ /* 0x000fc8000fffe13f */
[----:B------:R-:W-:Y:S02]  /*0300*/  USHF.L.U32 UR7, UR6, 0xb, URZ ;  /* 0x0000000b06077899 */ /* 0x000fe4000800063f */
[----:B------:R-:W-:Y:S01]  /*0310*/  USHF.L.U32 UR6, UR6, 0x1, URZ ;  /* 0x0000000106067899 */ /* 0x000fe2000800063f */
[----:B------:R-:W-:Y:S01]  /*0320*/  ELECT P0, URZ, PT ;  /* 0x00000000003f782f */ /* 0x000fe20003800000 */
[----:B-1----:R-:W-:Y:S02]  /*0330*/  ULEA UR8, UR5, UR4, 0x18 ;  /* 0x0000000405087291 */ /* 0x002fe4000f8ec03f */
[----:B------:R-:W-:-:S04]  /*0340*/  UIADD3 UR4, -UR9, 0x100000, URZ ;  /* 0x0010000009047890 */ /* 0x000fc8000fffe13f */
[----:B------:R-:W-:Y:S02]  /*0350*/  USHF.L.U32 UR5, UR4, 0xb, URZ ;  /* 0x0000000b04057899 */ /* 0x000fe4000800063f */
[----:B------:R-:W-:Y:S01]  /*0360*/  USHF.L.U32 UR4, UR4, 0x1, URZ ;  /* 0x0000000104047899 */ /* 0x000fe2000800063f */
[----:B------:R-:W1:Y:S03]  /*0370*/  FENCE.VIEW.ASYNC.S ;  /* 0x00000000000073c6 */ /* 0x000e660000000000 */
[----:B-1----:R4:W1:Y:S08]  /*0380*/  SYNCS.EXCH.64 URZ, [UR8+0x13230], UR6 ;  /* 0x01323006083f75b2 */ /* 0x0028700008000100 */
[----:B------:R4:W1:Y:S01]  /*0390*/  SYNCS.EXCH.64 URZ, [UR8+0x13240], UR4 ;  /* 0x01324004083f75b2 */ /* 0x0008620008000100 */
[----:B------:R4:W1:Y:S01]  /*03a0*/  SYNCS.EXCH.64 URZ, [UR8+0x13238], UR6 ;  /* 0x01323806083f75b2 */ /* 0x0008620008000100 */
[----:B------:R4:W1:Y:S02]  /*03b0*/  SYNCS.EXCH.64 URZ, [UR8+0x13248], UR4 ;  /* 0x01324804083f75b2 */ /* 0x0008640008000100 */
[----:B----4-:R-:W-:Y:S01]  /*03c0*/  NOP ;  /* 0x0000000000007918 */ /* 0x010fe20000000000 */
.L_x_2:
[----:B------:R-:W4:Y:S01]  /*03d0*/  SHFL.IDX PT, R0, R22, RZ, 0x1f ;  /* 0x00001fff16007589 */ /* 0x000f2200000e0000 */
[----:B------:R-:W-:Y:S01]  /*03e0*/  NOP ;  /* 0x0000000000007918 */ /* 0x000fe20000000000 */
[----:B----4-:R-:W-:-:S13]  /*03f0*/  ISETP.NE.AND P0, PT, R0, RZ, PT ;  /* 0x000000ff0000720c */ /* 0x010fda0003f05270 */
[----:B------:R-:W-:Y:S05]  /*0400*/  @P0 BRA `(.L_x_3) ;  /* 0x0000000000480947 */ /* 0x000fea0003800000 */
[----:B-1----:R-:W1:Y:S01]  /*0410*/  S2UR UR5, SR_CgaCtaId ;  /* 0x00000000000579c3 */ /* 0x002e620000008800 */
[----:B------:R-:W-:Y:S01]  /*0420*/  UMOV UR4, 0x400 ;  /* 0x0000040000047882 */ /* 0x000fe20000000000 */
[----:B------:R-:W-:Y:S01]  /*0430*/  UMOV UR6, 0x80 ;  /* 0x0000008000067882 */ /* 0x000fe20000000000 */
[----:B------:R-:W-:Y:S01]  /*0440*/  UMOV UR7, 0x180 ;  /* 0x0000018000077882 */ /* 0x000fe20000000000 */
[----:B------:R-:W-:Y:S01]  /*0450*/  ELECT P0, URZ, PT ;  /* 0x00000000003f782f */ /* 0x000fe20003800000 */
[----:B-1----:R-:W-:Y:S02]  /*0460*/  ULEA UR8, UR5, UR4, 0x18 ;  /* 0x0000000405087291 */ /* 0x002fe4000f8ec03f */
[----:B------:R-:W-:-:S04]  /*0470*/  UIADD3 UR4, -UR6, 0x100000, URZ ;  /* 0x0010000006047890 */ /* 0x000fc8000fffe13f */
[----:B------:R-:W-:Y:S02]  /*0480*/  USHF.L.U32 UR5, UR4, 0xb, URZ ;  /* 0x0000000b04057899 */ /* 0x000fe4000800063f */
[----:B------:R-:W-:Y:S02]  /*0490*/  USHF.L.U32 UR4, UR4, 0x1, URZ ;  /* 0x0000000104047899 */ /* 0x000fe4000800063f */
        /* <DEDUP_REMOVED lines=9> */
.L_x_3:
[----:B------:R-:W4:Y:S01]  /*0530*/  SHFL.IDX PT, R0, R22, RZ, 0x1f ;  /* 0x00001fff16007589 */ /* 0x000f2200000e0000 */
[----:B------:R-:W-:Y:S01]  /*0540*/  NOP ;  /* 0x0000000000007918 */ /* 0x000fe20000000000 */
[----:B----4-:R-:W-:-:S13]  /*0550*/  ISETP.NE.AND P0, PT, R0, RZ, PT ;  /* 0x000000ff0000720c */ /* 0x010fda0003f05270 */
[----:B------:R-:W-:Y:S05]  /*0560*/  @P0 BRA `(.L_x_4) ;  /* 0x0000000000380947 */ /* 0x000fea0003800000 */
[----:B-1----:R-:W1:Y:S01]  /*0570*/  S2UR UR5, SR_CgaCtaId ;  /* 0x00000000000579c3 */ /* 0x002e620000008800 */
[----:B------:R-:W-:Y:S01]  /*0580*/  UMOV UR4, 0x400 ;  /* 0x0000040000047882 */ /* 0x000fe20000000000 */
[----:B------:R-:W-:Y:S01]  /*0590*/  UMOV UR7, 0x1 ;  /* 0x0000000100077882 */ /* 0x000fe20000000000 */
[----:B------:R-:W-:Y:S01]  /*05a0*/  ELECT P0, URZ, PT ;  /* 0x00000000003f782f */ /* 0x000fe20003800000 */
[----:B-1----:R-:W-:Y:S02]  /*05b0*/  ULEA UR6, UR5, UR4, 0x18 ;  /* 0x0000000405067291 */ /* 0x002fe4000f8ec03f */
[----:B------:R-:W-:-:S04]  /*05c0*/  UIADD3 UR4, -UR7, 0x100000, URZ ;  /* 0x0010000007047890 */ /* 0x000fc8000fffe13f */
[----:B------:R-:W-:Y:S02]  /*05d0*/  USHF.L.U32 UR5, UR4, 0xb, URZ ;  /* 0x0000000b04057899 */ /* 0x000fe4000800063f */
[----:B------:R-:W-:Y:S01]  /*05e0*/  USHF.L.U32 UR4, UR4, 0x1, URZ ;  /* 0x0000000104047899 */ /* 0x000fe2000800063f */
[----:B------:R-:W1:Y:S11]  /*05f0*/  FENCE.VIEW.ASYNC.S ;  /* 0x00000000000073c6 */ /* 0x000e760000000000 */
[----:B-1----:R4:W1:Y:S01]  /*0600*/  SYNCS.EXCH.64 URZ, [UR6+0x13270], UR4 ;  /* 0x01327004063f75b2 */ /* 0x0028620008000100 */
[----:B------:R4:W1:Y:S01]  /*0610*/  SYNCS.EXCH.64 URZ, [UR6+0x13280], UR4 ;  /* 0x01328004063f75b2 */ /* 0x0008620008000100 */
[----:B------:R4:W1:Y:S01]  /*0620*/  SYNCS.EXCH.64 URZ, [UR6+0x13278], UR4 ;  /* 0x01327804063f75b2 */ /* 0x0008620008000100 */
[----:B------:R4:W1:Y:S02]  /*0630*/  SYNCS.EXCH.64 URZ, [UR6+0x13288], UR4 ;  /* 0x01328804063f75b2 */ /* 0x0008640008000100 */
[----:B----4-:R-:W-:Y:S01]  /*0640*/  NOP ;  /* 0x0000000000007918 */ /* 0x010fe20000000000 */
.L_x_4:
        /* <DEDUP_REMOVED lines=22> */
.L_x_5:
        /* <DEDUP_REMOVED lines=22> */
.L_x_6:
[----:B------:R-:W-:Y:S01]  /*0910*/  PLOP3.LUT P0, PT, PT, PT, UP0, 0x80, 0x0 ;  /* 0x000000000000781c */ /* 0x000fe20003f0f008 */
[----:B------:R-:W-:Y:S01]  /*0920*/  UMOV UR46, 0x1 ;  /* 0x00000001002e7882 */ /* 0x000fe20000000000 */
[----:B------:R-:W-:Y:S01]  /*0930*/  NOP ;  /* 0x0000000000007918 */ /* 0x000fe20000000000 */
[----:B------:R-:W-:Y:S01]  /*0940*/  USEL UR46, UR46, 0x2, !UP0 ;  /* 0x000000022e2e7887 */ /* 0x000fe2000c000000 */
[----:B------:R-:W-:Y:S01]  /*0950*/  LOP3.LUT R23, R2, 0x7f, RZ, 0xc0, !PT ;  /* 0x0000007f02177812 */ /* 0x000fe200078ec0ff */
[----:B------:R-:W-:Y:S01]  /*0960*/  ULDC.64 UR50, c[0x0][0x208] ;  /* 0x0000820000327ab9 */ /* 0x000fe20000000a00 */
[----:B-123--:R-:W-:Y:S07]  /*0970*/  BAR.SYNC.DEFER_BLOCKING 0x0 ;  /* 0x0000000000007b1d */ /* 0x00efee0000010000 */
[----:B------:R-:W-:Y:S05]  /*0980*/  @!P0 BRA `(.L_x_7) ;  /* 0x0000007c00008947 */ /* 0x000fea0003800000 */
.L_x_8:
[----:B------:R-:W-:-:S08]  /*0990*/  NOP ;  /* 0x0000000000007918 */ /* 0x000fd00000000000 */
[----:B------:R-:W1:Y:S02]  /*09a0*/  USETMAXREG.TRY_ALLOC.CTAPOOL UP0, 0xa0 ;  /* 0x000000a0000079c8 */ /* 0x000e640008000600 */
[----:B-1----:R-:W-:-:S13]  /*09b0*/  PLOP3.LUT P0, PT, PT, PT, UP0, 0x80, 0x0 ;  /* 0x000000000000781c */ /* 0x002fda0003f0f008 */
[----:B------:R-:W-:Y:S05]  /*09c0*/  @!P0 BRA `(.L_x_8) ;  /* 0xfffffffc00f08947 */ /* 0x000fea000383ffff */
[----:B------:R-:W1:Y:S08]  /*09d0*/  S2UR UR48, SR_CTAID.X ;  /* 0x00000000003079c3 */ /* 0x000e700000002500 */
[----:B------:R-:W-:Y:S08]  /*09e0*/  BAR.ARV 0x8, 0x1a0 ;  /* 0x0206800000007b1d */ /* 0x000ff00000002000 */
[----:B------:R-:W1:Y:S02]  /*09f0*/  LDC R0, c[0x0][0xda4] ;  /* 0x00036900ff007b82 */ /* 0x000e640000000800 */
[----:B-1----:R-:W-:-:S13]  /*0a00*/  ISETP.LE.AND P0, PT, R0, UR48, PT ;  /* 0x0000003000007c0c */ /* 0x002fda000bf03270 */
[----:B------:R-:W-:Y:S05]  /*0a10*/  @P0 EXIT ;  /* 0x000000000000094d */ /* 0x000fea0003800000 */
[----:B------:R-:W-:Y:S01]  /*0a20*/  VIADD R0, R2, 0xffffff80 ;  /* 0xffffff8002007836 */ /* 0x000fe20000000000 */
[----:B------:R-:W1:Y:S01]  /*0a30*/  S2UR UR39, SR_CgaCtaId ;  /* 0x00000000002779c3 */ /* 0x000e620000008800 */
[----:B------:R-:W-:Y:S01]  /*0a40*/  UMOV UR40, 0x400 ;  /* 0x0000040000287882 */ /* 0x000fe20000000000 */
[----:B------:R-:W-:Y:S02]  /*0a50*/  ULOP3.LUT UR47, UR46, 0x1, URZ, 0xfc, !UPT ;  /* 0x000000012e2f7892 */ /* 0x000fe4000f8efc3f */
[----:B------:R-:W-:Y:S01]  /*0a60*/  SHF.R.S32.HI R3, RZ, 0x1f, R0 ;  /* 0x0000001fff037819 */ /* 0x000fe20000011400 */
[----:B------:R-:W-:Y:S01]  /*0a70*/  ULDC.64 UR52, c[0x0][0x198] ;  /* 0x0000660000347ab9 */ /* 0x000fe20000000a00 */
[----:B------:R-:W-:Y:S01]  /*0a80*/  UMOV UR36, URZ ;  /* 0x0000003f00247c82 */ /* 0x000fe20008000000 */
[----:B------:R-:W-:Y:S01]  /*0a90*/  UMOV UR37, URZ ;  /* 0x0000003f00257c82 */ /* 0x000fe20008000000 */
[CC--:B------:R-:W-:Y:S01]  /*0aa0*/  LEA.HI R22, R3.reuse, R0.reuse, RZ, 0x7 ;  /* 0x0000000003167211 */ /* 0x0c0fe200078f38ff */
[----:B------:R-:W2:Y:S01]  /*0ab0*/  S2UR UR6, SR_SWINHI ;  /* 0x00000000000679c3 */ /* 0x000ea20000002f00 */
[----:B------:R-:W-:Y:S01]  /*0ac0*/  LEA.HI R6, R3, R0, RZ, 0x4 ;  /* 0x0000000003067211 */ /* 0x000fe200078f20ff */
[----:B------:R-:W-:Y:S01]  /*0ad0*/  UMOV UR38, URZ ;  /* 0x0000003f00267c82 */ /* 0x000fe20008000000 */
[----:B------:R-:W-:-:S02]  /*0ae0*/  LOP3.LUT R19, R22, 0xffffff80, RZ, 0xc0, !PT ;  /* 0xffffff8016137812 */ /* 0x000fc400078ec0ff */
[----:B------:R-:W-:Y:S02]  /*0af0*/  SHF.R.S32.HI R7, RZ, 0x4, R6 ;  /* 0x00000004ff077819 */ /* 0x000fe40000011406 */
[----:B------:R-:W-:Y:S01]  /*0b00*/  LEA.HI R17, R3, R0, RZ, 0x5 ;  /* 0x0000000003117211 */ /* 0x000fe200078f28ff */
[----:B------:R-:W-:Y:S01]  /*0b10*/  IMAD.IADD R19, R0, 0x1, -R19 ;  /* 0x0000000100137824 */ /* 0x000fe200078e0a13 */
[C---:B------:R-:W-:Y:S02]  /*0b20*/  LEA.HI R8, R6.reuse, R7, RZ, 0x1 ;  /* 0x0000000706087211 */ /* 0x040fe400078f08ff */
[----:B------:R-:W-:Y:S02]  /*0b30*/  LOP3.LUT R3, R6, 0x3fffff0, RZ, 0xc0, !PT ;  /* 0x03fffff006037812 */ /* 0x000fe400078ec0ff */
[----:B------:R-:W-:Y:S02]  /*0b40*/  SHF.R.S32.HI R4, RZ, 0x1f, R19 ;  /* 0x0000001fff047819 */ /* 0x000fe40000011413 */
[----:B------:R-:W-:Y:S01]  /*0b50*/  LOP3.LUT R8, R8, 0x1ffffffe, RZ, 0xc0, !PT ;  /* 0x1ffffffe08087812 */ /* 0x000fe200078ec0ff */
[----:B------:R-:W-:Y:S01]  /*0b60*/  IMAD.IADD R0, R0, 0x1, -R3 ;  /* 0x0000000100007824 */ /* 0x000fe200078e0a03 */
[----:B------:R-:W-:Y:S01]  /*0b70*/  LEA.HI R5, R4, R19, RZ, 0x2 ;  /* 0x0000001304057211 */ /* 0x000fe200078f10ff */
[----:B-1----:R-:W-:Y:S01]  /*0b80*/  ULEA UR40, UR39, UR40, 0x18 ;  /* 0x0000002827287291 */ /* 0x002fe2000f8ec03f */
[----:B------:R-:W-:Y:S01]  /*0b90*/  SHF.R.S32.HI R17, RZ, 0x5, R17 ;  /* 0x00000005ff117819 */ /* 0x000fe20000011411 */
[----:B------:R-:W-:Y:S01]  /*0ba0*/  IMAD.IADD R8, R7, 0x1, -R8 ;  /* 0x0000000107087824 */ /* 0x000fe200078e0a08 */
[--C-:B------:R-:W-:Y:S01]  /*0bb0*/  SHF.R.S32.HI R6, RZ, 0x2, R5.reuse ;  /* 0x00000002ff067819 */ /* 0x100fe20000011405 */
[----:B------:R-:W-:Y:S01]  /*0bc0*/  IMAD.MOV.U32 R7, RZ, RZ, -0x2 ;  /* 0xfffffffeff077424 */ /* 0x000fe200078e00ff */
[----:B------:R-:W-:-:S02]  /*0bd0*/  SHF.R.S32.HI R9, RZ, 0x1f, R5 ;  /* 0x0000001fff097819 */ /* 0x000fc40000011405 */
[----:B------:R-:W-:Y:S01]  /*0be0*/  SHF.R.S32.HI R22, RZ, 0x7, R22 ;  /* 0x00000007ff167819 */ /* 0x000fe20000011416 */
[----:B------:R-:W-:Y:S01]  /*0bf0*/  UMOV UR4, UR40 ;  /* 0x0000002800047c82 */ /* 0x000fe20008000000 */
[----:B--2---:R-:W-:Y:S01]  /*0c00*/  UMOV UR5, UR6 ;  /* 0x0000000600057c82 */ /* 0x004fe20008000000 */
[----:B------:R-:W-:Y:S01]  /*0c10*/  LEA.HI R9, R9, R6, RZ, 0x3 ;  /* 0x0000000609097211 */ /* 0x000fe200078f18ff */
[----:B------:R-:W-:Y:S01]  /*0c20*/  IMAD.U32 R157, RZ, RZ, UR5 ;  /* 0x00000005ff9d7e24 */ /* 0x000fe2000f8e00ff */
[----:B------:R-:W-:Y:S01]  /*0c30*/  LEA R3, R17, R0, 0x4 ;  /* 0x0000000011037211 */ /* 0x000fe200078e20ff */
[----:B------:R-:W-:Y:S01]  /*0c40*/  IMAD.HI R0, R22, 0x55555556, RZ ;  /* 0x5555555616007827 */ /* 0x000fe200078e02ff */
[----:B------:R-:W-:Y:S02]  /*0c50*/  LOP3.LUT R9, R9, 0xfffffff8, RZ, 0xc0, !PT ;  /* 0xfffffff809097812 */ /* 0x000fe400078ec0ff */
[----:B------:R-:W-:Y:S01]  /*0c60*/  MOV R156, UR4 ;  /* 0x00000004009c7c02 */ /* 0x000fe20008000f00 */
[----:B------:R-:W-:Y:S01]  /*0c70*/  IMAD R8, R3, 0x8, R8 ;  /* 0x0000000803087824 */ /* 0x000fe200078e0208 */
[----:B------:R-:W-:Y:S01]  /*0c80*/  LEA.HI R3, R0, R0, RZ, 0x1 ;  /* 0x0000000000037211 */ /* 0x000fe200078f08ff */
[----:B------:R-:W-:Y:S01]  /*0c90*/  IMAD.IADD R9, R6, 0x1, -R9 ;  /* 0x0000000106097824 */ /* 0x000fe200078e0a09 */
[----:B------:R-:W-:-:S02]  /*0ca0*/  LEA.HI R6, R4, R19, RZ, 0x5 ;  /* 0x0000001304067211 */ /* 0x000fc400078f28ff */
[----:B------:R-:W-:Y:S01]  /*0cb0*/  LOP3.LUT R4, R5, 0x7ffffffc, RZ, 0xc0, !PT ;  /* 0x7ffffffc05047812 */ /* 0x000fe200078ec0ff */
[----:B------:R-:W-:Y:S01]  /*0cc0*/  IMAD.SHL.U32 R5, R8, 0x8, RZ ;  /* 0x0000000808057824 */ /* 0x000fe200078e00ff */
[----:B------:R-:W-:Y:S01]  /*0cd0*/  SHF.R.S32.HI R6, RZ, 0x5, R6 ;  /* 0x00000005ff067819 */ /* 0x000fe20000011406 */
[----:B------:R-:W-:Y:S02]  /*0ce0*/  IMAD R3, R3, -0x3, R22 ;  /* 0xfffffffd03037824 */ /* 0x000fe400078e0216 */
[----:B------:R-:W-:Y:S02]  /*0cf0*/  IMAD.IADD R4, R19, 0x1, -R4 ;  /* 0x0000000113047824 */ /* 0x000fe400078e0a04 */
[----:B------:R-:W-:Y:S02]  /*0d00*/  IMAD R6, R6, 0x10, R9 ;  /* 0x0000001006067824 */ /* 0x000fe400078e0209 */
[----:B------:R-:W-:Y:S02]  /*0d10*/  IMAD R18, R4, R7, 0xa0 ;  /* 0x000000a004127424 */ /* 0x000fe400078e0207 */
[----:B------:R-:W-:-:S04]  /*0d20*/  IMAD.WIDE R156, R5, 0x2, R156 ;  /* 0x00000002059c7825 */ /* 0x000fc800078e029c */
[----:B------:R-:W-:-:S07]  /*0d30*/  IMAD R16, R3, 0x40, R6 ;  /* 0x0000004003107824 */ /* 0x000fce00078e0206 */
.L_x_33:
[----:B------:R-:W1:Y:S01]  /*0d40*/  SHFL.IDX PT, R0, R22, RZ, 0x1f ;  /* 0x00001fff16007589 */ /* 0x000e6200000e0000 */
[----:B------:R-:W-:Y:S01]  /*0d50*/  ULDC UR4, c[0x0][0xda8] ;  /* 0x00036a0000047ab9 */ /* 0x000fe20000000800 */
[----:B------:R-:W-:Y:S01]  /*0d60*/  ULDC.64 UR6, c[0x0][0x3f8] ;  /* 0x0000fe0000067ab9 */ /* 0x000fe20000000a00 */
[----:B------:R-:W-:Y:S01]  /*0d70*/  UISETP.NE.AND UP2, UPT, UR4, 0x1, UPT ;  /* 0x000000010400788c */ /* 0x000fe2000bf45270 */
[----:B------:R-:W-:Y:S01]  /*0d80*/  ULDC UR43, c[0x0][0xdb4] ;  /* 0x00036d00002b7ab9 */ /* 0x000fe20000000800 */
[----:B------:R-:W-:Y:S02]  /*0d90*/  UISETP.NE.U32.AND UP0, UPT, UR6, URZ, UPT ;  /* 0x0000003f0600728c */ /* 0x000fe4000bf05070 */
[----:B------:R-:W-:Y:S02]  /*0da0*/  UISETP.NE.AND UP1, UPT, UR43, 0x1, UPT ;  /* 0x000000012b00788c */ /* 0x000fe4000bf25270 */
[----:B------:R-:W-:Y:S01]  /*0db0*/  UISETP.NE.AND.EX UP0, UPT, UR7, URZ, UPT, UP0 ;  /* 0x0000003f0700728c */ /* 0x000fe2000bf05300 */
[----:B------:R-:W-:Y:S01]  /*0dc0*/  ULDC UR49, c[0x0][0x404] ;  /* 0x0001010000317ab9 */ /* 0x000fe20000000800 */
[----:B------:R-:W-:-:S03]  /*0dd0*/  UMOV UR42, UR48 ;  /* 0x00000030002a7c82 */ /* 0x000fc60008000000 */
[----:B------:R-:W-:Y:S01]  /*0de0*/  @UP2 ULDC UR4, c[0x0][0xdac] ;  /* 0x00036b0000042ab9 */ /* 0x000fe20000000800 */
[----:B------:R-:W-:Y:S01]  /*0df0*/  @UP2 ULDC UR10, c[0x0][0xdb0] ;  /* 0x00036c00000a2ab9 */ /* 0x000fe20000000800 */
[----:B------:R-:W-:Y:S01]  /*0e00*/  UIMAD.WIDE.U32 UR4, UR48, UR4, URZ ;  /* 0x00000004300472a5 */ /* 0x000fe2000f8e003f */
[----:B------:R-:W-:Y:S01]  /*0e10*/  ULDC UR11, c[0x0][0x428] ;  /* 0x00010a00000b7ab9 */ /* 0x000fe20000000800 */
[----:B------:R-:W-:Y:S02]  /*0e20*/  USEL UR49, UR49, 0x1, UP0 ;  /* 0x0000000131317887 */ /* 0x000fe40008000000 */
[----:B------:R-:W-:Y:S01]  /*0e30*/  @UP2 USHF.R.U32.HI UR42, URZ, UR10, UR5 ;  /* 0x0000000a3f2a2299 */ /* 0x000fe20008011605 */
[----:B------:R-:W-:Y:S01]  /*0e40*/  ULDC UR12, c[0x0][0x2e0] ;  /* 0x0000b800000c7ab9 */ /* 0x000fe20000000800 */
[----:B-1----:R-:W-:Y:S01]  /*0e50*/  R2UR UR8, R0 ;  /* 0x00000000000872ca */ /* 0x002fe200000e0000 */
[----:B------:R-:W-:Y:S02]  /*0e60*/  UISETP.NE.AND UP0, UPT, UR11, 0x1, UPT ;  /* 0x000000010b00788c */ /* 0x000fe4000bf05270 */
[----:B------:R-:W-:Y:S01]  /*0e70*/  UIADD3 UR9, UR40, 0xb000, URZ ;  /* 0x0000b00028097890 */ /* 0x000fe2000fffe03f */
[----:B------:R-:W-:Y:S01]  /*0e80*/  @UP1 ULDC.64 UR10, c[0x0][0xdb8] ;  /* 0x00036e00000a1ab9 */ /* 0x000fe20000000a00 */
[----:B------:R-:W-:-:S02]  /*0e90*/  UIMAD UR49, UR49, UR12, URZ ;  /* 0x0000000c313172a4 */ /* 0x000fc4000f8e023f */
[----:B------:R-:W-:Y:S02]  /*0ea0*/  UIMAD.WIDE.U32 UR4, UR42, UR10, URZ ;  /* 0x0000000a2a0472a5 */ /* 0x000fe4000f8e003f */
[----:B------:R-:W-:Y:S01]  /*0eb0*/  ULOP3.LUT UP2, URZ, UR9, 0x9f, URZ, 0xc0, !UPT ;  /* 0x0000009f093f7892 */ /* 0x000fe2000f84c03f */
[----:B------:R-:W-:-:S03]  /*0ec0*/  UMOV UR44, UR42 ;  /* 0x0000002a002c7c82 */ /* 0x000fc60008000000 */
[----:B------:R-:W-:Y:S02]  /*0ed0*/  UIMAD.WIDE UR6, UR8, 0x55555556, URZ ;  /* 0x55555556080678a5 */ /* 0x000fe4000f8e023f */
[----:B------:R-:W-:Y:S01]  /*0ee0*/  UIADD3 UR6, UR49, 0x9f, URZ ;  /* 0x0000009f31067890 */ /* 0x000fe2000fffe03f */
[----:B------:R-:W-:Y:S01]  /*0ef0*/  PLOP3.LUT P0, PT, PT, PT, UP2, 0x80, 0x0 ;  /* 0x000000000000781c */ /* 0x000fe20003f0f028 */
[----:B------:R-:W-:Y:S02]  /*0f00*/  ULEA.HI UR7, UR7, UR7, URZ, 0x1 ;  /* 0x0000000707077291 */ /* 0x000fe4000f8f083f */
[----:B------:R-:W-:Y:S02]  /*0f10*/  @UP1 USHF.R.U32.HI UR44, URZ, UR11, UR5 ;  /* 0x0000000b3f2c1299 */ /* 0x000fe40008011605 */
[----:B------:R-:W-:Y:S02]  /*0f20*/  UIMAD.WIDE UR4, UR6, 0x66666667, URZ ;  /* 0x66666667060478a5 */ /* 0x000fe4000f8e023f */
[----:B------:R-:W-:-:S02]  /*0f30*/  UIMAD UR7, UR7, -0x3, UR8 ;  /* 0xfffffffd070778a4 */ /* 0x000fc4000f8e0208 */
[----:B------:R-:W-:Y:S02]  /*0f40*/  UIADD3 UR6, -UR44, URZ, URZ ;  /* 0x0000003f2c067290 */ /* 0x000fe4000fffe13f */
[----:B------:R-:W-:Y:S02]  /*0f50*/  ULEA UR7, UR7, UR9, 0xc ;  /* 0x0000000907077291 */ /* 0x000fe4000f8e603f */
[----:B------:R-:W-:Y:S01]  /*0f60*/  UIMAD UR43, UR43, UR6, UR42 ;  /* 0x000000062b2b72a4 */ /* 0x000fe2000f8e022a */
[----:B------:R-:W-:Y:S01]  /*0f70*/  @UP0 ULDC UR8, c[0x0][0x42c] ;  /* 0x00010b0000080ab9 */ /* 0x000fe20000000800 */
[----:B------:R-:W-:Y:S01]  /*0f80*/  UMOV UR45, UR5 ;  /* 0x00000005002d7c82 */ /* 0x000fe20008000000 */
[----:B------:R-:W-:Y:S02]  /*0f90*/  USHF.R.U32.HI UR7, URZ, 0x4, UR7 ;  /* 0x000000043f077899 */ /* 0x000fe40008011607 */
[----:B------:R-:W-:Y:S02]  /*0fa0*/  USHF.R.U32.HI UR6, URZ, 0x1f, UR45 ;  /* 0x0000001f3f067899 */ /* 0x000fe4000801162d */
[----:B------:R-:W-:Y:S01]  /*0fb0*/  UIMAD.WIDE.U32 UR4, UR43, UR8, URZ ;  /* 0x000000082b0472a5 */ /* 0x000fe2000f8e003f */
[----:B------:R-:W-:Y:S01]  /*0fc0*/  @UP0 ULDC UR9, c[0x0][0x430] ;  /* 0x00010c0000090ab9 */ /* 0x000fe20000000800 */
[----:B------:R-:W-:Y:S01]  /*0fd0*/  UMOV UR41, UR43 ;  /* 0x0000002b00297c82 */ /* 0x000fe20008000000 */
[----:B------:R-:W-:-:S02]  /*0fe0*/  ULOP3.LUT UR54, UR7, 0x3fff, URZ, 0xc0, !UPT ;  /* 0x00003fff07367892 */ /* 0x000fc4000f8ec03f */
[----:B------:R-:W-:Y:S02]  /*0ff0*/  ULEA.HI.SX32 UR45, UR45, UR6, 0x1a ;  /* 0x000000062d2d7291 */ /* 0x000fe4000f8fd23f */
[----:B------:R-:W-:Y:S01]  /*1000*/  @UP0 USHF.R.U32.HI UR41, URZ, UR9, UR5 ;  /* 0x000000093f290299 */ /* 0x000fe20008011605 */
[----:B------:R-:W-:Y:S11]  /*1010*/  @!P0 BRA `(.L_x_9) ;  /* 0x0000000000408947 */ /* 0x000ff60003800000 */
[----:B------:R-:W-:Y:S01]  /*1020*/  MOV R0, 0x0 ;  /* 0x0000000000007802 */ /* 0x000fe20000000f00 */
[----:B------:R-:W-:Y:S01]  /*1030*/  ULDC.64 UR4, c[0x4][0x98] ;  /* 0x0100260000047ab9 */ /* 0x000fe20000000a00 */
[----:B------:R-:W-:Y:S01]  /*1040*/  ULDC.64 UR6, c[0x4][0x28] ;  /* 0x01000a0000067ab9 */ /* 0x000fe20000000a00 */
[----:B------:R-:W-:Y:S01]  /*1050*/  MOV R4, UR4 ;  /* 0x0000000400047c02 */ /* 0x000fe20008000f00 */
[----:B------:R1:W2:Y:S01]  /*1060*/  LDC.64 R14, c[0x4][R0] ;  /* 0x01000000000e7b82 */ /* 0x0002a20000000a00 */
[----:B------:R-:W-:Y:S01]  /*1070*/  IMAD.U32 R5, RZ, RZ, UR5 ;  /* 0x00000005ff057e24 */ /* 0x000fe2000f8e00ff */
[----:B------:R-:W-:Y:S01]  /*1080*/  ULDC.64 UR4, c[0x4][0xa0] ;  /* 0x0100280000047ab9 */ /* 0x000fe20000000a00 */
[----:B------:R-:W-:Y:S01]  /*1090*/  IMAD.U32 R10, RZ, RZ, UR6 ;  /* 0x00000006ff0a7e24 */ /* 0x000fe2000f8e00ff */
[----:B------:R-:W-:Y:S01]  /*10a0*/  MOV R11, UR7 ;  /* 0x00000007000b7c02 */ /* 0x000fe20008000f00 */
[----:B------:R-:W-:Y:S02]  /*10b0*/  IMAD.U32 R6, RZ, RZ, UR4 ;  /* 0x00000004ff067e24 */ /* 0x000fe4000f8e00ff */
[----:B------:R-:W-:-:S02]  /*10c0*/  IMAD.U32 R7, RZ, RZ, UR5 ;  /* 0x00000005ff077e24 */ /* 0x000fc4000f8e00ff */
[----:B------:R-:W-:Y:S02]  /*10d0*/  IMAD.MOV.U32 R8, RZ, RZ, 0x70 ;  /* 0x00000070ff087424 */ /* 0x000fe400078e00ff */
[----:B------:R-:W-:Y:S02]  /*10e0*/  IMAD.MOV.U32 R12, RZ, RZ, 0x1 ;  /* 0x00000001ff0c7424 */ /* 0x000fe400078e00ff */
[----:B-1----:R-:W-:-:S07]  /*10f0*/  IMAD.MOV.U32 R13, RZ, RZ, RZ ;  /* 0x000000ffff0d7224 */ /* 0x002fce00078e00ff */
[----:B------:R-:W-:-:S07]  /*1100*/  LEPC R20, `(.L_x_9) ;  /* 0x000000001014794e */ /* 0x000fce0000000000 */
[----:B--2---:R-:W-:Y:S05]  /*1110*/  CALL.ABS.NOINC R14 ;  /* 0x000000000e007343 */ /* 0x004fea0003c00000 */
.L_x_9:
[----:B------:R-:W-:Y:S01]  /*1120*/  ULDC.64 UR6, c[0x0][0x990] ;  /* 0x0002640000067ab9 */ /* 0x000fe20000000a00 */
[----:B------:R-:W-:Y:S01]  /*1130*/  ULDC.64 UR4, c[0x0][0x998] ;  /* 0x0002660000047ab9 */ /* 0x000fe20000000a00 */
[----:B------:R-:W-:Y:S01]  /*1140*/  UISETP.NE.U32.AND UP0, UPT, UR6, URZ, UPT ;  /* 0x0000003f0600728c */ /* 0x000fe2000bf05070 */
[----:B------:R-:W-:Y:S01]  /*1150*/  IMAD.MOV.U32 R3, RZ, RZ, 0x3f800000 ;  /* 0x3f800000ff037424 */ /* 0x000fe200078e00ff */
[----:B------:R-:W-:Y:S01]  /*1160*/  UISETP.NE.U32.AND UP1, UPT, UR4, URZ, UPT ;  /* 0x0000003f0400728c */ /* 0x000fe2000bf25070 */
[----:B------:R-:W-:Y:S01]  /*1170*/  MOV R0, 0x3f800000 ;  /* 0x3f80000000007802 */ /* 0x000fe20000000f00 */
[----:B------:R-:W-:Y:S02]  /*1180*/  UISETP.NE.AND.EX UP0, UPT, UR7, URZ, UPT, UP0 ;  /* 0x0000003f0700728c */ /* 0x000fe4000bf05300 */
[----:B------:R-:W-:-:S04]  /*1190*/  UISETP.NE.AND.EX UP1, UPT, UR5, URZ, UPT, UP1 ;  /* 0x0000003f0500728c */ /* 0x000fc8000bf25310 */
[----:B------:R-:W-:Y:S02]  /*11a0*/  PLOP3.LUT P0, PT, PT, PT, UP0, 0x80, 0x0 ;  /* 0x000000000000781c */ /* 0x000fe40003f0f008 */
[----:B------:R-:W-:-:S03]  /*11b0*/  PLOP3.LUT P1, PT, PT, PT, UP1, 0x80, 0x0 ;  /* 0x000000000000781c */ /* 0x000fc60003f2f018 */
[----:B------:R-:W-:Y:S02]  /*11c0*/  @UP0 USHF.R.S32.HI UR8, URZ, 0x1f, UR44 ;  /* 0x0000001f3f080899 */ /* 0x000fe4000801142c */
[----:B------:R-:W-:Y:S01]  /*11d0*/  @UP1 USHF.R.S32.HI UR9, URZ, 0x1f, UR44 ;  /* 0x0000001f3f091899 */ /* 0x000fe2000801142c */
[----:B------:R-:W-:Y:S01]  /*11e0*/  @UP0 ULDC.64 UR16, c[0x0][0x9a8] ;  /* 0x00026a0000100ab9 */ /* 0x000fe20000000a00 */
[----:B------:R-:W-:Y:S01]  /*11f0*/  @UP1 ULDC.64 UR12, c[0x0][0x9b8] ;  /* 0x00026e00000c1ab9 */ /* 0x000fe20000000a00 */
[----:B------:R-:W-:Y:S02]  /*1200*/  @UP0 UIMAD UR8, UR8, UR16, URZ ;  /* 0x00000010080802a4 */ /* 0x000fe4000f8e023f */
[----:B------:R-:W-:Y:S02]  /*1210*/  @UP1 UIMAD UR9, UR9, UR12, URZ ;  /* 0x0000000c090912a4 */ /* 0x000fe4000f8e023f */
[----:B------:R-:W-:Y:S02]  /*1220*/  @UP0 UIMAD.WIDE.U32 UR14, UR44, UR16, URZ ;  /* 0x000000102c0e02a5 */ /* 0x000fe4000f8e003f */
[----:B------:R-:W-:-:S02]  /*1230*/  @UP0 UIMAD UR17, UR44, UR17, UR8 ;  /* 0x000000112c1102a4 */ /* 0x000fc4000f8e0208 */
[----:B------:R-:W-:Y:S02]  /*1240*/  @UP0 USHF.R.S32.HI UR16, URZ, 0x1f, UR41 ;  /* 0x0000001f3f100899 */ /* 0x000fe40008011429 */
[----:B------:R-:W-:Y:S02]  /*1250*/  @UP1 USHF.R.S32.HI UR19, URZ, 0x1f, UR41 ;  /* 0x0000001f3f131899 */ /* 0x000fe40008011429 */
[----:B------:R-:W-:Y:S02]  /*1260*/  @UP1 UIMAD.WIDE.U32 UR10, UR44, UR12, URZ ;  /* 0x0000000c2c0a12a5 */ /* 0x000fe4000f8e003f */
[----:B------:R-:W-:Y:S02]  /*1270*/  @UP1 UIMAD UR18, UR44, UR13, UR9 ;  /* 0x0000000d2c1212a4 */ /* 0x000fe4000f8e0209 */
[----:B------:R-:W-:Y:S01]  /*1280*/  @UP0 UIADD3 UR15, UR15, UR17, URZ ;  /* 0x000000110f0f0290 */ /* 0x000fe2000fffe03f */
[----:B------:R-:W-:Y:S01]  /*1290*/  @UP0 ULDC.64 UR12, c[0x0][0x9b0] ;  /* 0x00026c00000c0ab9 */ /* 0x000fe20000000a00 */
[----:B------:R-:W-:Y:S01]  /*12a0*/  @UP1 ULDC.64 UR8, c[0x0][0x9c0] ;  /* 0x0002700000081ab9 */ /* 0x000fe20000000a00 */
[----:B------:R-:W-:-:S02]  /*12b0*/  @UP0 UIMAD UR16, UR16, UR12, URZ ;  /* 0x0000000c101002a4 */ /* 0x000fc4000f8e023f */
[----:B------:R-:W-:Y:S02]  /*12c0*/  @UP1 UIMAD UR17, UR19, UR8, URZ ;  /* 0x00000008131112a4 */ /* 0x000fe4000f8e023f */
[----:B------:R-:W-:Y:S02]  /*12d0*/  @UP1 UIADD3 UR11, UR11, UR18, URZ ;  /* 0x000000120b0b1290 */ /* 0x000fe4000fffe03f */
[----:B------:R-:W-:Y:S02]  /*12e0*/  @UP0 UIMAD UR16, UR41, UR13, UR16 ;  /* 0x0000000d291002a4 */ /* 0x000fe4000f8e0210 */
[----:B------:R-:W-:Y:S02]  /*12f0*/  @UP1 UIMAD UR17, UR41, UR9, UR17 ;  /* 0x00000009291112a4 */ /* 0x000fe4000f8e0211 */
[----:B------:R-:W-:Y:S02]  /*1300*/  @UP0 UIMAD.WIDE.U32 UR12, UR41, UR12, UR14 ;  /* 0x0000000c290c02a5 */ /* 0x000fe4000f8e000e */
[----:B------:R-:W-:-:S02]  /*1310*/  @UP1 UIMAD.WIDE.U32 UR8, UR41, UR8, UR10 ;  /* 0x00000008290812a5 */ /* 0x000fc4000f8e000a */
[----:B------:R-:W-:Y:S02]  /*1320*/  @UP0 UIADD3 UR10, UR13, UR16, URZ ;  /* 0x000000100d0a0290 */ /* 0x000fe4000fffe03f */
[----:B------:R-:W-:Y:S02]  /*1330*/  @UP0 ULEA UR6, UP2, UR12, UR6, 0x2 ;  /* 0x000000060c060291 */ /* 0x000fe4000f84103f */
[----:B------:R-:W-:Y:S02]  /*1340*/  @UP1 UIADD3 UR9, UR9, UR17, URZ ;  /* 0x0000001109091290 */ /* 0x000fe4000fffe03f */
[----:B------:R-:W-:Y:S02]  /*1350*/  @UP1 ULEA UR4, UP3, UR8, UR4, 0x2 ;  /* 0x0000000408041291 */ /* 0x000fe4000f86103f */
[----:B------:R-:W-:Y:S01]  /*1360*/  @UP0 ULEA.HI.X UR7, UR12, UR7, UR10, 0x2, UP2 ;  /* 0x000000070c070291 */ /* 0x000fe200090f140a */
[----:B------:R-:W-:Y:S01]  /*1370*/  IMAD.U32 R4, RZ, RZ, UR6 ;  /* 0x00000006ff047e24 */ /* 0x000fe2000f8e00ff */
[----:B------:R-:W-:-:S02]  /*1380*/  @UP1 ULEA.HI.X UR5, UR8, UR5, UR9, 0x2, UP3 ;  /* 0x0000000508051291 */ /* 0x000fc400098f1409 */
[----:B------:R-:W-:Y:S02]  /*1390*/  IMAD.U32 R6, RZ, RZ, UR4 ;  /* 0x00000004ff067e24 */ /* 0x000fe4000f8e00ff */
[----:B------:R-:W-:Y:S02]  /*13a0*/  IMAD.U32 R5, RZ, RZ, UR7 ;  /* 0x00000007ff057e24 */ /* 0x000fe4000f8e00ff */
[----:B------:R-:W-:-:S03]  /*13b0*/  IMAD.U32 R7, RZ, RZ, UR5 ;  /* 0x00000005ff077e24 */ /* 0x000fc6000f8e00ff */
[----:B------:R-:W2:Y:S04]  /*13c0*/  @P0 LDG.E R3, desc[UR50][R4.64] ;  /* 0x0000003204030981 */ /* 0x000ea8000c1e1900 */
[----:B------:R-:W2:Y:S01]  /*13d0*/  @P1 LDG.E R0, desc[UR50][R6.64] ;  /* 0x0000003206001981 */ /* 0x000ea2000c1e1900 */
[----:B------:R-:W-:Y:S01]  /*13e0*/  ULOP3.LUT UR4, UR36, 0x1, URZ, 0xc0, !UPT ;  /* 0x0000000124047892 */ /* 0x000fe2000f8ec03f */
[----:B------:R-:W-:-:S05]  /*13f0*/  IMAD.U32 R9, RZ, RZ, UR47 ;  /* 0x0000002fff097e24 */ /* 0x000fca000f8e00ff */
[----:B------:R-:W-:Y:S01]  /*1400*/  MOV R8, UR4 ;  /* 0x0000000400087c02 */ /* 0x000fe20008000f00 */
[----:B------:R-:W-:Y:S01]  /*1410*/  ULDC UR4, c[0x0][0x9d8] ;  /* 0x0002760000047ab9 */ /* 0x000fe20000000800 */
[----:B------:R-:W-:Y:S02]  /*1420*/  ISETP.NE.AND P0, PT, R9, 0x3, PT ;  /* 0x000000030900780c */ /* 0x000fe40003f05270 */
[----:B------:R-:W-:-:S04]  /*1430*/  SHF.L.U32 R8, R8, 0x1f, RZ ;  /* 0x0000001f08087819 */ /* 0x000fc800000006ff */
[----:B------:R-:W1:Y:S01]  /*1440*/  SYNCS.PHASECHK.TRANS64.TRYWAIT P1, [UR40+0x13200], R8 ;  /* 0x01320008ff0075a7 */ /* 0x000e620008020168 */
[----:B--2---:R-:W-:-:S04]  /*1450*/  FMUL.FTZ R0, R3, R0 ;  /* 0x0000000003007220 */ /* 0x004fc80000410000 */
[----:B------:R-:W-:Y:S01]  /*1460*/  FMUL.FTZ R0, R0, UR4 ;  /* 0x0000000400007c20 */ /* 0x000fe20008410000 */
[----:B-1----:R-:W-:Y:S06]  /*1470*/  @!P1 BRA `(.L_x_10) ;  /* 0x0000009400609947 */ /* 0x002fec0003800000 */
.L_x_90:
[----:B------:R-:W-:Y:S05]  /*1480*/  @!P0 BRA `(.L_x_11) ;  /* 0x0000000000048947 */ /* 0x000fea0003800000 */
[----:B------:R-:W-:Y:S01]  /*1490*/  BPT.TRAP 0x1 ;  /* 0x000000040000795c */ /* 0x000fe20000300000 */
.L_x_11:
[----:B------:R-:W-:Y:S02]  /*14a0*/  IMAD.U32 R4, RZ, RZ, UR38 ;  /* 0x00000026ff047e24 */ /* 0x000fe4000f8e00ff */
[----:B-1----:R-:W-:-:S03]  /*14b0*/  IMAD.U32 R3, RZ, RZ, UR37 ;  /* 0x00000025ff037e24 */ /* 0x002fc6000f8e00ff */
[----:B------:R-:W-:Y:S02]  /*14c0*/  LEA R4, R4, UR40, 0x3 ;  /* 0x0000002804047c11 */ /* 0x000fe4000f8e18ff */
[----:B------:R-:W-:-:S04]  /*14d0*/  SHF.L.U32 R3, R3, 0x1f, RZ ;  /* 0x0000001f03037819 */ /* 0x000fc800000006ff */
[----:B------:R1:W2:Y:S01]  /*14e0*/  SYNCS.PHASECHK.TRANS64.TRYWAIT P1, [R4+URZ+0x13230], R3 ;  /* 0x01323003040075a7 */ /* 0x0002a2000802017f */
[----:B------:R-:W-:Y:S05]  /*14f0*/  @!P0 BRA `(.L_x_12) ;  /* 0x0000000000048947 */ /* 0x000fea0003800000 */
[----:B------:R-:W-:Y:S01]  /*1500*/  BPT.TRAP 0x1 ;  /* 0x000000040000795c */ /* 0x000fe20000300000 */
.L_x_12:
[----:B--2---:R-:W-:Y:S05]  /*1510*/  @P1 BRA `(.L_x_13) ;  /* 0x0000000000081947 */ /* 0x004fea0003800000 */
[----:B------:R-:W2:Y:S02]  /*1520*/  SYNCS.PHASECHK.TRANS64.TRYWAIT P1, [R4+URZ+0x13230], R3 ;  /* 0x01323003040075a7 */ /* 0x000ea4000802017f */
[----:B--2---:R-:W-:Y:S05]  /*1530*/  @!P1 BRA `(.L_x_14) ;  /* 0x0000009400489947 */ /* 0x004fea0003800000 */
.L_x_13:
[----:B------:R-:W-:Y:S01]  /*1540*/  UIADD3 UR4, UR40, 0xe000, URZ ;  /* 0x0000e00028047890 */ /* 0x000fe2000fffe03f */
[----:B------:R-:W-:Y:S02]  /*1550*/  LOP3.LUT P1, RZ, R2, 0x7f, RZ, 0xc0, !PT ;  /* 0x0000007f02ff7812 */ /* 0x000fe4000782c0ff */
[----:B------:R-:W-:Y:S01]  /*1560*/  MOV R55, RZ ;  /* 0x000000ff00377202 */ /* 0x000fe20000000f00 */
[----:B------:R-:W-:Y:S01]  /*1570*/  USHF.R.U32.HI UR4, URZ, 0x4, UR4 ;  /* 0x000000043f047899 */ /* 0x000fe20008011604 */
[----:B------:R-:W-:-:S03]  /*1580*/  P2R R5, PR, RZ, 0x2 ;  /* 0x00000002ff057803 */ /* 0x000fc60000000000 */
[----:B------:R-:W-:-:S06]  /*1590*/  ULOP3.LUT UR4, UR4, 0x3fff, URZ, 0xc0, !UPT ;  /* 0x00003fff04047892 */ /* 0x000fcc000f8ec03f */
[----:B-12---:R-:W-:Y:S01]  /*15a0*/  IMAD.U32 R3, RZ, RZ, UR4 ;  /* 0x00000004ff037e24 */ /* 0x006fe2000f8e00ff */
[----:B------:R-:W-:Y:S05]  /*15b0*/  WARPSYNC.ALL ;  /* 0x0000000000007948 */ /* 0x000fea0003800000 */
[----:B------:R-:W-:-:S04]  /*15c0*/  LOP3.LUT R3, R3, 0x10000, RZ, 0xfc, !PT ;  /* 0x0001000003037812 */ /* 0x000fc800078efcff */
[----:B------:R-:W-:Y:S01]  /*15d0*/  R2UR UR12, R3 ;  /* 0x00000000030c72ca */ /* 0x000fe200000e0000 */
[----:B------:R-:W-:Y:S01]  /*15e0*/  ULOP3.LUT UR8, UR54, 0x10000, URZ, 0xfc, !UPT ;  /* 0x0001000036087892 */ /* 0x000fe2000f8efc3f */
[----:B------:R-:W-:Y:S01]  /*15f0*/  WARPGROUP.ARRIVE ;  /* 0x00000000000079c5 */ /* 0x000fe20000000000 */
[----:B------:R-:W-:Y:S01]  /*1600*/  UMOV UR9, 0x80000020 ;  /* 0x8000002000097882 */ /* 0x000fe20000000000 */
[----:B------:R-:W-:Y:S01]  /*1610*/  UMOV UR11, 0x80000020 ;  /* 0x80000020000b7882 */ /* 0x000fe20000000000 */
[----:B------:R-:W-:Y:S01]  /*1620*/  UIADD3 UR7, UR8, 0x2, URZ ;  /* 0x0000000208077890 */ /* 0x000fe2000fffe03f */
[----:B------:R-:W-:Y:S01]  /*1630*/  VIADD R10, R18, UR49 ;  /* 0x00000031120a7c36 */ /* 0x000fe20008000000 */
[----:B------:R-:W-:Y:S01]  /*1640*/  ULDC UR20, c[0x0][0x988] ;  /* 0x0002620000147ab9 */ /* 0x000fe20000000800 */
[----:B------:R-:W-:-:S05]  /*1650*/  UISETP.GE.AND UP0, UPT, UR49, 0xa1, UPT ;  /* 0x000000a13100788c */ /* 0x000fca000bf06270 */
[----:B------:R-:W-:-:S04]  /*1660*/  UIMAD UR12, UR38, 0x280, UR12 ;  /* 0x00000280260c78a4 */ /* 0x000fc8000f8e020c */
[----:B------:R-:W-:Y:S02]  /*1670*/  UIADD3 UR4, UR12, 0x100, URZ ;  /* 0x000001000c047890 */ /* 0x000fe4000fffe03f */
[----:B------:R-:W-:Y:S02]  /*1680*/  UIADD3 UR5, UR12, 0x180, URZ ;  /* 0x000001800c057890 */ /* 0x000fe4000fffe03f */
[----:B------:R-:W-:Y:S01]  /*1690*/  UMOV UR10, UR12 ;  /* 0x0000000c000a7c82 */ /* 0x000fe20008000000 */
[----:B------:R-:W-:Y:S01]  /*16a0*/  UIADD3 UR6, UR12, 0x200, URZ ;  /* 0x000002000c067890 */ /* 0x000fe2000fffe03f */
[----:B------:R-:W-:Y:S01]  /*16b0*/  QGMMA.64x32x32.F32.E4M3.E4M3 R104, gdesc[UR8], RZ, !UPT, gsb0 ;  /* 0x00600000086879f3 */ /* 0x000fe2000c0008ff */
[----:B------:R-:W-:Y:S01]  /*16c0*/  UIADD3 UR10, UR12, 0x80, URZ ;  /* 0x000000800c0a7890 */ /* 0x000fe2000fffe03f */
[----:B------:R-:W-:Y:S01]  /*16d0*/  UMOV UR11, 0x80000020 ;  /* 0x80000020000b7882 */ /* 0x000fe20000000000 */
[----:B------:R-:W-:Y:S01]  /*16e0*/  UIADD3 UR13, UR12, 0x2, URZ ;  /* 0x000000020c0d7890 */ /* 0x000fe2000fffe03f */
[----:B------:R-:W-:-:S02]  /*16f0*/  WARPGROUP.DEPBAR.LE gsb0, 0x0 ;  /* 0x00008000000079c5 */ /* 0x000fc40000010000 */
[----:B------:R-:W-:-:S06]  /*1700*/  WARPGROUP.ARRIVE ;  /* 0x00000000000079c5 */ /* 0x000fcc0000000000 */
[----:B------:R-:W-:Y:S01]  /*1710*/  QGMMA.64x32x32.F32.E4M3.E4M3 R88, gdesc[UR8], RZ, !UPT, gsb0 ;  /* 0x00600000085879f3 */ /* 0x000fe2000c0008ff */
[----:B------:R-:W-:Y:S01]  /*1720*/  UMOV UR10, UR4 ;  /* 0x00000004000a7c82 */ /* 0x000fe20008000000 */
[----:B------:R-:W-:Y:S01]  /*1730*/  UMOV UR11, 0x80000020 ;  /* 0x80000020000b7882 */ /* 0x000fe20000000000 */
[----:B------:R-:W-:Y:S01]  /*1740*/  UMOV UR4, UR7 ;  /* 0x0000000700047c82 */ /* 0x000fe20008000000 */
[----:B------:R-:W-:Y:S01]  /*1750*/  UMOV UR7, 0x80000020 ;  /* 0x8000002000077882 */ /* 0x000fe20000000000 */
[----:B------:R-:W-:Y:S02]  /*1760*/  WARPGROUP.DEPBAR.LE gsb0, 0x0 ;  /* 0x00008000000079c5 */ /* 0x000fe40000010000 */
[----:B------:R-:W-:-:S06]  /*1770*/  WARPGROUP.ARRIVE ;  /* 0x00000000000079c5 */ /* 0x000fcc0000000000 */
[----:B------:R-:W-:Y:S01]  /*1780*/  QGMMA.64x32x32.F32.E4M3.E4M3 R72, gdesc[UR8], RZ, !UPT, gsb0 ;  /* 0x00600000084879f3 */ /* 0x000fe2000c0008ff */
[----:B------:R-:W-:Y:S01]  /*1790*/  UMOV UR10, UR5 ;  /* 0x00000005000a7c82 */ /* 0x000fe20008000000 */
[----:B------:R-:W-:Y:S01]  /*17a0*/  UMOV UR11, 0x80000020 ;  /* 0x80000020000b7882 */ /* 0x000fe20000000000 */
[----:B------:R-:W-:Y:S01]  /*17b0*/  UMOV UR5, 0x80000020 ;  /* 0x8000002000057882 */ /* 0x000fe20000000000 */
[----:B------:R-:W-:Y:S02]  /*17c0*/  WARPGROUP.DEPBAR.LE gsb0, 0x0 ;  /* 0x00008000000079c5 */ /* 0x000fe40000010000 */
[----:B------:R-:W-:-:S06]  /*17d0*/  WARPGROUP.ARRIVE ;  /* 0x00000000000079c5 */ /* 0x000fcc0000000000 */
[----:B------:R-:W-:Y:S01]  /*17e0*/  QGMMA.64x32x32.F32.E4M3.E4M3 R56, gdesc[UR8], RZ, !UPT, gsb0 ;  /* 0x00600000083879f3 */ /* 0x000fe2000c0008ff */
[----:B------:R-:W-:Y:S01]  /*17f0*/  UMOV UR10, UR6 ;  /* 0x00000006000a7c82 */ /* 0x000fe20008000000 */
[----:B------:R-:W-:Y:S01]  /*1800*/  UMOV UR11, 0x80000020 ;  /* 0x80000020000b7882 */ /* 0x000fe20000000000 */
[----:B------:R-:W-:Y:S01]  /*1810*/  UMOV UR6, UR13 ;  /* 0x0000000d00067c82 */ /* 0x000fe20008000000 */
[----:B------:R-:W-:Y:S02]  /*1820*/  WARPGROUP.DEPBAR.LE gsb0, 0x0 ;  /* 0x00008000000079c5 */ /* 0x000fe40000010000 */
[----:B------:R-:W-:-:S06]  /*1830*/  WARPGROUP.ARRIVE ;  /* 0x00000000000079c5 */ /* 0x000fcc0000000000 */
[----:B------:R-:W-:Y:S03]  /*1840*/  QGMMA.64x32x32.F32.E4M3.E4M3 R24, gdesc[UR8], RZ, !UPT, gsb0 ;  /* 0x00600000081879f3 */ /* 0x000fe6000c0008ff */
[----:B------:R-:W-:Y:S02]  /*1850*/  WARPGROUP.DEPBAR.LE gsb0, 0x0 ;  /* 0x00008000000079c5 */ /* 0x000fe40000010000 */
[----:B------:R-:W-:-:S06]  /*1860*/  WARPGROUP.ARRIVE ;  /* 0x00000000000079c5 */ /* 0x000fcc0000000000 */
[----:B------:R-:W-:Y:S01]  /*1870*/  QGMMA.64x32x32.F32.E4M3.E4M3 R104, gdesc[UR4], R104, gsb0 ;  /* 0x00600000046879f3 */ /* 0x000fe20008000868 */
[----:B------:R-:W-:Y:S01]  /*1880*/  UIADD3 UR6, UR12, 0x82, URZ ;  /* 0x000000820c067890 */ /* 0x000fe2000fffe03f */
[----:B------:R-:W-:Y:S01]  /*1890*/  UMOV UR7, 0x80000020 ;  /* 0x8000002000077882 */ /* 0x000fe20000000000 */
[----:B------:R-:W-:Y:S02]  /*18a0*/  WARPGROUP.DEPBAR.LE gsb0, 0x0 ;  /* 0x00008000000079c5 */ /* 0x000fe40000010000 */
[----:B------:R-:W-:Y:S01]  /*18b0*/  WARPGROUP.ARRIVE ;  /* 0x00000000000079c5 */ /* 0x000fe20000000000 */
[C---:B------:R-:W-:Y:S01]  /*18c0*/  FMUL.FTZ R21, R0.reuse, R104 ;  /* 0x0000006800157220 */ /* 0x040fe20000410000 */
[C---:B------:R-:W-:Y:S01]  /*18d0*/  FMUL.FTZ R40, R0.reuse, R105 ;  /* 0x0000006900287220 */ /* 0x040fe20000410000 */
[C---:B------:R-:W-:Y:S01]  /*18e0*/  FMUL.FTZ R5, R0.reuse, R106 ;  /* 0x0000006a00057220 */ /* 0x040fe20000410000 */
[C---:B------:R-:W-:Y:S01]  /*18f0*/  FMUL.FTZ R41, R0.reuse, R108 ;  /* 0x0000006c00297220 */ /* 0x040fe20000410000 */
[C---:B------:R-:W-:Y:S01]  /*1900*/  FMUL.FTZ R6, R0.reuse, R107 ;  /* 0x0000006b00067220 */ /* 0x040fe20000410000 */
[----:B------:R-:W-:Y:S01]  /*1910*/  QGMMA.64x32x32.F32.E4M3.E4M3 R88, gdesc[UR4], R88, gsb0 ;  /* 0x00600000045879f3 */ /* 0x000fe20008000858 */
[----:B------:R-:W-:Y:S01]  /*1920*/  UIADD3 UR6, UR12, 0x102, URZ ;  /* 0x000001020c067890 */ /* 0x000fe2000fffe03f */
[----:B------:R-:W1:Y:S01]  /*1930*/  MUFU.TANH R21, R21 ;  /* 0x0000001500157308 */ /* 0x000e620000002400 */
[----:B------:R-:W-:Y:S01]  /*1940*/  UMOV UR7, 0x80000020 ;  /* 0x8000002000077882 */ /* 0x000fe20000000000 */
[C---:B------:R-:W-:Y:S01]  /*1950*/  FMUL.FTZ R43, R0.reuse, R109 ;  /* 0x0000006d002b7220 */ /* 0x040fe20000410000 */
[C---:B------:R-:W-:Y:S01]  /*1960*/  FMUL.FTZ R46, R0.reuse, R113 ;  /* 0x00000071002e7220 */ /* 0x040fe20000410000 */
[C---:B------:R-:W-:Y:S01]  /*1970*/  FMUL.FTZ R11, R0.reuse, R115 ;  /* 0x00000073000b7220 */ /* 0x040fe20000410000 */
[C---:B------:R-:W-:Y:S01]  /*1980*/  FMUL.FTZ R48, R0.reuse, R116 ;  /* 0x0000007400307220 */ /* 0x040fe20000410000 */
[C---:B------:R-:W-:Y:S01]  /*1990*/  FMUL.FTZ R12, R0.reuse, R118 ;  /* 0x00000076000c7220 */ /* 0x040fe20000410000 */
[C---:B------:R-:W-:Y:S01]  /*19a0*/  FMUL.FTZ R44, R0.reuse, R112 ;  /* 0x00000070002c7220 */ /* 0x040fe20000410000 */
[----:B------:R-:W2:Y:S01]  /*19b0*/  MUFU.TANH R40, R40 ;  /* 0x0000002800287308 */ /* 0x000ea20000002400 */
[C---:B------:R-:W-:Y:S01]  /*19c0*/  FMUL.FTZ R7, R0.reuse, R110 ;  /* 0x0000006e00077220 */ /* 0x040fe20000410000 */
[C---:B------:R-:W-:Y:S01]  /*19d0*/  FMUL.FTZ R8, R0.reuse, R111 ;  /* 0x0000006f00087220 */ /* 0x040fe20000410000 */
[C---:B------:R-:W-:Y:S01]  /*19e0*/  FMUL.FTZ R49, R0.reuse, R117 ;  /* 0x0000007500317220 */ /* 0x040fe20000410000 */
[C---:B------:R-:W-:Y:S01]  /*19f0*/  FMUL.FTZ R13, R0.reuse, R119 ;  /* 0x00000077000d7220 */ /* 0x040fe20000410000 */
[----:B------:R-:W-:-:S03]  /*1a00*/  FMUL.FTZ R9, R0, R114 ;  /* 0x0000007200097220 */ /* 0x000fc60000410000 */
[----:B------:R-:W3:Y:S08]  /*1a10*/  MUFU.TANH R5, R5 ;  /* 0x0000000500057308 */ /* 0x000ef00000002400 */
[----:B------:R-:W4:Y:S08]  /*1a20*/  MUFU.TANH R41, R41 ;  /* 0x0000002900297308 */ /* 0x000f300000002400 */
[----:B------:R-:W5:Y:S08]  /*1a30*/  MUFU.TANH R6, R6 ;  /* 0x0000000600067308 */ /* 0x000f700000002400 */
[----:B------:R-:W5:Y:S08]  /*1a40*/  MUFU.TANH R43, R43 ;  /* 0x0000002b002b7308 */ /* 0x000f700000002400 */
[----:B------:R-:W-:Y:S08]  /*1a50*/  MUFU.TANH R46, R46 ;  /* 0x0000002e002e7308 */ /* 0x000ff00000002400 */
[----:B------:R-:W5:Y:S01]  /*1a60*/  MUFU.TANH R11, R11 ;  /* 0x0000000b000b7308 */ /* 0x000f620000002400 */
[----:B------:R-:W-:-:S02]  /*1a70*/  WARPGROUP.DEPBAR.LE gsb0, 0x0 ;  /* 0x00008000000079c5 */ /* 0x000fc40000010000 */
[----:B------:R-:W-:Y:S01]  /*1a80*/  WARPGROUP.ARRIVE ;  /* 0x00000000000079c5 */ /* 0x000fe20000000000 */
[C---:B------:R-:W-:Y:S01]  /*1a90*/  FMUL.FTZ R51, R0.reuse, R95 ;  /* 0x0000005f00337220 */ /* 0x040fe20000410000 */
[C---:B------:R-:W-:Y:S01]  /*1aa0*/  FMUL.FTZ R23, R0.reuse, R92 ;  /* 0x0000005c00177220 */ /* 0x040fe20000410000 */
[C---:B------:R-:W-:Y:S02]  /*1ab0*/  FMUL.FTZ R50, R0.reuse, R88 ;  /* 0x0000005800327220 */ /* 0x040fe40000410000 */
[----:B------:R-:W-:Y:S01]  /*1ac0*/  MUFU.TANH R48, R48 ;  /* 0x0000003000307308 */ /* 0x000fe20000002400 */
[C---:B------:R-:W-:Y:S01]  /*1ad0*/  FMUL.FTZ R14, R0.reuse, R90 ;  /* 0x0000005a000e7220 */ /* 0x040fe20000410000 */
[----:B------:R-:W-:Y:S01]  /*1ae0*/  QGMMA.64x32x32.F32.E4M3.E4M3 R72, gdesc[UR4], R72, gsb0 ;  /* 0x00600000044879f3 */ /* 0x000fe20008000848 */
[----:B------:R-:W-:Y:S01]  /*1af0*/  UIADD3 UR6, UR12, 0x182, URZ ;  /* 0x000001820c067890 */ /* 0x000fe2000fffe03f */
[C---:B------:R-:W-:Y:S01]  /*1b00*/  FMUL.FTZ R15, R0.reuse, R91 ;  /* 0x0000005b000f7220 */ /* 0x040fe20000410000 */
[----:B------:R-:W-:Y:S01]  /*1b10*/  UMOV UR7, 0x80000020 ;  /* 0x8000002000077882 */ /* 0x000fe20000000000 */
[C---:B------:R-:W-:Y:S01]  /*1b20*/  FMUL.FTZ R45, R0.reuse, R96 ;  /* 0x00000060002d7220 */ /* 0x040fe20000410000 */
[C---:B------:R-:W-:Y:S01]  /*1b30*/  FMUL.FTZ R91, R0.reuse, R99 ;  /* 0x00000063005b7220 */ /* 0x040fe20000410000 */
[----:B------:R-:W5:Y:S01]  /*1b40*/  MUFU.TANH R12, R12 ;  /* 0x0000000c000c7308 */ /* 0x000f620000002400 */
[C---:B------:R-:W-:Y:S01]  /*1b50*/  FMUL.FTZ R52, R0.reuse, R89 ;  /* 0x0000005900347220 */ /* 0x040fe20000410000 */
[C---:B------:R-:W-:Y:S01]  /*1b60*/  FMUL.FTZ R20, R0.reuse, R94 ;  /* 0x0000005e00147220 */ /* 0x040fe20000410000 */
[C---:B------:R-:W-:Y:S01]  /*1b70*/  FMUL.FTZ R94, R0.reuse, R103 ;  /* 0x00000067005e7220 */ /* 0x040fe20000410000 */
[C---:B------:R-:W-:Y:S01]  /*1b80*/  FMUL.FTZ R42, R0.reuse, R93 ;  /* 0x0000005d002a7220 */ /* 0x040fe20000410000 */
[C---:B------:R-:W-:Y:S01]  /*1b90*/  FMUL.FTZ R47, R0.reuse, R97 ;  /* 0x00000061002f7220 */ /* 0x040fe20000410000 */
[C---:B------:R-:W-:Y:S01]  /*1ba0*/  FMUL.FTZ R90, R0.reuse, R98 ;  /* 0x00000062005a7220 */ /* 0x040fe20000410000 */
[C---:B------:R-:W-:Y:S01]  /*1bb0*/  FMUL.FTZ R89, R0.reuse, R100 ;  /* 0x0000006400597220 */ /* 0x040fe20000410000 */
[----:B------:R-:W5:Y:S01]  /*1bc0*/  MUFU.TANH R44, R44 ;  /* 0x0000002c002c7308 */ /* 0x000f620000002400 */
[C---:B------:R-:W-:Y:S01]  /*1bd0*/  FMUL.FTZ R93, R0.reuse, R102 ;  /* 0x00000066005d7220 */ /* 0x040fe20000410000 */
[----:B------:R-:W-:-:S06]  /*1be0*/  FMUL.FTZ R88, R0, R101 ;  /* 0x0000006500587220 */ /* 0x000fcc0000410000 */
[----:B------:R-:W-:Y:S08]  /*1bf0*/  MUFU.TANH R23, R23 ;  /* 0x0000001700177308 */ /* 0x000ff00000002400 */
[----:B------:R-:W-:Y:S08]  /*1c00*/  MUFU.TANH R51, R51 ;  /* 0x0000003300337308 */ /* 0x000ff00000002400 */
[----:B------:R-:W5:Y:S08]  /*1c10*/  MUFU.TANH R7, R7 ;  /* 0x0000000700077308 */ /* 0x000f700000002400 */
[----:B------:R-:W5:Y:S08]  /*1c20*/  MUFU.TANH R8, R8 ;  /* 0x0000000800087308 */ /* 0x000f700000002400 */
[----:B------:R-:W-:Y:S01]  /*1c30*/  MUFU.TANH R49, R49 ;  /* 0x0000003100317308 */ /* 0x000fe20000002400 */
[----:B------:R-:W-:-:S02]  /*1c40*/  WARPGROUP.DEPBAR.LE gsb0, 0x0 ;  /* 0x00008000000079c5 */ /* 0x000fc40000010000 */
        /* <DEDUP_REMOVED lines=8> */
[----:B------:R-:W-:Y:S01]  /*1cd0*/  IMAD.U32 R87, RZ, RZ, UR45 ;  /* 0x0000002dff577e24 */ /* 0x000fe2000f8e00ff */
[----:B------:R-:W-:Y:S01]  /*1ce0*/  UMOV UR7, 0x80000020 ;  /* 0x8000002000077882 */ /* 0x000fe20000000000 */
[C---:B------:R-:W-:Y:S01]  /*1cf0*/  FMUL.FTZ R92, R0.reuse, R72 ;  /* 0x00000048005c7220 */ /* 0x040fe20000410000 */
[----:B------:R-:W-:Y:S01]  /*1d00*/  FMUL.FTZ R72, R0, R81 ;  /* 0x0000005100487220 */ /* 0x000fe20000410000 */
[----:B------:R-:W-:-:S02]  /*1d10*/  IMAD R10, R87, -0xa0, R10 ;  /* 0xffffff60570a7824 */ /* 0x000fc400078e020a */
[C---:B------:R-:W-:Y:S01]  /*1d20*/  FMUL.FTZ R81, R0.reuse, R82 ;  /* 0x0000005200517220 */ /* 0x040fe20000410000 */
[C---:B------:R-:W-:Y:S01]  /*1d30*/  FMUL.FTZ R54, R0.reuse, R77 ;  /* 0x0000004d00367220 */ /* 0x040fe20000410000 */
[----:B------:R-:W5:Y:S01]  /*1d40*/  MUFU.TANH R13, R13 ;  /* 0x0000000d000d7308 */ /* 0x000f620000002400 */
[----:B------:R-:W-:Y:S01]  /*1d50*/  FMUL.FTZ R77, R0, R79 ;  /* 0x0000004f004d7220 */ /* 0x000fe20000410000 */
[----:B------:R-:W-:Y:S01]  /*1d60*/  ISETP.GT.AND P1, PT, R10, RZ, PT ;  /* 0x000000ff0a00720c */ /* 0x000fe20003f24270 */
[----:B------:R-:W-:Y:S01]  /*1d70*/  FMUL.FTZ R79, R0, R84 ;  /* 0x00000054004f7220 */ /* 0x000fe20000410000 */
[----:B------:R-:W-:Y:S01]  /*1d80*/  ISETP.GT.AND P2, PT, R10, 0x1, PT ;  /* 0x000000010a00780c */ /* 0x000fe20003f44270 */
[----:B------:R-:W-:Y:S01]  /*1d90*/  FMUL.FTZ R84, R0, R86 ;  /* 0x0000005600547220 */ /* 0x000fe20000410000 */
[----:B------:R-:W-:Y:S01]  /*1da0*/  ISETP.GT.AND P3, PT, R10, 0x8, PT ;  /* 0x000000080a00780c */ /* 0x000fe20003f64270 */
[----:B------:R-:W-:Y:S01]  /*1db0*/  FMUL.FTZ R78, R0, R78 ;  /* 0x0000004e004e7220 */ /* 0x000fe20000410000 */
[----:B-1----:R-:W-:Y:S01]  /*1dc0*/  FSEL R21, R21, -INF , P1 ;  /* 0xff80000015157808 */ /* 0x002fe20000800000 */
[----:B------:R-:W-:Y:S01]  /*1dd0*/  MUFU.TANH R50, R50 ;  /* 0x0000003200327308 */ /* 0x000fe20000002400 */
[----:B--2---:R-:W-:Y:S01]  /*1de0*/  FSEL R40, R40, -INF , P2 ;  /* 0xff80000028287808 */ /* 0x004fe20001000000 */
[----:B------:R-:W-:Y:S01]  /*1df0*/  FMUL.FTZ R53, R0, R85 ;  /* 0x0000005500357220 */ /* 0x000fe20000410000 */
[----:B------:R-:W-:Y:S01]  /*1e00*/  ISETP.GT.AND P4, PT, R10, 0x9, PT ;  /* 0x000000090a00780c */ /* 0x000fe20003f84270 */
[C---:B------:R-:W-:Y:S01]  /*1e10*/  FMUL.FTZ R73, R0.reuse, R73 ;  /* 0x0000004900497220 */ /* 0x040fe20000410000 */
[----:B---3--:R-:W-:Y:S01]  /*1e20*/  FSEL R5, R5, -INF , P1 ;  /* 0xff80000005057808 */ /* 0x008fe20000800000 */
[----:B------:R-:W-:Y:S01]  /*1e30*/  FMUL.FTZ R75, R0, R75 ;  /* 0x0000004b004b7220 */ /* 0x000fe20000410000 */
[----:B----4-:R-:W-:Y:S01]  /*1e40*/  FSEL R41, R41, -INF , P3 ;  /* 0xff80000029297808 */ /* 0x010fe20001800000 */
[----:B------:R-:W1:Y:S01]  /*1e50*/  MUFU.TANH R14, R14 ;  /* 0x0000000e000e7308 */ /* 0x000e620000002400 */
[----:B------:R-:W-:-:S02]  /*1e60*/  ISETP.GT.AND P1, PT, R10, 0x11, PT ;  /* 0x000000110a00780c */ /* 0x000fc40003f24270 */
[----:B-----5:R-:W-:Y:S02]  /*1e70*/  FSEL R6, R6, -INF , P2 ;  /* 0xff80000006067808 */ /* 0x020fe40001000000 */
[C---:B------:R-:W-:Y:S02]  /*1e80*/  ISETP.GT.AND P2, PT, R10.reuse, 0x18, PT ;  /* 0x000000180a00780c */ /* 0x040fe40003f44270 */
[----:B------:R-:W-:Y:S01]  /*1e90*/  ISETP.GT.AND P5, PT, R10, 0x10, PT ;  /* 0x000000100a00780c */ /* 0x000fe20003fa4270 */
[----:B------:R-:W2:Y:S01]  /*1ea0*/  MUFU.TANH R45, R45 ;  /* 0x0000002d002d7308 */ /* 0x000ea20000002400 */
[----:B------:R-:W-:Y:S02]  /*1eb0*/  FSEL R43, R43, -INF , P4 ;  /* 0xff8000002b2b7808 */ /* 0x000fe40002000000 */
[----:B------:R-:W-:Y:S02]  /*1ec0*/  FSEL R11, R11, -INF , P1 ;  /* 0xff8000000b0b7808 */ /* 0x000fe40000800000 */
[----:B------:R-:W-:-:S02]  /*1ed0*/  FSEL R46, R46, -INF , P1 ;  /* 0xff8000002e2e7808 */ /* 0x000fc40000800000 */
[----:B------:R-:W-:Y:S01]  /*1ee0*/  ISETP.GT.AND P1, PT, R10, 0x28, PT ;  /* 0x000000280a00780c */ /* 0x000fe20003f24270 */
[----:B------:R-:W3:Y:S01]  /*1ef0*/  MUFU.TANH R9, R9 ;  /* 0x0000000900097308 */ /* 0x000ee20000002400 */
[----:B------:R-:W-:Y:S02]  /*1f00*/  FSEL R12, R12, -INF , P2 ;  /* 0xff8000000c0c7808 */ /* 0x000fe40001000000 */
[----:B------:R-:W-:Y:S02]  /*1f10*/  FSEL R48, R48, -INF , P2 ;  /* 0xff80000030307808 */ /* 0x000fe40001000000 */
[----:B------:R-:W-:Y:S02]  /*1f20*/  ISETP.GT.AND P2, PT, R10, 0x29, PT ;  /* 0x000000290a00780c */ /* 0x000fe40003f44270 */
[----:B------:R-:W-:Y:S01]  /*1f30*/  FSEL R44, R44, -INF , P5 ;  /* 0xff8000002c2c7808 */ /* 0x000fe20002800000 */
[----:B------:R-:W4:Y:S01]  /*1f40*/  MUFU.TANH R91, R91 ;  /* 0x0000005b005b7308 */ /* 0x000f220000002400 */
[----:B------:R-:W-:-:S02]  /*1f50*/  FSEL R7, R7, -INF , P3 ;  /* 0xff80000007077808 */ /* 0x000fc40001800000 */
[----:B------:R-:W-:Y:S02]  /*1f60*/  ISETP.GT.AND P3, PT, R10, 0x19, PT ;  /* 0x000000190a00780c */ /* 0x000fe40003f64270 */
[----:B------:R-:W-:Y:S02]  /*1f70*/  FSEL R8, R8, -INF , P4 ;  /* 0xff80000008087808 */ /* 0x000fe40002000000 */
[----:B------:R-:W-:Y:S01]  /*1f80*/  ISETP.GT.AND P4, PT, R10, 0x20, PT ;  /* 0x000000200a00780c */ /* 0x000fe20003f84270 */
[----:B------:R-:W5:Y:S01]  /*1f90*/  MUFU.TANH R52, R52 ;  /* 0x0000003400347308 */ /* 0x000f620000002400 */
[----:B------:R-:W-:Y:S01]  /*1fa0*/  FSEL R13, R13, -INF , P3 ;  /* 0xff8000000d0d7808 */ /* 0x000fe20001800000 */
        /* <DEDUP_REMOVED lines=8> */
[----:B------:R2:W-:Y:S01]  /*2030*/  MUFU.TANH R70, R56 ;  /* 0x0000003800467308 */ /* 0x0005e20000002400 */
[C---:B------:R-:W-:Y:S01]  /*2040*/  FMUL.FTZ R61, R0.reuse, R61 ;  /* 0x0000003d003d7220 */ /* 0x040fe20000410000 */
[----:B------:R-:W-:Y:S01]  /*2050*/  FSEL R49, R49, -INF , P3 ;  /* 0xff80000031317808 */ /* 0x000fe20001800000 */
[----:B------:R-:W-:Y:S01]  /*2060*/  FMUL.FTZ R85, R0, R59 ;  /* 0x0000003b00557220 */ /* 0x000fe20000410000 */
[----:B------:R-:W-:Y:S01]  /*2070*/  ISETP.GT.AND P3, PT, R10, 0x30, PT ;  /* 0x000000300a00780c */ /* 0x000fe20003f64270 */
[----:B------:R-:W-:Y:S01]  /*2080*/  FMUL.FTZ R62, R0, R62 ;  /* 0x0000003e003e7220 */ /* 0x000fe20000410000 */
[----:B-1----:R-:W-:Y:S01]  /*2090*/  FSEL R14, R14, -INF , P4 ;  /* 0xff8000000e0e7808 */ /* 0x002fe20002000000 */
[C---:B------:R-:W-:Y:S01]  /*20a0*/  FMUL.FTZ R69, R0.reuse, R69 ;  /* 0x0000004500457220 */ /* 0x040fe20000410000 */
[----:B------:R1:W-:Y:S01]  /*20b0*/  MUFU.TANH R65, R61 ;  /* 0x0000003d00417308 */ /* 0x0003e20000002400 */
[----:B--2---:R-:W-:Y:S01]  /*20c0*/  FMNMX.FTZ R56, R21, R40, !PT ;  /* 0x0000002815387209 */ /* 0x004fe20007810000 */
[----:B------:R-:W-:Y:S01]  /*20d0*/  FMUL.FTZ R63, R0, R63 ;  /* 0x0000003f003f7220 */ /* 0x000fe20000410000 */
[----:B------:R-:W-:Y:S01]  /*20e0*/  FSEL R50, R50, -INF , P4 ;  /* 0xff80000032327808 */ /* 0x000fe20002000000 */
[C---:B------:R-:W-:Y:S01]  /*20f0*/  FMUL.FTZ R96, R0.reuse, R66 ;  /* 0x0000004200607220 */ /* 0x040fe20000410000 */
[----:B------:R-:W-:Y:S01]  /*2100*/  FMNMX.FTZ R58, R41, R56, !PT ;  /* 0x00000038293a7209 */ /* 0x000fe20007810000 */
[C---:B------:R-:W-:Y:S01]  /*2110*/  FMUL.FTZ R64, R0.reuse, R64 ;  /* 0x0000004000407220 */ /* 0x040fe20000410000 */
[----:B------:R-:W-:Y:S01]  /*2120*/  FSEL R56, R23, -INF , P1 ;  /* 0xff80000017387808 */ /* 0x000fe20000800000 */
[----:B------:R-:W2:Y:S01]  /*2130*/  MUFU.TANH R20, R20 ;  /* 0x0000001400147308 */ /* 0x000ea20000002400 */
[----:B-1----:R-:W-:Y:S01]  /*2140*/  FMNMX.FTZ R61, R43, R58, !PT ;  /* 0x0000003a2b3d7209 */ /* 0x002fe20007810000 */
[C---:B------:R-:W-:Y:S01]  /*2150*/  FMUL.FTZ R98, R0.reuse, R68 ;  /* 0x0000004400627220 */ /* 0x040fe20000410000 */
[----:B------:R-:W-:Y:S01]  /*2160*/  FSEL R23, R51, -INF , P2 ;  /* 0xff80000033177808 */ /* 0x000fe20001000000 */
[----:B------:R-:W-:Y:S01]  /*2170*/  FMUL.FTZ R71, R0, R71 ;  /* 0x0000004700477220 */ /* 0x000fe20000410000 */
[----:B------:R-:W-:Y:S01]  /*2180*/  FMNMX.FTZ R51, R44, R61, !PT ;  /* 0x0000003d2c337209 */ /* 0x000fe20007810000 */
[----:B------:R-:W-:Y:S01]  /*2190*/  FMUL.FTZ R97, R0, R67 ;  /* 0x0000004300617220 */ /* 0x000fe20000410000 */
[----:B------:R-:W-:Y:S01]  /*21a0*/  ISETP.GT.AND P4, PT, R10, 0x31, PT ;  /* 0x000000310a00780c */ /* 0x000fe20003f84270 */
[----:B------:R-:W1:Y:S01]  /*21b0*/  MUFU.TANH R94, R94 ;  /* 0x0000005e005e7308 */ /* 0x000e620000002400 */
[----:B------:R-:W-:Y:S01]  /*21c0*/  FMNMX.FTZ R51, R46, R51, !PT ;  /* 0x000000332e337209 */ /* 0x000fe20007810000 */
[----:B------:R-:W-:Y:S01]  /*21d0*/  FMUL.FTZ R57, R0, R57 ;  /* 0x0000003900397220 */ /* 0x000fe20000410000 */
[----:B------:R-:W-:-:S02]  /*21e0*/  FSEL R61, R45, -INF , P3 ;  /* 0xff8000002d3d7808 */ /* 0x000fc40001800000 */
[----:B------:R-:W-:Y:S02]  /*21f0*/  FMNMX.FTZ R58, R48, R51, !PT ;  /* 0x00000033303a7209 */ /* 0x000fe40007810000 */
[----:B---3--:R-:W-:Y:S01]  /*2200*/  FSEL R9, R9, -INF , P5 ;  /* 0xff80000009097808 */ /* 0x008fe20002800000 */
[----:B------:R-:W3:Y:S01]  /*2210*/  MUFU.TANH R42, R42 ;  /* 0x0000002a002a7308 */ /* 0x000ee20000002400 */
[----:B----4-:R-:W-:Y:S02]  /*2220*/  FSEL R45, R91, -INF , P4 ;  /* 0xff8000005b2d7808 */ /* 0x010fe40002000000 */
[----:B------:R-:W-:Y:S02]  /*2230*/  ISETP.GT.AND P5, PT, R10, 0x21, PT ;  /* 0x000000210a00780c */ /* 0x000fe40003fa4270 */
[----:B------:R-:W-:Y:S02]  /*2240*/  FMNMX.FTZ R91, R49, R58, !PT ;  /* 0x0000003a315b7209 */ /* 0x000fe40007810000 */
[----:B-----5:R-:W-:Y:S01]  /*2250*/  FSEL R52, R52, -INF , P5 ;  /* 0xff80000034347808 */ /* 0x020fe20002800000 */
[----:B------:R-:W4:Y:S01]  /*2260*/  MUFU.TANH R15, R15 ;  /* 0x0000000f000f7308 */ /* 0x000f220000002400 */
[----:B------:R-:W-:-:S02]  /*2270*/  FMNMX.FTZ R91, R50, R91, !PT ;  /* 0x0000005b325b7209 */ /* 0x000fc40007810000 */
[----:B--2---:R-:W-:Y:S02]  /*2280*/  FSEL R20, R20, -INF , P1 ;  /* 0xff80000014147808 */ /* 0x004fe40000800000 */
[----:B------:R-:W-:Y:S02]  /*2290*/  ISETP.GT.AND P1, PT, R10, 0x39, PT ;  /* 0x000000390a00780c */ /* 0x000fe40003f24270 */
[----:B------:R-:W-:Y:S01]  /*22a0*/  FMNMX.FTZ R91, R52, R91, !PT ;  /* 0x0000005b345b7209 */ /* 0x000fe20007810000 */
[----:B------:R-:W-:Y:S01]  /*22b0*/  MUFU.TANH R47, R47 ;  /* 0x0000002f002f7308 */ /* 0x000fe20000002400 */
[----:B-1----:R-:W-:Y:S02]  /*22c0*/  FSEL R51, R94, -INF , P1 ;  /* 0xff8000005e337808 */ /* 0x002fe40000800000 */
[----:B---3--:R-:W-:Y:S02]  /*22d0*/  FSEL R59, R42, -INF , P2 ;  /* 0xff8000002a3b7808 */ /* 0x008fe40001000000 */
[----:B------:R-:W-:-:S02]  /*22e0*/  FMNMX.FTZ R94, R56, R91, !PT ;  /* 0x0000005b385e7209 */ /* 0x000fc40007810000 */
[C---:B------:R-:W-:Y:S01]  /*22f0*/  ISETP.GT.AND P2, PT, R10.reuse, 0x40, PT ;  /* 0x000000400a00780c */ /* 0x040fe20003f44270 */
[----:B------:R-:W1:Y:S01]  /*2300*/  MUFU.TANH R90, R90 ;  /* 0x0000005a005a7308 */ /* 0x000e620000002400 */
[----:B----4-:R-:W-:Y:S02]  /*2310*/  FSEL R15, R15, -INF , P5 ;  /* 0xff8000000f0f7808 */ /* 0x010fe40002800000 */
[----:B------:R-:W-:Y:S01]  /*2320*/  FMNMX.FTZ R94, R59, R94, !PT ;  /* 0x0000005e3b5e7209 */ /* 0x000fe20007810000 */
[----:B------:R-:W-:Y:S02]  /*2330*/  WARPGROUP.DEPBAR.LE gsb0, 0x0 ;  /* 0x00008000000079c5 */ /* 0x000fe40000010000 */
[----:B------:R-:W-:Y:S01]  /*2340*/  ISETP.GT.AND P5, PT, R10, 0x38, PT ;  /* 0x000000380a00780c */ /* 0x000fe20003fa4270 */
[C---:B------:R-:W-:Y:S01]  /*2350*/  FMUL.FTZ R91, R0.reuse, R24 ;  /* 0x00000018005b7220 */ /* 0x040fe20000410000 */
[----:B------:R-:W-:Y:S01]  /*2360*/  MUFU.TANH R89, R89 ;  /* 0x0000005900597308 */ /* 0x000fe20000002400 */
[----:B------:R-:W-:-:S07]  /*2370*/  FMUL.FTZ R36, R0, R36 ;  /* 0x0000002400247220 */ /* 0x000fce0000410000 */
[----:B------:R-:W2:Y:S01]  /*2380*/  MUFU.TANH R93, R93 ;  /* 0x0000005d005d7308 */ /* 0x000ea20000002400 */
[----:B-1----:R-:W-:Y:S02]  /*2390*/  FSEL R42, R90, -INF , P3 ;  /* 0xff8000005a2a7808 */ /* 0x002fe40001800000 */
[----:B------:R-:W-:-:S05]  /*23a0*/  ISETP.GT.AND P3, PT, R10, 0x41, PT ;  /* 0x000000410a00780c */ /* 0x000fca0003f64270 */
[----:B------:R-:W-:Y:S08]  /*23b0*/  MUFU.TANH R78, R78 ;  /* 0x0000004e004e7308 */ /* 0x000ff00000002400 */
[----:B------:R-:W-:Y:S08]  /*23c0*/  MUFU.TANH R88, R88 ;  /* 0x0000005800587308 */ /* 0x000ff00000002400 */
[----:B------:R-:W-:Y:S08]  /*23d0*/  MUFU.TANH R77, R77 ;  /* 0x0000004d004d7308 */ /* 0x000ff00000002400 */
[----:B------:R-:W1:Y:S08]  /*23e0*/  MUFU.TANH R92, R92 ;  /* 0x0000005c005c7308 */ /* 0x000e700000002400 */
[----:B------:R3:W-:Y:S08]  /*23f0*/  MUFU.TANH R66, R62 ;  /* 0x0000003e00427308 */ /* 0x0007f00000002400 */
[----:B------:R-:W-:Y:S01]  /*2400*/  MUFU.TANH R54, R54 ;  /* 0x0000003600367308 */ /* 0x000fe20000002400 */
[----:B---3--:R-:W-:-:S02]  /*2410*/  FSEL R62, R47, -INF , P4 ;  /* 0xff8000002f3e7808 */ /* 0x008fc40002000000 */
[----:B------:R-:W-:Y:S02]  /*2420*/  ISETP.GT.AND P4, PT, R10, 0x48, PT ;  /* 0x000000480a00780c */ /* 0x000fe40003f84270 */
[----:B--2---:R-:W-:Y:S02]  /*2430*/  FSEL R47, R93, -INF , P5 ;  /* 0xff8000005d2f7808 */ /* 0x004fe40002800000 */
[----:B-1----:R-:W-:Y:S01]  /*2440*/  FSEL R92, R92, -INF , P2 ;  /* 0xff8000005c5c7808 */ /* 0x002fe20001000000 */
[----:B------:R-:W1:Y:S08]  /*2450*/  MUFU.TANH R73, R73 ;  /* 0x0000004900497308 */ /* 0x000e700000002400 */
[----:B------:R2:W-:Y:S08]  /*2460*/  MUFU.TANH R90, R69 ;  /* 0x00000045005a7308 */ /* 0x0005f00000002400 */
[----:B------:R3:W-:Y:S01]  /*2470*/  MUFU.TANH R68, R63 ;  /* 0x0000003f00447308 */ /* 0x0007e20000002400 */
[----:B--2---:R-:W-:-:S02]  /*2480*/  FMNMX.FTZ R69, R61, R94, !PT ;  /* 0x0000005e3d457209 */ /* 0x004fc40007810000 */
[----:B-1----:R-:W-:-:S05]  /*2490*/  FSEL R73, R73, -INF , P3 ;  /* 0xff80000049497808 */ /* 0x002fca0001800000 */
[----:B------:R-:W1:Y:S01]  /*24a0*/  MUFU.TANH R74, R74 ;  /* 0x0000004a004a7308 */ /* 0x000e620000002400 */
[----:B---3--:R-:W-:Y:S02]  /*24b0*/  FSEL R63, R89, -INF , P5 ;  /* 0xff800000593f7808 */ /* 0x008fe40002800000 */
[----:B------:R-:W-:-:S05]  /*24c0*/  ISETP.GT.AND P5, PT, R10, 0x49, PT ;  /* 0x000000490a00780c */ /* 0x000fca0003fa4270 */
[----:B------:R2:W-:Y:S08]  /*24d0*/  MUFU.TANH R89, R60 ;  /* 0x0000003c00597308 */ /* 0x0005f00000002400 */
[----:B------:R3:W-:Y:S01]  /*24e0*/  MUFU.TANH R67, R64 ;  /* 0x0000004000437308 */ /* 0x0007e20000002400 */
[----:B--2---:R-:W-:Y:S02]  /*24f0*/  FSEL R60, R78, -INF , P4 ;  /* 0xff8000004e3c7808 */ /* 0x004fe40002000000 */
[----:B------:R-:W-:-:S02]  /*2500*/  FMNMX.FTZ R78, R62, R69, !PT ;  /* 0x000000453e4e7209 */ /* 0x000fc40007810000 */
[----:B------:R-:W-:Y:S02]  /*2510*/  FSEL R69, R54, -INF , P5 ;  /* 0xff80000036457808 */ /* 0x000fe40002800000 */
[----:B-1----:R-:W-:Y:S01]  /*2520*/  FSEL R74, R74, -INF , P4 ;  /* 0xff8000004a4a7808 */ /* 0x002fe20002000000 */
[----:B------:R-:W1:Y:S01]  /*2530*/  MUFU.TANH R75, R75 ;  /* 0x0000004b004b7308 */ /* 0x000e620000002400 */
[----:B---3--:R-:W-:Y:S02]  /*2540*/  FSEL R64, R88, -INF , P1 ;  /* 0xff80000058407808 */ /* 0x008fe40000800000 */
[C---:B------:R-:W-:Y:S02]  /*2550*/  ISETP.GT.AND P1, PT, R10.reuse, 0x50, PT ;  /* 0x000000500a00780c */ /* 0x040fe40003f24270 */
[----:B------:R-:W-:-:S03]  /*2560*/  ISETP.GT.AND P4, PT, R10, 0x59, PT ;  /* 0x000000590a00780c */ /* 0x000fc60003f84270 */
[----:B------:R2:W-:Y:S08]  /*2570*/  MUFU.TANH R88, R71 ;  /* 0x0000004700587308 */ /* 0x0005f00000002400 */
[----:B------:R-:W3:Y:S01]  /*2580*/  MUFU.TANH R95, R95 ;  /* 0x0000005f005f7308 */ /* 0x000ee20000002400 */
[----:B--2---:R-:W-:Y:S01]  /*2590*/  FMUL.FTZ R71, R0, R25 ;  /* 0x0000001900477220 */ /* 0x004fe20000410000 */
[----:B------:R-:W-:-:S02]  /*25a0*/  FSEL R25, R77, -INF , P5 ;  /* 0xff8000004d197808 */ /* 0x000fc40002800000 */
[----:B------:R-:W-:Y:S02]  /*25b0*/  FMNMX.FTZ R77, R63, R78, !PT ;  /* 0x0000004e3f4d7209 */ /* 0x000fe40007810000 */
[----:B-1----:R-:W-:Y:S01]  /*25c0*/  FSEL R24, R75, -INF , P3 ;  /* 0xff8000004b187808 */ /* 0x002fe20001800000 */
[----:B------:R-:W-:Y:S01]  /*25d0*/  FMUL.FTZ R75, R0, R26 ;  /* 0x0000001a004b7220 */ /* 0x000fe20000410000 */
[----:B------:R-:W1:Y:S01]  /*25e0*/  MUFU.TANH R76, R76 ;  /* 0x0000004c004c7308 */ /* 0x000e620000002400 */
[----:B------:R-:W-:Y:S02]  /*25f0*/  FMNMX.FTZ R77, R64, R77, !PT ;  /* 0x0000004d404d7209 */ /* 0x000fe40007810000 */
[----:B------:R-:W-:Y:S02]  /*2600*/  ISETP.GT.AND P3, PT, R10, 0x58, PT ;  /* 0x000000580a00780c */ /* 0x000fe40003f64270 */
[----:B------:R-:W-:Y:S01]  /*2610*/  FMNMX.FTZ R54, R92, R77, !PT ;  /* 0x0000004d5c367209 */ /* 0x000fe20007810000 */
[----:B------:R-:W-:Y:S01]  /*2620*/  FMUL.FTZ R77, R0, R27 ;  /* 0x0000001b004d7220 */ /* 0x000fe20000410000 */
[----:B------:R-:W-:Y:S01]  /*2630*/  ISETP.GT.AND P5, PT, R10, 0x60, PT ;  /* 0x000000600a00780c */ /* 0x000fe20003fa4270 */
[----:B------:R-:W2:Y:S01]  /*2640*/  MUFU.TANH R72, R72 ;  /* 0x0000004800487308 */ /* 0x000ea20000002400 */
[----:B---3--:R-:W-:-:S02]  /*2650*/  FSEL R58, R95, -INF , P2 ;  /* 0xff8000005f3a7808 */ /* 0x008fc40001000000 */
[----:B------:R-:W-:-:S05]  /*2660*/  ISETP.GT.AND P2, PT, R10, 0x51, PT ;  /* 0x000000510a00780c */ /* 0x000fca0003f44270 */
[----:B------:R-:W3:Y:S01]  /*2670*/  MUFU.TANH R84, R84 ;  /* 0x0000005400547308 */ /* 0x000ee20000002400 */
[----:B-1----:R-:W-:-:S07]  /*2680*/  FSEL R76, R76, -INF , P1 ;  /* 0xff8000004c4c7808 */ /* 0x002fce0000800000 */
[----:B------:R-:W1:Y:S01]  /*2690*/  MUFU.TANH R79, R79 ;  /* 0x0000004f004f7308 */ /* 0x000e620000002400 */
[----:B--2---:R-:W-:-:S07]  /*26a0*/  FSEL R72, R72, -INF , P2 ;  /* 0xff80000048487808 */ /* 0x004fce0001000000 */
[----:B------:R2:W-:Y:S08]  /*26b0*/  MUFU.TANH R93, R71 ;  /* 0x00000047005d7308 */ /* 0x0005f00000002400 */
[----:B------:R-:W4:Y:S01]  /*26c0*/  MUFU.TANH R81, R81 ;  /* 0x0000005100517308 */ /* 0x000f220000002400 */
[----:B--2---:R-:W-:Y:S02]  /*26d0*/  FMNMX.FTZ R71, R73, R54, !PT ;  /* 0x0000003649477209 */ /* 0x004fe40007810000 */
[----:B---3--:R-:W-:-:S02]  /*26e0*/  FSEL R54, R84, -INF , P3 ;  /* 0xff80000054367808 */ /* 0x008fc40001800000 */
[----:B------:R-:W-:Y:S02]  /*26f0*/  FMNMX.FTZ R78, R74, R71, !PT ;  /* 0x000000474a4e7209 */ /* 0x000fe40007810000 */
[----:B-1----:R-:W-:Y:S01]  /*2700*/  FSEL R79, R79, -INF , P3 ;  /* 0xff8000004f4f7808 */ /* 0x002fe20001800000 */
[----:B------:R-:W1:Y:S01]  /*2710*/  MUFU.TANH R53, R53 ;  /* 0x0000003500357308 */ /* 0x000e620000002400 */
[----:B------:R-:W-:-:S07]  /*2720*/  ISETP.GT.AND P3, PT, R10, 0x69, PT ;  /* 0x000000690a00780c */ /* 0x000fce0003f64270 */
[----:B------:R-:W-:Y:S01]  /*2730*/  MUFU.TANH R57, R57 ;  /* 0x0000003900397308 */ /* 0x000fe20000002400 */
[----:B----4-:R-:W-:Y:S01]  /*2740*/  FSEL R26, R81, -INF , P1 ;  /* 0xff800000511a7808 */ /* 0x010fe20000800000 */
[----:B------:R-:W-:Y:S01]  /*2750*/  FMUL.FTZ R81, R0, R30 ;  /* 0x0000001e00517220 */ /* 0x000fe20000410000 */
[----:B------:R-:W-:-:S05]  /*2760*/  ISETP.GT.AND P1, PT, R10, 0x61, PT ;  /* 0x000000610a00780c */ /* 0x000fca0003f24270 */
[----:B------:R-:W2:Y:S01]  /*2770*/  MUFU.TANH R82, R82 ;  /* 0x0000005200527308 */ /* 0x000ea20000002400 */
[----:B-1----:R-:W-:-:S07]  /*2780*/  FSEL R71, R53, -INF , P4 ;  /* 0xff80000035477808 */ /* 0x002fce0002000000 */
[----:B------:R1:W-:Y:S08]  /*2790*/  MUFU.TANH R94, R75 ;  /* 0x0000004b005e7308 */ /* 0x0003f00000002400 */
[----:B------:R-:W3:Y:S01]  /*27a0*/  MUFU.TANH R80, R80 ;  /* 0x0000005000507308 */ /* 0x000ee20000002400 */
[----:B-1----:R-:W-:Y:S01]  /*27b0*/  FMNMX.FTZ R75, R69, R78, !PT ;  /* 0x0000004e454b7209 */ /* 0x002fe20007810000 */
[----:B------:R-:W-:Y:S01]  /*27c0*/  FMUL.FTZ R78, R0, R28 ;  /* 0x0000001c004e7220 */ /* 0x000fe20000410000 */
[----:B--2---:R-:W-:-:S02]  /*27d0*/  FSEL R82, R82, -INF , P5 ;  /* 0xff80000052527808 */ /* 0x004fc40002800000 */
[----:B------:R-:W-:-:S03]  /*27e0*/  FMNMX.FTZ R75, R76, R75, !PT ;  /* 0x0000004b4c4b7209 */ /* 0x000fc60007810000 */
[----:B------:R-:W1:Y:S01]  /*27f0*/  MUFU.TANH R87, R87 ;  /* 0x0000005700577308 */ /* 0x000e620000002400 */
[----:B------:R-:W-:Y:S02]  /*2800*/  FMNMX.FTZ R84, R72, R75, !PT ;  /* 0x0000004b48547209 */ /* 0x000fe40007810000 */
[----:B------:R-:W-:Y:S02]  /*2810*/  FSEL R75, R57, -INF , P1 ;  /* 0xff800000394b7808 */ /* 0x000fe40000800000 */
[----:B------:R-:W-:-:S03]  /*2820*/  FMNMX.FTZ R84, R79, R84, !PT ;  /* 0x000000544f547209 */ /* 0x000fc60007810000 */
[----:B------:R-:W2:Y:S01]  /*2830*/  MUFU.TANH R86, R86 ;  /* 0x0000005600567308 */ /* 0x000ea20000002400 */
[----:B------:R-:W-:Y:S02]  /*2840*/  FMNMX.FTZ R57, R71, R84, !PT ;  /* 0x0000005447397209 */ /* 0x000fe40007810000 */
[----:B---3--:R-:W-:Y:S01]  /*2850*/  FSEL R27, R80, -INF , P2 ;  /* 0xff800000501b7808 */ /* 0x008fe20001000000 */
[----:B------:R-:W-:Y:S01]  /*2860*/  FMUL.FTZ R80, R0, R29 ;  /* 0x0000001d00507220 */ /* 0x000fe20000410000 */
[----:B------:R-:W-:-:S03]  /*2870*/  ISETP.GT.AND P2, PT, R10, 0x68, PT ;  /* 0x000000680a00780c */ /* 0x000fc60003f44270 */
[----:B------:R-:W3:Y:S01]  /*2880*/  MUFU.TANH R83, R83 ;  /* 0x0000005300537308 */ /* 0x000ee20000002400 */
[----:B-1----:R-:W-:Y:S02]  /*2890*/  FSEL R87, R87, -INF , P2 ;  /* 0xff80000057577808 */ /* 0x002fe40001000000 */
[----:B------:R-:W-:Y:S02]  /*28a0*/  FSEL R30, R66, -INF , P2 ;  /* 0xff800000421e7808 */ /* 0x000fe40001000000 */
[----:B------:R-:W-:-:S03]  /*28b0*/  ISETP.GT.AND P2, PT, R10, 0x79, PT ;  /* 0x000000790a00780c */ /* 0x000fc60003f44270 */
[----:B------:R-:W1:Y:S01]  /*28c0*/  MUFU.TANH R85, R85 ;  /* 0x0000005500557308 */ /* 0x000e620000002400 */
[----:B--2---:R-:W-:Y:S02]  /*28d0*/  FSEL R29, R86, -INF , P5 ;  /* 0xff800000561d7808 */ /* 0x004fe40002800000 */
[----:B------:R-:W-:-:S04]  /*28e0*/  ISETP.GT.AND P5, PT, R10, 0x71, PT ;  /* 0x000000710a00780c */ /* 0x000fc80003fa4270 */
[----:B------:R-:W-:Y:S01]  /*28f0*/  FSEL R70, R70, -INF , P5 ;  /* 0xff80000046467808 */ /* 0x000fe20002800000 */
[----:B------:R2:W-:Y:S01]  /*2900*/  MUFU.TANH R99, R78 ;  /* 0x0000004e00637308 */ /* 0x0005e20000002400 */
[----:B---3--:R-:W-:Y:S02]  /*2910*/  FSEL R28, R83, -INF , P4 ;  /* 0xff800000531c7808 */ /* 0x008fe40002000000 */
[----:B------:R-:W-:-:S05]  /*2920*/  ISETP.GT.AND P4, PT, R10, 0x70, PT ;  /* 0x000000700a00780c */ /* 0x000fca0003f84270 */
[----:B------:R-:W3:Y:S01]  /*2930*/  MUFU.TANH R98, R98 ;  /* 0x0000006200627308 */ /* 0x000ee20000002400 */
[----:B--2---:R-:W-:Y:S02]  /*2940*/  FMNMX.FTZ R78, R82, R57, !PT ;  /* 0x00000039524e7209 */ /* 0x004fe40007810000 */
[----:B-1----:R-:W-:Y:S01]  /*2950*/  FSEL R53, R85, -INF , P1 ;  /* 0xff80000055357808 */ /* 0x002fe20000800000 */
[----:B------:R-:W-:Y:S01]  /*2960*/  FMUL.FTZ R85, R0, R33 ;  /* 0x0000002100557220 */ /* 0x000fe20000410000 */
[----:B------:R-:W-:Y:S02]  /*2970*/  FMNMX.FTZ R78, R75, R78, !PT ;  /* 0x0000004e4b4e7209 */ /* 0x000fe40007810000 */
[----:B------:R-:W-:Y:S01]  /*2980*/  ISETP.GT.AND P1, PT, R10, 0x78, PT ;  /* 0x000000780a00780c */ /* 0x000fe20003f24270 */
[----:B------:R1:W-:Y:S01]  /*2990*/  MUFU.TANH R95, R77 ;  /* 0x0000004d005f7308 */ /* 0x0003e20000002400 */
[----:B------:R-:W-:Y:S01]  /*29a0*/  FSEL R57, R68, -INF , P3 ;  /* 0xff80000044397808 */ /* 0x000fe20001800000 */
[----:B------:R-:W-:Y:S01]  /*29b0*/  FMUL.FTZ R68, R0, R32 ;  /* 0x0000002000447220 */ /* 0x000fe20000410000 */
[----:B------:R-:W-:-:S05]  /*29c0*/  FSEL R33, R89, -INF , P1 ;  /* 0xff80000059217808 */ /* 0x000fca0000800000 */
[----:B------:R2:W4:Y:S01]  /*29d0*/  MUFU.TANH R86, R80 ;  /* 0x0000005000567308 */ /* 0x0005220000002400 */
[----:B-1----:R-:W-:Y:S02]  /*29e0*/  FSEL R77, R65, -INF , P3 ;  /* 0xff800000414d7808 */ /* 0x002fe40001800000 */
[----:B------:R-:W-:-:S05]  /*29f0*/  ISETP.GT.AND P3, PT, R10, 0x80, PT ;  /* 0x000000800a00780c */ /* 0x000fca0003f64270 */
[----:B------:R-:W1:Y:S01]  /*2a00*/  MUFU.TANH R96, R96 ;  /* 0x0000006000607308 */ /* 0x000e620000002400 */
[----:B--2---:R-:W-:Y:S02]  /*2a10*/  FMNMX.FTZ R80, R87, R78, !PT ;  /* 0x0000004e57507209 */ /* 0x004fe40007810000 */
[----:B------:R-:W-:Y:S02]  /*2a20*/  FSEL R78, R67, -INF , P4 ;  /* 0xff800000434e7808 */ /* 0x000fe40002000000 */
[----:B------:R-:W-:Y:S02]  /*2a30*/  FMNMX.FTZ R83, R77, R80, !PT ;  /* 0x000000504d537209 */ /* 0x000fe40007810000 */
[----:B---3--:R-:W-:Y:S01]  /*2a40*/  FSEL R80, R98, -INF , P1 ;  /* 0xff80000062507808 */ /* 0x008fe20000800000 */
[----:B------:R-:W-:Y:S01]  /*2a50*/  MUFU.TANH R91, R91 ;  /* 0x0000005b005b7308 */ /* 0x000fe20000002400 */
[----:B------:R-:W-:Y:S01]  /*2a60*/  FMNMX.FTZ R83, R78, R83, !PT ;  /* 0x000000534e537209 */ /* 0x000fe20007810000 */
[----:B------:R-:W-:Y:S01]  /*2a70*/  FMUL.FTZ R98, R0, R38 ;  /* 0x0000002600627220 */ /* 0x000fe20000410000 */
[----:B------:R-:W-:-:S02]  /*2a80*/  ISETP.GT.AND P1, PT, R10, 0x89, PT ;  /* 0x000000890a00780c */ /* 0x000fc40003f24270 */
[----:B------:R-:W-:Y:S02]  /*2a90*/  FMNMX.FTZ R83, R70, R83, !PT ;  /* 0x0000005346537209 */ /* 0x000fe40007810000 */
[----:B----4-:R-:W-:Y:S01]  /*2aa0*/  FSEL R86, R86, -INF , P1 ;  /* 0xff80000056567808 */ /* 0x010fe20000800000 */
[----:B------:R-:W2:Y:S01]  /*2ab0*/  MUFU.TANH R97, R97 ;  /* 0x0000006100617308 */ /* 0x000ea20000002400 */
[----:B-1----:R-:W-:Y:S02]  /*2ac0*/  FSEL R32, R96, -INF , P4 ;  /* 0xff80000060207808 */ /* 0x002fe40002000000 */
[----:B------:R-:W-:-:S04]  /*2ad0*/  ISETP.GT.AND P4, PT, R10, 0x81, PT ;  /* 0x000000810a00780c */ /* 0x000fc80003f84270 */
[----:B------:R-:W-:Y:S01]  /*2ae0*/  FSEL R84, R93, -INF , P4 ;  /* 0xff8000005d547808 */ /* 0x000fe20002000000 */
[----:B------:R1:W-:Y:S08]  /*2af0*/  MUFU.TANH R66, R81 ;  /* 0x0000005100427308 */ /* 0x0003f00000002400 */
[----:B------:R3:W4:Y:S01]  /*2b00*/  MUFU.TANH R67, R68 ;  /* 0x0000004400437308 */ /* 0x0007220000002400 */
[----:B-1----:R-:W-:-:S02]  /*2b10*/  FSEL R81, R90, -INF , P2 ;  /* 0xff8000005a517808 */ /* 0x002fc40001000000 */
[----:B--2---:R-:W-:Y:S01]  /*2b20*/  FSEL R65, R97, -INF , P5 ;  /* 0xff80000061417808 */ /* 0x004fe20002800000 */
[----:B------:R-:W-:Y:S01]  /*2b30*/  FMUL.FTZ R97, R0, R39 ;  /* 0x0000002700617220 */ /* 0x000fe20000410000 */
[----:B------:R-:W-:-:S03]  /*2b40*/  ISETP.GT.AND P5, PT, R10, 0x88, PT ;  /* 0x000000880a00780c */ /* 0x000fc60003fa4270 */
[----:B------:R1:W2:Y:S01]  /*2b50*/  MUFU.TANH R96, R85 ;  /* 0x0000005500607308 */ /* 0x0002a20000002400 */
[----:B---3--:R-:W-:Y:S02]  /*2b60*/  FMNMX.FTZ R68, R80, R83, !PT ;  /* 0x0000005350447209 */ /* 0x008fe40007810000 */
[----:B------:R-:W-:Y:S01]  /*2b70*/  FSEL R83, R91, -INF , P3 ;  /* 0xff8000005b537808 */ /* 0x000fe20001800000 */
[----:B------:R-:W-:Y:S01]  /*2b80*/  FMUL.FTZ R91, R0, R37 ;  /* 0x00000025005b7220 */ /* 0x000fe20000410000 */
[----:B------:R-:W-:-:S03]  /*2b90*/  FMNMX.FTZ R68, R81, R68, !PT ;  /* 0x0000004451447209 */ /* 0x000fc60007810000 */
[----:B------:R3:W5:Y:S01]  /*2ba0*/  MUFU.TANH R90, R36 ;  /* 0x00000024005a7308 */ /* 0x0007620000002400 */
[----:B------:R-:W-:Y:S02]  /*2bb0*/  FMNMX.FTZ R89, R83, R68, !PT ;  /* 0x0000004453597209 */ /* 0x000fe40007810000 */
[----:B------:R-:W-:Y:S02]  /*2bc0*/  FSEL R68, R88, -INF , P2 ;  /* 0xff80000058447808 */ /* 0x000fe40001000000 */
[----:B-1----:R-:W-:Y:S02]  /*2bd0*/  FSEL R85, R99, -INF , P5 ;  /* 0xff80000063557808 */ /* 0x002fe40002800000 */
[----:B------:R-:W-:Y:S01]  /*2be0*/  FMNMX.FTZ R88, R84, R89, !PT ;  /* 0x0000005954587209 */ /* 0x000fe20007810000 */
[----:B------:R-:W1:Y:S01]  /*2bf0*/  MUFU.TANH R91, R91 ;  /* 0x0000005b005b7308 */ /* 0x000e620000002400 */
[----:B------:R-:W-:Y:S02]  /*2c00*/  ISETP.GT.AND P2, PT, R10, 0x90, PT ;  /* 0x000000900a00780c */ /* 0x000fe40003f44270 */
[----:B------:R-:W-:-:S02]  /*2c10*/  FMNMX.FTZ R37, R85, R88, !PT ;  /* 0x0000005855257209 */ /* 0x000fc40007810000 */
[----:B---3--:R-:W-:Y:S02]  /*2c20*/  FSEL R36, R94, -INF , P3 ;  /* 0xff8000005e247808 */ /* 0x008fe40001800000 */
[----:B------:R-:W-:Y:S01]  /*2c30*/  ISETP.GT.AND P3, PT, R10, 0x91, PT ;  /* 0x000000910a00780c */ /* 0x000fe20003f64270 */
[----:B------:R-:W3:Y:S01]  /*2c40*/  MUFU.TANH R98, R98 ;  /* 0x0000006200627308 */ /* 0x000ee20000002400 */
[----:B----4-:R-:W-:Y:S02]  /*2c50*/  FSEL R89, R67, -INF , P2 ;  /* 0xff80000043597808 */ /* 0x010fe40001000000 */
[----:B------:R-:W-:Y:S02]  /*2c60*/  FMNMX.FTZ R94, R86, R37, !PT ;  /* 0x00000025565e7209 */ /* 0x000fe40007810000 */
[----:B------:R-:W-:Y:S02]  /*2c70*/  FSEL R37, R95, -INF , P4 ;  /* 0xff8000005f257808 */ /* 0x000fe40002000000 */
[----:B------:R-:W-:Y:S01]  /*2c80*/  ISETP.GT.AND P4, PT, R10, 0x98, PT ;  /* 0x000000980a00780c */ /* 0x000fe20003f84270 */
[----:B------:R-:W4:Y:S01]  /*2c90*/  MUFU.TANH R97, R97 ;  /* 0x0000006100617308 */ /* 0x000f220000002400 */
[----:B--2---:R-:W-:Y:S01]  /*2ca0*/  FSEL R88, R96, -INF , P3 ;  /* 0xff80000060587808 */ /* 0x004fe20001800000 */
[----:B------:R-:W-:Y:S01]  /*2cb0*/  FMUL.FTZ R96, R0, R34 ;  /* 0x0000002200607220 */ /* 0x000fe20000410000 */
[----:B------:R-:W-:-:S02]  /*2cc0*/  FMNMX.FTZ R93, R89, R94, !PT ;  /* 0x0000005e595d7209 */ /* 0x000fc40007810000 */
[----:B------:R-:W-:Y:S02]  /*2cd0*/  FSEL R67, R66, -INF , P5 ;  /* 0xff80000042437808 */ /* 0x000fe40002800000 */
[----:B------:R-:W-:Y:S01]  /*2ce0*/  ISETP.GT.AND P5, PT, R10, 0x99, PT ;  /* 0x000000990a00780c */ /* 0x000fe20003fa4270 */
[----:B------:R-:W2:Y:S01]  /*2cf0*/  MUFU.TANH R96, R96 ;  /* 0x0000006000607308 */ /* 0x000ea20000002400 */
[----:B-----5:R-:W-:Y:S02]  /*2d00*/  FSEL R94, R90, -INF , P4 ;  /* 0xff8000005a5e7808 */ /* 0x020fe40002000000 */
[----:B------:R-:W-:Y:S02]  /*2d10*/  FMNMX.FTZ R93, R88, R93, !PT ;  /* 0x0000005d585d7209 */ /* 0x000fe40007810000 */
[----:B-1----:R-:W-:Y:S02]  /*2d20*/  FSEL R90, R91, -INF , P5 ;  /* 0xff8000005b5a7808 */ /* 0x002fe40002800000 */
[----:B------:R-:W-:-:S02]  /*2d30*/  FMNMX.FTZ R93, R94, R93, !PT ;  /* 0x0000005d5e5d7209 */ /* 0x000fc40007810000 */
[----:B---3--:R-:W-:Y:S02]  /*2d40*/  FSEL R98, R98, -INF , P4 ;  /* 0xff80000062627808 */ /* 0x008fe40002000000 */
[----:B------:R-:W-:Y:S01]  /*2d50*/  FMNMX.FTZ R10, R90, R93, !PT ;  /* 0x0000005d5a0a7209 */ /* 0x000fe20007810000 */
[----:B------:R-:W-:Y:S01]  /*2d60*/  FMUL.FTZ R93, R0, R31 ;  /* 0x0000001f005d7220 */ /* 0x000fe20000410000 */
[----:B----4-:R-:W-:-:S03]  /*2d70*/  FSEL R97, R97, -INF , P5 ;  /* 0xff80000061617808 */ /* 0x010fc60002800000 */
[----:B------:R-:W1:Y:S01]  /*2d80*/  SHFL.BFLY PT, R91, R10, 0x2, 0x1f ;  /* 0x0c401f000a5b7f89 */ /* 0x000e6200000e0000 */
[----:B--2---:R-:W-:Y:S01]  /*2d90*/  FSEL R96, R96, -INF , P2 ;  /* 0xff80000060607808 */ /* 0x004fe20001000000 */
[----:B------:R-:W2:Y:S02]  /*2da0*/  MUFU.TANH R93, R93 ;  /* 0x0000005d005d7308 */ /* 0x000ea40000002400 */
[----:B--2---:R-:W-:Y:S02]  /*2db0*/  FSEL R93, R93, -INF , P1 ;  /* 0xff8000005d5d7808 */ /* 0x004fe40000800000 */
[----:B-1----:R-:W-:Y:S01]  /*2dc0*/  FMNMX.FTZ R95, R10, R91, !PT ;  /* 0x0000005b0a5f7209 */ /* 0x002fe20007810000 */
[----:B------:R-:W-:-:S04]  /*2dd0*/  IMAD.U32 R91, RZ, RZ, UR20 ;  /* 0x00000014ff5b7e24 */ /* 0x000fc8000f8e00ff */
[----:B------:R-:W1:Y:S02]  /*2de0*/  SHFL.BFLY PT, R66, R95, 0x1, 0x1f ;  /* 0x0c201f005f427f89 */ /* 0x000e6400000e0000 */
[----:B-1----:R-:W-:Y:S01]  /*2df0*/  FMNMX.FTZ R66, R95, R66, !PT ;  /* 0x000000425f427209 */ /* 0x002fe20007810000 */
[----:B------:R-:W-:-:S03]  /*2e00*/  FMUL.FTZ R95, R0, R35 ;  /* 0x00000023005f7220 */ /* 0x000fc60000410000 */
[C---:B------:R-:W-:Y:S01]  /*2e10*/  FSETP.NEU.FTZ.AND P6, PT, R66.reuse, -INF , PT ;  /* 0xff8000004200780b */ /* 0x040fe20003fdd000 */
[----:B------:R-:W-:-:S02]  /*2e20*/  FFMA.FTZ R91, R66, R91, -8 ;  /* 0xc1000000425b7423 */ /* 0x000fc4000001005b */
[----:B------:R-:W1:Y:S03]  /*2e30*/  MUFU.TANH R95, R95 ;  /* 0x0000005f005f7308 */ /* 0x000e660000002400 */
[----:B------:R-:W-:Y:S02]  /*2e40*/  FSEL R91, R91, RZ, P6 ;  /* 0x000000ff5b5b7208 */ /* 0x000fe40003000000 */
[----:B------:R-:W-:-:S03]  /*2e50*/  LOP3.LUT P6, RZ, R2, 0x7f, RZ, 0xc0, !PT ;  /* 0x0000007f02ff7812 */ /* 0x000fc600078cc0ff */
[--C-:B------:R-:W-:Y:S01]  /*2e60*/  FFMA.FTZ R10, R21, UR20, -R91.reuse ;  /* 0x00000014150a7c23 */ /* 0x100fe2000801085b */
[----:B------:R-:W-:-:S01]  /*2e70*/  FFMA.FTZ R21, R40, UR20, -R91 ;  /* 0x0000001428157c23 */ /* 0x000fc2000801085b */
[----:B------:R-:W-:Y:S01]  /*2e80*/  FMNMX.FTZ R40, R5, R6, !PT ;  /* 0x0000000605287209 */ /* 0x000fe20007810000 */
[----:B------:R-:W-:-:S01]  /*2e90*/  FFMA.FTZ R31, R41, UR20, -R91 ;  /* 0x00000014291f7c23 */ /* 0x000fc2000801085b */
        /* <DEDUP_REMOVED lines=8> */
[----:B------:R2:W-:Y:S01]  /*2f20*/  MUFU.EX2 R40, R49 ;  /* 0x0000003100287308 */ /* 0x0005e20000000800 */
[----:B------:R-:W-:-:S01]  /*2f30*/  FFMA.FTZ R56, R56, UR20, -R91 ;  /* 0x0000001438387c23 */ /* 0x000fc2000801085b */
[----:B------:R-:W-:Y:S01]  /*2f40*/  FMNMX.FTZ R44, R9, R44, !PT ;  /* 0x0000002c092c7209 */ /* 0x000fe20007810000 */
[----:B------:R-:W-:-:S01]  /*2f50*/  FFMA.FTZ R73, R73, UR20, -R91 ;  /* 0x0000001449497c23 */ /* 0x000fc2000801085b */
[----:B-1----:R-:W-:Y:S01]  /*2f60*/  FSEL R95, R95, -INF , P3 ;  /* 0xff8000005f5f7808 */ /* 0x002fe20001800000 */
[----:B------:R-:W-:-:S01]  /*2f70*/  FFMA.FTZ R69, R69, UR20, -R91 ;  /* 0x0000001445457c23 */ /* 0x000fc2000801085b */
[----:B------:R-:W-:Y:S01]  /*2f80*/  FMNMX.FTZ R43, R11, R44, !PT ;  /* 0x0000002c0b2b7209 */ /* 0x000fe20007810000 */
[----:B------:R-:W-:-:S01]  /*2f90*/  FFMA.FTZ R44, R52, UR20, -R91 ;  /* 0x00000014342c7c23 */ /* 0x000fc2000801085b */
[----:B------:R-:W-:Y:S01]  /*2fa0*/  MUFU.EX2 R10, R10 ;  /* 0x0000000a000a7308 */ /* 0x000fe20000000800 */
[----:B------:R-:W-:-:S01]  /*2fb0*/  FFMA.FTZ R75, R75, UR20, -R91 ;  /* 0x000000144b4b7c23 */ /* 0x000fc2000801085b */
[----:B------:R-:W-:Y:S01]  /*2fc0*/  FMNMX.FTZ R46, R12, R43, !PT ;  /* 0x0000002b0c2e7209 */ /* 0x000fe20007810000 */
[----:B------:R-:W-:-:S01]  /*2fd0*/  FFMA.FTZ R77, R77, UR20, -R91 ;  /* 0x000000144d4d7c23 */ /* 0x000fc2000801085b */
[----:B------:R-:W-:-:S02]  /*2fe0*/  FFMA.FTZ R81, R81, UR20, -R91 ;  /* 0x0000001451517c23 */ /* 0x000fc4000801085b */
[----:B------:R-:W-:Y:S02]  /*2ff0*/  FMNMX.FTZ R43, R13, R46, !PT ;  /* 0x0000002e0d2b7209 */ /* 0x000fe40007810000 */
[----:B------:R-:W-:Y:S02]  /*3000*/  MUFU.EX2 R21, R21 ;  /* 0x0000001500157308 */ /* 0x000fe40000000800 */
[----:B------:R-:W-:-:S04]  /*3010*/  FMNMX.FTZ R46, R14, R43, !PT ;  /* 0x0000002b0e2e7209 */ /* 0x000fc80007810000 */
[----:B--2---:R-:W-:Y:S01]  /*3020*/  FMNMX.FTZ R49, R15, R46, !PT ;  /* 0x0000002e0f317209 */ /* 0x004fe20007810000 */
[----:B------:R-:W-:-:S01]  /*3030*/  FFMA.FTZ R46, R59, UR20, -R91 ;  /* 0x000000143b2e7c23 */ /* 0x000fc2000801085b */
[----:B------:R-:W-:Y:S02]  /*3040*/  MUFU.EX2 R43, R56 ;  /* 0x00000038002b7308 */ /* 0x000fe40000000800 */
[----:B------:R-:W-:-:S04]  /*3050*/  FMNMX.FTZ R48, R20, R49, !PT ;  /* 0x0000003114307209 */ /* 0x000fc80007810000 */
[----:B------:R-:W-:Y:S01]  /*3060*/  FMNMX.FTZ R49, R23, R48, !PT ;  /* 0x0000003017317209 */ /* 0x000fe20007810000 */
[----:B------:R-:W-:-:S01]  /*3070*/  FFMA.FTZ R48, R61, UR20, -R91 ;  /* 0x000000143d307c23 */ /* 0x000fc2000801085b */
[--C-:B------:R-:W-:Y:S01]  /*3080*/  FFMA.FTZ R61, R64, UR20, -R91.reuse ;  /* 0x00000014403d7c23 */ /* 0x100fe2000801085b */
[----:B------:R-:W-:Y:S01]  /*3090*/  MUFU.EX2 R31, R31 ;  /* 0x0000001f001f7308 */ /* 0x000fe20000000800 */
[----:B------:R-:W-:Y:S01]  /*30a0*/  FMNMX.FTZ R50, R42, R49, !PT ;  /* 0x000000312a327209 */ /* 0x000fe20007810000 */
[--C-:B------:R-:W-:Y:S01]  /*30b0*/  FFMA.FTZ R49, R62, UR20, -R91.reuse ;  /* 0x000000143e317c23 */ /* 0x100fe2000801085b */
[----:B------:R-:W-:-:S02]  /*30c0*/  FFMA.FTZ R62, R74, UR20, -R91 ;  /* 0x000000144a3e7c23 */ /* 0x000fc4000801085b */
[----:B------:R-:W-:-:S03]  /*30d0*/  FMNMX.FTZ R50, R45, R50, !PT ;  /* 0x000000322d327209 */ /* 0x000fc60007810000 */
[----:B------:R-:W1:Y:S01]  /*30e0*/  MUFU.EX2 R34, R34 ;  /* 0x0000002200227308 */ /* 0x000e620000000800 */
[----:B------:R-:W-:-:S04]  /*30f0*/  FMNMX.FTZ R50, R47, R50, !PT ;  /* 0x000000322f327209 */ /* 0x000fc80007810000 */
[----:B------:R-:W-:Y:S01]  /*3100*/  FMNMX.FTZ R59, R51, R50, !PT ;  /* 0x00000032333b7209 */ /* 0x000fe20007810000 */
[----:B------:R-:W-:-:S02]  /*3110*/  FFMA.FTZ R50, R63, UR20, -R91 ;  /* 0x000000143f327c23 */ /* 0x000fc4000801085b */
[----:B------:R-:W-:Y:S01]  /*3120*/  MUFU.EX2 R35, R35 ;  /* 0x0000002300237308 */ /* 0x000fe20000000800 */
[----:B------:R-:W-:-:S04]  /*3130*/  FMNMX.FTZ R59, R58, R59, !PT ;  /* 0x0000003b3a3b7209 */ /* 0x000fc80007810000 */
[----:B------:R-:W-:-:S03]  /*3140*/  FMNMX.FTZ R59, R24, R59, !PT ;  /* 0x0000003b183b7209 */ /* 0x000fc60007810000 */
[----:B------:R-:W-:Y:S01]  /*3150*/  MUFU.EX2 R38, R38 ;  /* 0x0000002600267308 */ /* 0x000fe20000000800 */
[----:B------:R-:W-:Y:S02]  /*3160*/  FMNMX.FTZ R52, R60, R59, !PT ;  /* 0x0000003b3c347209 */ /* 0x000fe40007810000 */
[----:B-1----:R-:W-:Y:S02]  /*3170*/  F2FP.SATFINITE.E4M3.F32.PACK_AB_MERGE_C R152, R34, R31, RZ ;  /* 0x0000001f2298723e */ /* 0x002fe400048070ff */
[----:B------:R-:W-:Y:S01]  /*3180*/  FMNMX.FTZ R59, R25, R52, !PT ;  /* 0x00000034193b7209 */ /* 0x000fe20007810000 */
[----:B------:R-:W-:Y:S01]  /*3190*/  FFMA.FTZ R52, R92, UR20, -R91 ;  /* 0x000000145c347c23 */ /* 0x000fe2000801085b */
[----:B------:R-:W-:Y:S01]  /*31a0*/  F2FP.SATFINITE.E4M3.F32.PACK_AB_MERGE_C R152, R21, R10, R152 ;  /* 0x0000000a1598723e */ /* 0x000fe20004807098 */
[----:B------:R-:W1:Y:S01]  /*31b0*/  MUFU.EX2 R39, R39 ;  /* 0x0000002700277308 */ /* 0x000e620000000800 */
[----:B------:R-:W-:-:S04]  /*31c0*/  FMNMX.FTZ R56, R26, R59, !PT ;  /* 0x0000003b1a387209 */ /* 0x000fc80007810000 */
[----:B------:R-:W-:-:S03]  /*31d0*/  FMNMX.FTZ R59, R27, R56, !PT ;  /* 0x000000381b3b7209 */ /* 0x000fc60007810000 */
[----:B------:R-:W-:Y:S01]  /*31e0*/  MUFU.EX2 R41, R41 ;  /* 0x0000002900297308 */ /* 0x000fe20000000800 */
[----:B------:R-:W-:-:S04]  /*31f0*/  FMNMX.FTZ R63, R54, R59, !PT ;  /* 0x0000003b363f7209 */ /* 0x000fc80007810000 */
[----:B------:R-:W-:-:S03]  /*3200*/  FMNMX.FTZ R56, R28, R63, !PT ;  /* 0x0000003f1c387209 */ /* 0x000fc60007810000 */
[----:B------:R2:W-:Y:S01]  /*3210*/  MUFU.EX2 R59, R73 ;  /* 0x00000049003b7308 */ /* 0x0005e20000000800 */
[----:B------:R-:W-:Y:S02]  /*3220*/  FMNMX.FTZ R56, R29, R56, !PT ;  /* 0x000000381d387209 */ /* 0x000fe40007810000 */
[----:B-1----:R-:W-:Y:S02]  /*3230*/  F2FP.SATFINITE.E4M3.F32.PACK_AB_MERGE_C R154, R40, R39, RZ ;  /* 0x00000027289a723e */ /* 0x002fe400048070ff */
[----:B------:R-:W-:Y:S02]  /*3240*/  FMNMX.FTZ R63, R53, R56, !PT ;  /* 0x00000038353f7209 */ /* 0x000fe40007810000 */
[----:B------:R-:W-:Y:S01]  /*3250*/  F2FP.SATFINITE.E4M3.F32.PACK_AB_MERGE_C R154, R38, R35, R154 ;  /* 0x00000023269a723e */ /* 0x000fe2000480709a */
[----:B------:R-:W-:Y:S01]  /*3260*/  MUFU.EX2 R44, R44 ;  /* 0x0000002c002c7308 */ /* 0x000fe20000000800 */
[----:B------:R-:W-:-:S04]  /*3270*/  FMNMX.FTZ R56, R30, R63, !PT ;  /* 0x0000003f1e387209 */ /* 0x000fc80007810000 */
        /* <DEDUP_REMOVED lines=9> */
[----:B------:R-:W1:Y:S03]  /*3310*/  MUFU.EX2 R46, R46 ;  /* 0x0000002e002e7308 */ /* 0x000e660000000800 */
[----:B--2---:R-:W-:Y:S01]  /*3320*/  FMNMX.FTZ R73, R33, R64, !PT ;  /* 0x0000004021497209 */ /* 0x004fe20007810000 */
[--C-:B------:R-:W-:Y:S01]  /*3330*/  FFMA.FTZ R64, R79, UR20, -R91.reuse ;  /* 0x000000144f407c23 */ /* 0x100fe2000801085b */
[----:B------:R-:W-:-:S01]  /*3340*/  FFMA.FTZ R79, R70, UR20, -R91 ;  /* 0x00000014464f7c23 */ /* 0x000fc2000801085b */
[--C-:B------:R-:W-:Y:S01]  /*3350*/  FFMA.FTZ R70, R80, UR20, -R91.reuse ;  /* 0x0000001450467c23 */ /* 0x100fe2000801085b */
[----:B------:R-:W-:Y:S01]  /*3360*/  FMNMX.FTZ R73, R68, R73, !PT ;  /* 0x0000004944497209 */ /* 0x000fe20007810000 */
[--C-:B------:R-:W-:Y:S01]  /*3370*/  FFMA.FTZ R80, R85, UR20, -R91.reuse ;  /* 0x0000001455507c23 */ /* 0x100fe2000801085b */
[----:B------:R-:W-:-:S01]  /*3380*/  FFMA.FTZ R85, R86, UR20, -R91 ;  /* 0x0000001456557c23 */ /* 0x000fc2000801085b */
[----:B------:R-:W-:Y:S01]  /*3390*/  IMAD.U32 R86, RZ, RZ, UR20 ;  /* 0x00000014ff567e24 */ /* 0x000fe2000f8e00ff */
[----:B------:R-:W-:Y:S01]  /*33a0*/  FMNMX.FTZ R72, R36, R73, !PT ;  /* 0x0000004924487209 */ /* 0x000fe20007810000 */
[----:B------:R-:W-:Y:S01]  /*33b0*/  FFMA.FTZ R73, R71, UR20, -R91 ;  /* 0x0000001447497c23 */ /* 0x000fe2000801085b */
[----:B------:R-:W-:Y:S02]  /*33c0*/  MUFU.EX2 R48, R48 ;  /* 0x0000003000307308 */ /* 0x000fe40000000800 */
[----:B------:R-:W-:-:S02]  /*33d0*/  FMNMX.FTZ R72, R37, R72, !PT ;  /* 0x0000004825487209 */ /* 0x000fc40007810000 */
[----:B-1----:R-:W-:Y:S02]  /*33e0*/  F2FP.SATFINITE.E4M3.F32.PACK_AB_MERGE_C R136, R46, R43, RZ ;  /* 0x0000002b2e88723e */ /* 0x002fe400048070ff */
[----:B------:R-:W-:Y:S02]  /*33f0*/  FMNMX.FTZ R72, R67, R72, !PT ;  /* 0x0000004843487209 */ /* 0x000fe40007810000 */
[----:B------:R-:W-:Y:S01]  /*3400*/  MUFU.EX2 R49, R49 ;  /* 0x0000003100317308 */ /* 0x000fe20000000800 */
[----:B------:R-:W-:Y:S02]  /*3410*/  F2FP.SATFINITE.E4M3.F32.PACK_AB_MERGE_C R136, R44, R41, R136 ;  /* 0x000000292c88723e */ /* 0x000fe40004807088 */
[----:B------:R-:W-:Y:S01]  /*3420*/  FMNMX.FTZ R71, R93, R72, !PT ;  /* 0x000000485d477209 */ /* 0x000fe20007810000 */
[----:B------:R-:W-:-:S03]  /*3430*/  FFMA.FTZ R72, R82, UR20, -R91 ;  /* 0x0000001452487c23 */ /* 0x000fc6000801085b */
[----:B------:R-:W-:Y:S01]  /*3440*/  FMNMX.FTZ R74, R96, R71, !PT ;  /* 0x00000047604a7209 */ /* 0x000fe20007810000 */
[----:B------:R-:W-:Y:S03]  /*3450*/  MUFU.EX2 R50, R50 ;  /* 0x0000003200327308 */ /* 0x000fe60000000800 */
[----:B------:R-:W-:-:S04]  /*3460*/  FMNMX.FTZ R71, R95, R74, !PT ;  /* 0x0000004a5f477209 */ /* 0x000fc80007810000 */
[----:B------:R-:W-:Y:S01]  /*3470*/  FMNMX.FTZ R74, R98, R71, !PT ;  /* 0x00000047624a7209 */ /* 0x000fe20007810000 */
[----:B------:R-:W1:Y:S03]  /*3480*/  MUFU.EX2 R61, R61 ;  /* 0x0000003d003d7308 */ /* 0x000e660000000800 */
[----:B------:R-:W-:Y:S01]  /*3490*/  FMNMX.FTZ R71, R97, R74, !PT ;  /* 0x0000004a61477209 */ /* 0x000fe20007810000 */
[----:B------:R-:W-:-:S04]  /*34a0*/  FFMA.FTZ R74, R87, UR20, -R91 ;  /* 0x00000014574a7c23 */ /* 0x000fc8000801085b */
[----:B------:R-:W2:Y:S01]  /*34b0*/  SHFL.BFLY PT, R82, R71, 0x2, 0x1f ;  /* 0x0c401f0047527f89 */ /* 0x000ea200000e0000 */
[----:B------:R-:W-:Y:S08]  /*34c0*/  MUFU.EX2 R52, R52 ;  /* 0x0000003400347308 */ /* 0x000ff00000000800 */
[----:B------:R-:W-:Y:S01]  /*34d0*/  MUFU.EX2 R62, R62 ;  /* 0x0000003e003e7308 */ /* 0x000fe20000000800 */
[----:B-1----:R-:W-:-:S04]  /*34e0*/  F2FP.SATFINITE.E4M3.F32.PACK_AB_MERGE_C R138, R61, R50, RZ ;  /* 0x000000323d8a723e */ /* 0x002fc800048070ff */
[----:B------:R-:W-:-:S03]  /*34f0*/  F2FP.SATFINITE.E4M3.F32.PACK_AB_MERGE_C R138, R49, R48, R138 ;  /* 0x00000030318a723e */ /* 0x000fc6000480708a */
[----:B------:R-:W1:Y:S01]  /*3500*/  MUFU.EX2 R69, R69 ;  /* 0x0000004500457308 */ /* 0x000e620000000800 */
[----:B--2---:R-:W-:Y:S01]  /*3510*/  FMNMX.FTZ R87, R71, R82, !PT ;  /* 0x0000005247577209 */ /* 0x004fe20007810000 */
[--C-:B------:R-:W-:Y:S01]  /*3520*/  FFMA.FTZ R82, R89, UR20, -R91.reuse ;  /* 0x0000001459527c23 */ /* 0x100fe2000801085b */
[----:B------:R-:W-:-:S05]  /*3530*/  FFMA.FTZ R89, R90, UR20, -R91 ;  /* 0x000000145a597c23 */ /* 0x000fca000801085b */
[----:B------:R-:W-:Y:S01]  /*3540*/  MUFU.EX2 R56, R56 ;  /* 0x0000003800387308 */ /* 0x000fe20000000800 */
[----:B------:R-:W2:Y:S01]  /*3550*/  SHFL.BFLY PT, R92, R87, 0x1, 0x1f ;  /* 0x0c201f00575c7f89 */ /* 0x000ea200000e0000 */
[----:B-1----:R-:W-:-:S06]  /*3560*/  F2FP.SATFINITE.E4M3.F32.PACK_AB_MERGE_C R140, R69, R62, RZ ;  /* 0x0000003e458c723e */ /* 0x002fcc00048070ff */
[----:B------:R-:W-:Y:S01]  /*3570*/  MUFU.EX2 R63, R63 ;  /* 0x0000003f003f7308 */ /* 0x000fe20000000800 */
[----:B------:R-:W-:-:S07]  /*3580*/  F2FP.SATFINITE.E4M3.F32.PACK_AB_MERGE_C R140, R59, R52, R140 ;  /* 0x000000343b8c723e */ /* 0x000fce000480708c */
[----:B------:R-:W-:Y:S08]  /*3590*/  MUFU.EX2 R64, R64 ;  /* 0x0000004000407308 */ /* 0x000ff00000000800 */
[----:B------:R-:W-:Y:S01]  /*35a0*/  MUFU.EX2 R73, R73 ;  /* 0x0000004900497308 */ /* 0x000fe20000000800 */
[----:B--2---:R-:W-:Y:S01]  /*35b0*/  FMNMX.FTZ R71, R87, R92, !PT ;  /* 0x0000005c57477209 */ /* 0x004fe20007810000 */
[----:B------:R-:W-:-:S03]  /*35c0*/  FFMA.FTZ R87, R88, UR20, -R91 ;  /* 0x0000001458577c23 */ /* 0x000fc6000801085b */
[C---:B------:R-:W-:Y:S01]  /*35d0*/  FSETP.NEU.FTZ.AND P1, PT, R71.reuse, -INF , PT ;  /* 0xff8000004700780b */ /* 0x040fe20003f3d000 */
[----:B------:R-:W-:-:S02]  /*35e0*/  FFMA.FTZ R86, R71, R86, -8 ;  /* 0xc100000047567423 */ /* 0x000fc40000010056 */
[----:B------:R-:W-:Y:S03]  /*35f0*/  MUFU.EX2 R72, R72 ;  /* 0x0000004800487308 */ /* 0x000fe60000000800 */
[----:B------:R-:W-:Y:S02]  /*3600*/  FSEL R86, R86, RZ, P1 ;  /* 0x000000ff56567208 */ /* 0x000fe40000800000 */
[----:B------:R-:W-:-:S03]  /*3610*/  PLOP3.LUT P1, PT, PT, PT, UP0, 0x80, 0x0 ;  /* 0x000000000000781c */ /* 0x000fc60003f2f008 */
[----:B------:R-:W-:Y:S01]  /*3620*/  MUFU.EX2 R75, R75 ;  /* 0x0000004b004b7308 */ /* 0x000fe20000000800 */
[----:B------:R-:W-:-:S01]  /*3630*/  FFMA.FTZ R5, R5, UR20, -R86 ;  /* 0x0000001405057c23 */ /* 0x000fc20008010856 */
[--C-:B------:R-:W-:Y:S01]  /*3640*/  FFMA.FTZ R6, R6, UR20, -R86.reuse ;  /* 0x0000001406067c23 */ /* 0x100fe20008010856 */
[----:B------:R-:W-:-:S01]  /*3650*/  FFMA.FTZ R88, R7, UR20, -R86 ;  /* 0x0000001407587c23 */ /* 0x000fc20008010856 */
[--C-:B------:R-:W-:Y:S01]  /*3660*/  FFMA.FTZ R91, R8, UR20, -R86.reuse ;  /* 0x00000014085b7c23 */ /* 0x100fe20008010856 */
[----:B------:R-:W-:-:S01]  /*3670*/  FFMA.FTZ R7, R9, UR20, -R86 ;  /* 0x0000001409077c23 */ /* 0x000fc20008010856 */
[--C-:B------:R-:W-:Y:S01]  /*3680*/  FFMA.FTZ R90, R12, UR20, -R86.reuse ;  /* 0x000000140c5a7c23 */ /* 0x100fe20008010856 */
[----:B------:R-:W-:-:S01]  /*3690*/  FFMA.FTZ R12, R15, UR20, -R86 ;  /* 0x000000140f0c7c23 */ /* 0x000fc20008010856 */
        /* <DEDUP_REMOVED lines=8> */
[----:B------:R-:W1:Y:S01]  /*3720*/  MUFU.EX2 R6, R6 ;  /* 0x0000000600067308 */ /* 0x000e620000000800 */
[----:B------:R-:W-:-:S01]  /*3730*/  FFMA.FTZ R14, R45, UR20, -R86 ;  /* 0x000000142d0e7c23 */ /* 0x000fc20008010856 */
[----:B------:R-:W-:Y:S01]  /*3740*/  FADD.FTZ R28, R10, R21 ;  /* 0x000000150a1c7221 */ /* 0x000fe20000010000 */
[----:B------:R-:W-:-:S01]  /*3750*/  FFMA.FTZ R45, R51, UR20, -R86 ;  /* 0x00000014332d7c23 */ /* 0x000fc20008010856 */
[--C-:B------:R-:W-:Y:S01]  /*3760*/  FFMA.FTZ R92, R23, UR20, -R86.reuse ;  /* 0x00000014175c7c23 */ /* 0x100fe20008010856 */
[----:B------:R-:W-:-:S01]  /*3770*/  FFMA.FTZ R13, R13, UR20, -R86 ;  /* 0x000000140d0d7c23 */ /* 0x000fc20008010856 */
[--C-:B------:R-:W-:Y:S01]  /*3780*/  FFMA.FTZ R23, R24, UR20, -R86.reuse ;  /* 0x0000001418177c23 */ /* 0x100fe20008010856 */
[----:B------:R-:W-:-:S01]  /*3790*/  FFMA.FTZ R24, R26, UR20, -R86 ;  /* 0x000000141a187c23 */ /* 0x000fc20008010856 */
[----:B------:R-:W2:Y:S01]  /*37a0*/  MUFU.EX2 R88, R88 ;  /* 0x0000005800587308 */ /* 0x000ea20000000800 */
[----:B------:R-:W-:-:S01]  /*37b0*/  FADD.FTZ R99, R31, R28 ;  /* 0x0000001c1f637221 */ /* 0x000fc20000010000 */
[--C-:B------:R-:W-:Y:S01]  /*37c0*/  FFMA.FTZ R11, R42, UR20, -R86.reuse ;  /* 0x000000142a0b7c23 */ /* 0x100fe20008010856 */
[----:B------:R-:W-:-:S01]  /*37d0*/  FFMA.FTZ R26, R54, UR20, -R86 ;  /* 0x00000014361a7c23 */ /* 0x000fc20008010856 */
[--C-:B------:R-:W-:Y:S01]  /*37e0*/  FFMA.FTZ R42, R47, UR20, -R86.reuse ;  /* 0x000000142f2a7c23 */ /* 0x100fe20008010856 */
[----:B------:R-:W-:-:S01]  /*37f0*/  FFMA.FTZ R47, R60, UR20, -R86 ;  /* 0x000000143c2f7c23 */ /* 0x000fc20008010856 */
[----:B------:R-:W-:Y:S01]  /*3800*/  FADD.FTZ R60, R34, R99 ;  /* 0x00000063223c7221 */ /* 0x000fe20000010000 */
[----:B------:R-:W-:Y:S01]  /*3810*/  @!P6 IADD3 R28, R4, 0x13240, RZ ;  /* 0x00013240041ce810 */ /* 0x000fe20007ffe0ff */
[----:B------:R-:W3:Y:S01]  /*3820*/  MUFU.EX2 R91, R91 ;  /* 0x0000005b005b7308 */ /* 0x000ee20000000800 */
[----:B-1----:R-:W-:-:S01]  /*3830*/  FADD.FTZ R51, R5, R6 ;  /* 0x0000000605337221 */ /* 0x002fc20000010000 */
[----:B------:R-:W-:Y:S01]  /*3840*/  FADD.FTZ R99, R35, R60 ;  /* 0x0000003c23637221 */ /* 0x000fe20000010000 */
[----:B------:R-:W-:Y:S01]  /*3850*/  @!P6 PRMT R28, RZ, 0x654, R28 ;  /* 0x00000654ff1ce816 */ /* 0x000fe2000000001c */
[--C-:B------:R-:W-:Y:S01]  /*3860*/  FFMA.FTZ R65, R65, UR20, -R86.reuse ;  /* 0x0000001441417c23 */ /* 0x100fe20008010856 */
[----:B------:R-:W-:-:S01]  /*3870*/  FFMA.FTZ R36, R36, UR20, -R86 ;  /* 0x0000001424247c23 */ /* 0x000fc20008010856 */
[----:B------:R-:W-:Y:S01]  /*3880*/  FFMA.FTZ R68, R68, UR20, -R86 ;  /* 0x0000001444447c23 */ /* 0x000fe20008010856 */
[----:B------:R1:W-:Y:S01]  /*3890*/  @!P6 SYNCS.ARRIVE.TRANS64.RED.A1T0 RZ, [R28+URZ], RZ ;  /* 0x000000ff1cffe9a7 */ /* 0x0003e2000810043f */
[----:B------:R-:W4:Y:S01]  /*38a0*/  MUFU.EX2 R7, R7 ;  /* 0x0000000700077308 */ /* 0x000f220000000800 */
[----:B--2---:R-:W-:-:S01]  /*38b0*/  FADD.FTZ R54, R88, R51 ;  /* 0x0000003358367221 */ /* 0x004fc20000010000 */
[--C-:B------:R-:W-:Y:S01]  /*38c0*/  FFMA.FTZ R51, R29, UR20, -R86.reuse ;  /* 0x000000141d337c23 */ /* 0x100fe20008010856 */
[----:B------:R-:W-:-:S01]  /*38d0*/  FFMA.FTZ R29, R53, UR20, -R86 ;  /* 0x00000014351d7c23 */ /* 0x000fc20008010856 */
[--C-:B------:R-:W-:Y:S01]  /*38e0*/  FFMA.FTZ R37, R37, UR20, -R86.reuse ;  /* 0x0000001425257c23 */ /* 0x100fe20008010856 */
[----:B------:R-:W-:-:S01]  /*38f0*/  FFMA.FTZ R67, R67, UR20, -R86 ;  /* 0x0000001443437c23 */ /* 0x000fc20008010856 */
[--C-:B------:R-:W-:Y:S01]  /*3900*/  FFMA.FTZ R93, R93, UR20, -R86.reuse ;  /* 0x000000145d5d7c23 */ /* 0x100fe20008010856 */
[----:B-1----:R-:W-:-:S01]  /*3910*/  FFMA.FTZ R28, R30, UR20, -R86 ;  /* 0x000000141e1c7c23 */ /* 0x002fc20008010856 */
[----:B------:R-:W1:Y:S01]  /*3920*/  MUFU.EX2 R8, R8 ;  /* 0x0000000800087308 */ /* 0x000e620000000800 */
[----:B---3--:R-:W-:-:S01]  /*3930*/  FADD.FTZ R54, R91, R54 ;  /* 0x000000365b367221 */ /* 0x008fc20000010000 */
[--C-:B------:R-:W-:Y:S01]  /*3940*/  FFMA.FTZ R30, R32, UR20, -R86.reuse ;  /* 0x00000014201e7c23 */ /* 0x100fe20008010856 */
[----:B------:R-:W-:-:S01]  /*3950*/  FFMA.FTZ R32, R33, UR20, -R86 ;  /* 0x0000001421207c23 */ /* 0x000fc20008010856 */
[--C-:B------:R-:W-:Y:S01]  /*3960*/  FFMA.FTZ R96, R96, UR20, -R86.reuse ;  /* 0x0000001460607c23 */ /* 0x100fe20008010856 */
[----:B------:R-:W-:Y:S01]  /*3970*/  F2FP.SATFINITE.E4M3.F32.PACK_AB_MERGE_C R88, R91, R88, RZ ;  /* 0x000000585b58723e */ /* 0x000fe200048070ff */
[--C-:B------:R-:W-:Y:S01]  /*3980*/  FFMA.FTZ R95, R95, UR20, -R86.reuse ;  /* 0x000000145f5f7c23 */ /* 0x100fe20008010856 */
[----:B------:R-:W-:-:S01]  /*3990*/  FFMA.FTZ R98, R98, UR20, -R86 ;  /* 0x0000001462627c23 */ /* 0x000fc20008010856 */
[----:B------:R-:W2:Y:S01]  /*39a0*/  MUFU.EX2 R90, R90 ;  /* 0x0000005a005a7308 */ /* 0x000ea20000000800 */
[----:B----4-:R-:W-:-:S01]  /*39b0*/  FADD.FTZ R101, R7, R54 ;  /* 0x0000003607657221 */ /* 0x010fc20000010000 */
[----:B------:R-:W-:Y:S01]  /*39c0*/  FADD.FTZ R54, R38, R99 ;  /* 0x0000006326367221 */ /* 0x000fe20000010000 */
[----:B------:R-:W-:Y:S01]  /*39d0*/  F2FP.SATFINITE.E4M3.F32.PACK_AB_MERGE_C R153, R6, R5, R88 ;  /* 0x000000050699723e */ /* 0x000fe20004807058 */
[----:B------:R-:W-:Y:S01]  /*39e0*/  IMAD.MOV.U32 R38, RZ, RZ, R55 ;  /* 0x000000ffff267224 */ /* 0x000fe200078e0037 */
[----:B------:R-:W-:Y:S01]  /*39f0*/  MOV R35, R55 ;  /* 0x0000003700237202 */ /* 0x000fe20000000f00 */
[----:B------:R-:W-:-:S02]  /*3a00*/  FADD.FTZ R53, R39, R54 ;  /* 0x0000003627357221 */ /* 0x000fc40000010000 */
[----:B------:R-:W3:Y:S01]  /*3a10*/  MUFU.EX2 R13, R13 ;  /* 0x0000000d000d7308 */ /* 0x000ee20000000800 */
[----:B-1----:R-:W-:-:S01]  /*3a20*/  FADD.FTZ R101, R8, R101 ;  /* 0x0000006508657221 */ /* 0x002fc20000010000 */
[----:B------:R-:W-:-:S04]  /*3a30*/  FADD.FTZ R60, R40, R53 ;  /* 0x00000035283c7221 */ /* 0x000fc80000010000 */
[----:B------:R-:W-:Y:S01]  /*3a40*/  FADD.FTZ R53, R41, R60 ;  /* 0x0000003c29357221 */ /* 0x000fe20000010000 */
[----:B------:R-:W-:Y:S01]  /*3a50*/  IMAD.MOV.U32 R41, RZ, RZ, R55 ;  /* 0x000000ffff297224 */ /* 0x000fe200078e0037 */
[----:B------:R-:W1:Y:S01]  /*3a60*/  MUFU.EX2 R9, R9 ;  /* 0x0000000900097308 */ /* 0x000e620000000800 */
[----:B--2---:R-:W-:-:S07]  /*3a70*/  FADD.FTZ R54, R90, R101 ;  /* 0x000000655a367221 */ /* 0x004fce0000010000 */
[----:B------:R-:W2:Y:S01]  /*3a80*/  MUFU.EX2 R12, R12 ;  /* 0x0000000c000c7308 */ /* 0x000ea20000000800 */
[----:B---3--:R-:W-:-:S01]  /*3a90*/  FADD.FTZ R54, R13, R54 ;  /* 0x000000360d367221 */ /* 0x008fc20000010000 */
[----:B------:R-:W-:-:S04]  /*3aa0*/  F2FP.SATFINITE.E4M3.F32.PACK_AB_MERGE_C R90, R13, R90, RZ ;  /* 0x0000005a0d5a723e */ /* 0x000fc800048070ff */
[----:B------:R-:W-:Y:S02]  /*3ab0*/  F2FP.SATFINITE.E4M3.F32.PACK_AB_MERGE_C R155, R8, R7, R90 ;  /* 0x00000007089b723e */ /* 0x000fe4000480705a */
[----:B------:R-:W3:Y:S08]  /*3ac0*/  MUFU.EX2 R15, R15 ;  /* 0x0000000f000f7308 */ /* 0x000ef00000000800 */
[----:B------:R-:W4:Y:S08]  /*3ad0*/  MUFU.EX2 R92, R92 ;  /* 0x0000005c005c7308 */ /* 0x000f300000000800 */
[----:B------:R5:W-:Y:S08]  /*3ae0*/  MUFU.EX2 R4, R51 ;  /* 0x0000003300047308 */ /* 0x000bf00000000800 */
[----:B------:R-:W4:Y:S01]  /*3af0*/  MUFU.EX2 R11, R11 ;  /* 0x0000000b000b7308 */ /* 0x000f220000000800 */
[----:B-----5:R-:W-:-:S01]  /*3b00*/  FFMA.FTZ R51, R57, UR20, -R86 ;  /* 0x0000001439337c23 */ /* 0x020fc20008010856 */
[----:B-1----:R-:W-:Y:S01]  /*3b10*/  FADD.FTZ R57, R9, R54 ;  /* 0x0000003609397221 */ /* 0x002fe20000010000 */
[----:B------:R-:W-:-:S01]  /*3b20*/  FADD.FTZ R54, R44, R53 ;  /* 0x000000352c367221 */ /* 0x000fc20000010000 */
[----:B------:R-:W-:Y:S01]  /*3b30*/  FFMA.FTZ R86, R97, UR20, -R86 ;  /* 0x0000001461567c23 */ /* 0x000fe20008010856 */
[----:B------:R-:W-:-:S02]  /*3b40*/  IMAD.MOV.U32 R44, RZ, RZ, R55 ;  /* 0x000000ffff2c7224 */ /* 0x000fc400078e0037 */
[----:B--2---:R-:W-:Y:S01]  /*3b50*/  FADD.FTZ R60, R12, R57 ;  /* 0x000000390c3c7221 */ /* 0x004fe20000010000 */
[----:B------:R-:W-:-:S01]  /*3b60*/  FADD.FTZ R33, R43, R54 ;  /* 0x000000362b217221 */ /* 0x000fc20000010000 */
[----:B------:R-:W1:Y:S01]  /*3b70*/  MUFU.EX2 R14, R14 ;  /* 0x0000000e000e7308 */ /* 0x000e620000000800 */
[----:B------:R-:W-:Y:S02]  /*3b80*/  IMAD.MOV.U32 R43, RZ, RZ, R55 ;  /* 0x000000ffff2b7224 */ /* 0x000fe400078e0037 */
[----:B---3--:R-:W-:Y:S01]  /*3b90*/  FADD.FTZ R53, R15, R60 ;  /* 0x0000003c0f357221 */ /* 0x008fe20000010000 */
[----:B------:R-:W-:-:S01]  /*3ba0*/  FADD.FTZ R33, R46, R33 ;  /* 0x000000212e217221 */ /* 0x000fc20000010000 */
[----:B------:R-:W-:Y:S02]  /*3bb0*/  IMAD.MOV.U32 R46, RZ, RZ, R55 ;  /* 0x000000ffff2e7224 */ /* 0x000fe400078e0037 */
[----:B----4-:R-:W-:-:S01]  /*3bc0*/  FADD.FTZ R54, R92, R53 ;  /* 0x000000355c367221 */ /* 0x010fc20000010000 */
[----:B------:R-:W-:Y:S01]  /*3bd0*/  FADD.FTZ R60, R48, R33 ;  /* 0x00000021303c7221 */ /* 0x000fe20000010000 */
[----:B------:R-:W2:Y:S01]  /*3be0*/  MUFU.EX2 R42, R42 ;  /* 0x0000002a002a7308 */ /* 0x000ea20000000800 */
[----:B------:R-:W-:Y:S01]  /*3bf0*/  F2FP.SATFINITE.E4M3.F32.PACK_AB_MERGE_C R92, R92, R15, RZ ;  /* 0x0000000f5c5c723e */ /* 0x000fe200048070ff */
[----:B------:R-:W-:Y:S01]  /*3c00*/  FADD.FTZ R33, R11, R54 ;  /* 0x000000360b217221 */ /* 0x000fe20000010000 */
[----:B------:R-:W-:-:S01]  /*3c10*/  FADD.FTZ R53, R49, R60 ;  /* 0x0000003c31357221 */ /* 0x000fc20000010000 */
[--C-:B------:R-:W-:Y:S01]  /*3c20*/  IMAD.MOV.U32 R49, RZ, RZ, R55.reuse ;  /* 0x000000ffff317224 */ /* 0x100fe200078e0037 */
[----:B------:R-:W-:Y:S01]  /*3c30*/  F2FP.SATFINITE.E4M3.F32.PACK_AB_MERGE_C R137, R12, R9, R92 ;  /* 0x000000090c89723e */ /* 0x000fe2000480705c */
[----:B------:R-:W-:-:S02]  /*3c40*/  IMAD.MOV.U32 R48, RZ, RZ, R55 ;  /* 0x000000ffff307224 */ /* 0x000fc400078e0037 */
[----:B------:R-:W-:-:S01]  /*3c50*/  FADD.FTZ R54, R50, R53 ;  /* 0x0000003532367221 */ /* 0x000fc20000010000 */
[----:B------:R-:W3:Y:S01]  /*3c60*/  MUFU.EX2 R45, R45 ;  /* 0x0000002d002d7308 */ /* 0x000ee20000000800 */
[----:B-1----:R-:W-:-:S01]  /*3c70*/  FADD.FTZ R57, R14, R33 ;  /* 0x000000210e397221 */ /* 0x002fc20000010000 */
[----:B------:R-:W-:Y:S01]  /*3c80*/  MOV R50, R55 ;  /* 0x0000003700327202 */ /* 0x000fe20000000f00 */
[----:B------:R-:W-:-:S01]  /*3c90*/  FADD.FTZ R53, R61, R54 ;  /* 0x000000363d357221 */ /* 0x000fc20000010000 */
[----:B------:R-:W-:-:S03]  /*3ca0*/  IMAD.MOV.U32 R54, RZ, RZ, R55 ;  /* 0x000000ffff367224 */ /* 0x000fc600078e0037 */
[----:B------:R-:W-:Y:S01]  /*3cb0*/  FADD.FTZ R34, R52, R53 ;  /* 0x0000003534227221 */ /* 0x000fe20000010000 */
[----:B------:R-:W1:Y:S01]  /*3cc0*/  MUFU.EX2 R20, R20 ;  /* 0x0000001400147308 */ /* 0x000e620000000800 */
[----:B--2---:R-:W-:-:S01]  /*3cd0*/  FADD.FTZ R60, R42, R57 ;  /* 0x000000392a3c7221 */ /* 0x004fc20000010000 */
[----:B------:R-:W-:Y:S02]  /*3ce0*/  IMAD.MOV.U32 R53, RZ, RZ, R55 ;  /* 0x000000ffff357224 */ /* 0x000fe400078e0037 */
[----:B------:R-:W-:-:S01]  /*3cf0*/  FADD.FTZ R39, R59, R34 ;  /* 0x000000223b277221 */ /* 0x000fc20000010000 */
[----:B------:R-:W-:-:S03]  /*3d00*/  IMAD.MOV.U32 R52, RZ, RZ, R55 ;  /* 0x000000ffff347224 */ /* 0x000fc600078e0037 */
[----:B------:R-:W-:Y:S01]  /*3d10*/  FADD.FTZ R34, R62, R39 ;  /* 0x000000273e227221 */ /* 0x000fe20000010000 */
[----:B------:R-:W2:Y:S01]  /*3d20*/  MUFU.EX2 R23, R23 ;  /* 0x0000001700177308 */ /* 0x000ea20000000800 */
[----:B---3--:R-:W-:-:S01]  /*3d30*/  FADD.FTZ R31, R45, R60 ;  /* 0x0000003c2d1f7221 */ /* 0x008fc20000010000 */
[----:B------:R-:W-:Y:S01]  /*3d40*/  F2FP.SATFINITE.E4M3.F32.PACK_AB_MERGE_C R42, R45, R42, RZ ;  /* 0x0000002a2d2a723e */ /* 0x000fe200048070ff */
[----:B------:R-:W-:-:S01]  /*3d50*/  FADD.FTZ R69, R69, R34 ;  /* 0x0000002245457221 */ /* 0x000fc20000010000 */
[----:B------:R-:W-:Y:S02]  /*3d60*/  MOV R45, R55 ;  /* 0x00000037002d7202 */ /* 0x000fe40000000f00 */
[----:B------:R-:W-:Y:S01]  /*3d70*/  F2FP.SATFINITE.E4M3.F32.PACK_AB_MERGE_C R139, R14, R11, R42 ;  /* 0x0000000b0e8b723e */ /* 0x000fe2000480702a */
[----:B------:R-:W-:Y:S01]  /*3d80*/  FADD.FTZ R34, R56, R69 ;  /* 0x0000004538227221 */ /* 0x000fe20000010000 */
[----:B------:R-:W3:Y:S01]  /*3d90*/  MUFU.EX2 R47, R47 ;  /* 0x0000002f002f7308 */ /* 0x000ee20000000800 */
[----:B-1----:R-:W-:-:S01]  /*3da0*/  FADD.FTZ R40, R20, R31 ;  /* 0x0000001f14287221 */ /* 0x002fc20000010000 */
[----:B------:R-:W-:-:S02]  /*3db0*/  IMAD.MOV.U32 R42, RZ, RZ, R55 ;  /* 0x000000ffff2a7224 */ /* 0x000fc400078e0037 */
[----:B------:R-:W-:-:S04]  /*3dc0*/  FADD.FTZ R15, R63, R34 ;  /* 0x000000223f0f7221 */ /* 0x000fc80000010000 */
[----:B------:R-:W1:Y:S01]  /*3dd0*/  MUFU.EX2 R58, R58 ;  /* 0x0000003a003a7308 */ /* 0x000e620000000800 */
[----:B--2---:R-:W-:-:S07]  /*3de0*/  FADD.FTZ R40, R23, R40 ;  /* 0x0000002817287221 */ /* 0x004fce0000010000 */
[----:B------:R-:W2:Y:S01]  /*3df0*/  MUFU.EX2 R24, R24 ;  /* 0x0000001800187308 */ /* 0x000ea20000000800 */
[----:B---3--:R-:W-:-:S07]  /*3e00*/  FADD.FTZ R39, R47, R40 ;  /* 0x000000282f277221 */ /* 0x008fce0000010000 */
[----:B------:R-:W3:Y:S01]  /*3e10*/  MUFU.EX2 R25, R25 ;  /* 0x0000001900197308 */ /* 0x000ee20000000800 */
[----:B-1----:R-:W-:-:S01]  /*3e20*/  FADD.FTZ R39, R58, R39 ;  /* 0x000000273a277221 */ /* 0x002fc20000010000 */
[----:B------:R-:W-:-:S04]  /*3e30*/  F2FP.SATFINITE.E4M3.F32.PACK_AB_MERGE_C R47, R58, R47, RZ ;  /* 0x0000002f3a2f723e */ /* 0x000fc800048070ff */
[----:B------:R-:W-:Y:S01]  /*3e40*/  F2FP.SATFINITE.E4M3.F32.PACK_AB_MERGE_C R141, R23, R20, R47 ;  /* 0x00000014178d723e */ /* 0x000fe2000480702f */
[----:B------:R-:W-:Y:S01]  /*3e50*/  IMAD.MOV.U32 R47, RZ, RZ, R55 ;  /* 0x000000ffff2f7224 */ /* 0x000fe200078e0037 */
[----:B------:R-:W1:Y:S01]  /*3e60*/  MUFU.EX2 R26, R26 ;  /* 0x0000001a001a7308 */ /* 0x000e620000000800 */
[----:B--2---:R-:W-:-:S07]  /*3e70*/  FADD.FTZ R40, R24, R39 ;  /* 0x0000002718287221 */ /* 0x004fce0000010000 */
[----:B------:R-:W2:Y:S01]  /*3e80*/  MUFU.EX2 R27, R27 ;  /* 0x0000001b001b7308 */ /* 0x000ea20000000800 */
[----:B---3--:R-:W-:-:S01]  /*3e90*/  FADD.FTZ R39, R25, R40 ;  /* 0x0000002819277221 */ /* 0x008fc20000010000 */
[----:B------:R-:W-:Y:S01]  /*3ea0*/  FADD.FTZ R40, R64, R15 ;  /* 0x0000000f40287221 */ /* 0x000fe20000010000 */
[----:B------:R-:W-:-:S03]  /*3eb0*/  F2FP.SATFINITE.E4M3.F32.PACK_AB_MERGE_C R64, R73, R64, RZ ;  /* 0x000000404940723e */ /* 0x000fc600048070ff */
[----:B------:R-:W-:Y:S01]  /*3ec0*/  FADD.FTZ R73, R73, R40 ;  /* 0x0000002849497221 */ /* 0x000fe20000010000 */
[----:B------:R-:W-:Y:S01]  /*3ed0*/  F2FP.SATFINITE.E4M3.F32.PACK_AB_MERGE_C R142, R63, R56, R64 ;  /* 0x000000383f8e723e */ /* 0x000fe20004807040 */
[----:B------:R-:W3:Y:S01]  /*3ee0*/  MUFU.EX2 R29, R29 ;  /* 0x0000001d001d7308 */ /* 0x000ee20000000800 */
[----:B-1----:R-:W-:-:S01]  /*3ef0*/  FADD.FTZ R10, R26, R39 ;  /* 0x000000271a0a7221 */ /* 0x002fc20000010000 */
[----:B------:R-:W-:-:S06]  /*3f00*/  MOV R40, R55 ;  /* 0x0000003700287202 */ /* 0x000fcc0000000f00 */
[----:B------:R-:W1:Y:S01]  /*3f10*/  MUFU.EX2 R74, R74 ;  /* 0x0000004a004a7308 */ /* 0x000e620000000800 */
[C---:B--2---:R-:W-:Y:S01]  /*3f20*/  F2FP.SATFINITE.E4M3.F32.PACK_AB_MERGE_C R39, R27.reuse, R26, RZ ;  /* 0x0000001a1b27723e */ /* 0x044fe200048070ff */
[----:B------:R-:W-:Y:S01]  /*3f30*/  FADD.FTZ R27, R27, R10 ;  /* 0x0000000a1b1b7221 */ /* 0x000fe20000010000 */
[----:B------:R-:W-:-:S02]  /*3f40*/  FADD.FTZ R10, R72, R73 ;  /* 0x00000049480a7221 */ /* 0x000fc40000010000 */
[----:B------:R-:W-:Y:S01]  /*3f50*/  F2FP.SATFINITE.E4M3.F32.PACK_AB_MERGE_C R143, R25, R24, R39 ;  /* 0x00000018198f723e */ /* 0x000fe20004807027 */
[----:B------:R-:W-:-:S01]  /*3f60*/  FADD.FTZ R26, R4, R27 ;  /* 0x0000001b041a7221 */ /* 0x000fc20000010000 */
[----:B------:R-:W-:Y:S01]  /*3f70*/  FADD.FTZ R15, R75, R10 ;  /* 0x0000000a4b0f7221 */ /* 0x000fe20000010000 */
[----:B------:R-:W-:Y:S01]  /*3f80*/  MUFU.EX2 R28, R28 ;  /* 0x0000001c001c7308 */ /* 0x000fe20000000800 */
[--C-:B------:R-:W-:Y:S02]  /*3f90*/  IMAD.MOV.U32 R39, RZ, RZ, R55.reuse ;  /* 0x000000ffff277224 */ /* 0x100fe400078e0037 */
[----:B---3--:R-:W-:Y:S01]  /*3fa0*/  FADD.FTZ R21, R29, R26 ;  /* 0x0000001a1d157221 */ /* 0x008fe20000010000 */
[----:B------:R-:W-:Y:S01]  /*3fb0*/  MOV R25, R55 ;  /* 0x0000003700197202 */ /* 0x000fe20000000f00 */
[----:B------:R-:W-:-:S03]  /*3fc0*/  IMAD.MOV.U32 R24, RZ, RZ, R55 ;  /* 0x000000ffff187224 */ /* 0x000fc600078e0037 */
[----:B------:R-:W2:Y:S01]  /*3fd0*/  MUFU.EX2 R77, R77 ;  /* 0x0000004d004d7308 */ /* 0x000ea20000000800 */
[----:B-1----:R-:W-:-:S07]  /*3fe0*/  FADD.FTZ R26, R74, R15 ;  /* 0x0000000f4a1a7221 */ /* 0x002fce0000010000 */
[----:B------:R-:W1:Y:S08]  /*3ff0*/  MUFU.EX2 R51, R51 ;  /* 0x0000003300337308 */ /* 0x000e700000000800 */
[----:B------:R-:W3:Y:S01]  /*4000*/  MUFU.EX2 R76, R76 ;  /* 0x0000004c004c7308 */ /* 0x000ee20000000800 */
[C---:B--2---:R-:W-:Y:S01]  /*4010*/  F2FP.SATFINITE.E4M3.F32.PACK_AB_MERGE_C R74, R77.reuse, R74, RZ ;  /* 0x0000004a4d4a723e */ /* 0x044fe200048070ff */
[----:B------:R-:W-:-:S03]  /*4020*/  FADD.FTZ R77, R77, R26 ;  /* 0x0000001a4d4d7221 */ /* 0x000fc60000010000 */
[----:B------:R-:W-:-:S03]  /*4030*/  F2FP.SATFINITE.E4M3.F32.PACK_AB_MERGE_C R144, R75, R72, R74 ;  /* 0x000000484b90723e */ /* 0x000fc6000480704a */
[----:B------:R-:W-:Y:S01]  /*4040*/  MUFU.EX2 R30, R30 ;  /* 0x0000001e001e7308 */ /* 0x000fe20000000800 */
[----:B-1----:R-:W-:-:S04]  /*4050*/  F2FP.SATFINITE.E4M3.F32.PACK_AB_MERGE_C R27, R51, R28, RZ ;  /* 0x0000001c331b723e */ /* 0x002fc800048070ff */
[----:B------:R-:W-:Y:S01]  /*4060*/  F2FP.SATFINITE.E4M3.F32.PACK_AB_MERGE_C R145, R29, R4, R27 ;  /* 0x000000041d91723e */ /* 0x000fe2000480701b */
[----:B------:R-:W-:Y:S02]  /*4070*/  IMAD.MOV.U32 R29, RZ, RZ, R55 ;  /* 0x000000ffff1d7224 */ /* 0x000fe400078e0037 */
[----:B------:R-:W1:Y:S01]  /*4080*/  MUFU.EX2 R79, R79 ;  /* 0x0000004f004f7308 */ /* 0x000e620000000800 */
[----:B---3--:R-:W-:-:S01]  /*4090*/  FADD.FTZ R26, R76, R77 ;  /* 0x0000004d4c1a7221 */ /* 0x008fc20000010000 */
[----:B------:R-:W-:-:S06]  /*40a0*/  IMAD.MOV.U32 R27, RZ, RZ, R55 ;  /* 0x000000ffff1b7224 */ /* 0x000fcc00078e0037 */
[----:B------:R-:W-:Y:S08]  /*40b0*/  MUFU.EX2 R70, R70 ;  /* 0x0000004600467308 */ /* 0x000ff00000000800 */
[----:B------:R-:W2:Y:S01]  /*40c0*/  MUFU.EX2 R81, R81 ;  /* 0x0000005100517308 */ /* 0x000ea20000000800 */
[----:B-1----:R-:W-:-:S07]  /*40d0*/  FADD.FTZ R15, R79, R26 ;  /* 0x0000001a4f0f7221 */ /* 0x002fce0000010000 */
[----:B------:R-:W1:Y:S08]  /*40e0*/  MUFU.EX2 R33, R65 ;  /* 0x0000004100217308 */ /* 0x000e700000000800 */
[----:B------:R-:W3:Y:S01]  /*40f0*/  MUFU.EX2 R32, R32 ;  /* 0x0000002000207308 */ /* 0x000ee20000000800 */
[----:B--2---:R-:W-:Y:S01]  /*4100*/  F2FP.SATFINITE.E4M3.F32.PACK_AB_MERGE_C R26, R81, R70, RZ ;  /* 0x00000046511a723e */ /* 0x004fe200048070ff */
[----:B------:R-:W-:-:S03]  /*4110*/  FADD.FTZ R70, R70, R15 ;  /* 0x0000000f46467221 */ /* 0x000fc60000010000 */
[----:B------:R-:W-:Y:S01]  /*4120*/  F2FP.SATFINITE.E4M3.F32.PACK_AB_MERGE_C R146, R79, R76, R26 ;  /* 0x0000004c4f92723e */ /* 0x000fe2000480701a */
[----:B------:R-:W-:-:S02]  /*4130*/  FADD.FTZ R81, R81, R70 ;  /* 0x0000004651517221 */ /* 0x000fc40000010000 */
[----:B------:R2:W-:Y:S08]  /*4140*/  MUFU.EX2 R13, R36 ;  /* 0x00000024000d7308 */ /* 0x0005f00000000800 */
[----:B------:R-:W4:Y:S01]  /*4150*/  MUFU.EX2 R31, R68 ;  /* 0x00000044001f7308 */ /* 0x000f220000000800 */
[----:B--2---:R-:W-:-:S04]  /*4160*/  FADD.FTZ R36, R28, R21 ;  /* 0x000000151c247221 */ /* 0x004fc80000010000 */
[----:B------:R-:W-:Y:S01]  /*4170*/  FADD.FTZ R51, R51, R36 ;  /* 0x0000002433337221 */ /* 0x000fe20000010000 */
[----:B------:R-:W-:Y:S02]  /*4180*/  IMAD.MOV.U32 R36, RZ, RZ, R55 ;  /* 0x000000ffff247224 */ /* 0x000fe400078e0037 */
[----:B------:R-:W-:Y:S01]  /*4190*/  MUFU.EX2 R80, R80 ;  /* 0x0000005000507308 */ /* 0x000fe20000000800 */
[----:B------:R-:W-:-:S01]  /*41a0*/  FADD.FTZ R28, R30, R51 ;  /* 0x000000331e1c7221 */ /* 0x000fc20000010000 */
[----:B------:R-:W-:-:S03]  /*41b0*/  IMAD.MOV.U32 R51, RZ, RZ, R55 ;  /* 0x000000ffff337224 */ /* 0x000fc600078e0037 */
[----:B-1----:R-:W-:Y:S01]  /*41c0*/  FADD.FTZ R21, R33, R28 ;  /* 0x0000001c21157221 */ /* 0x002fe20000010000 */
[----:B------:R-:W-:Y:S02]  /*41d0*/  IMAD.MOV.U32 R28, RZ, RZ, R55 ;  /* 0x000000ffff1c7224 */ /* 0x000fe400078e0037 */
[----:B------:R-:W1:Y:S01]  /*41e0*/  MUFU.EX2 R85, R85 ;  /* 0x0000005500557308 */ /* 0x000e620000000800 */
[----:B---3--:R-:W-:-:S01]  /*41f0*/  FADD.FTZ R26, R32, R21 ;  /* 0x00000015201a7221 */ /* 0x008fc20000010000 */
[----:B----4-:R-:W-:-:S03]  /*4200*/  F2FP.SATFINITE.E4M3.F32.PACK_AB_MERGE_C R32, R31, R32, RZ ;  /* 0x000000201f20723e */ /* 0x010fc600048070ff */
[----:B------:R-:W-:Y:S01]  /*4210*/  FADD.FTZ R26, R31, R26 ;  /* 0x0000001a1f1a7221 */ /* 0x000fe20000010000 */
[----:B------:R-:W-:Y:S01]  /*4220*/  F2FP.SATFINITE.E4M3.F32.PACK_AB_MERGE_C R147, R33, R30, R32 ;  /* 0x0000001e2193723e */ /* 0x000fe20004807020 */
[----:B------:R-:W-:Y:S01]  /*4230*/  IMAD.MOV.U32 R33, RZ, RZ, R55 ;  /* 0x000000ffff217224 */ /* 0x000fe200078e0037 */
[----:B------:R-:W2:Y:S01]  /*4240*/  MUFU.EX2 R78, R78 ;  /* 0x0000004e004e7308 */ /* 0x000ea20000000800 */
[----:B------:R-:W-:-:S01]  /*4250*/  FADD.FTZ R5, R13, R26 ;  /* 0x0000001a0d057221 */ /* 0x000fc20000010000 */
[--C-:B------:R-:W-:Y:S01]  /*4260*/  IMAD.MOV.U32 R32, RZ, RZ, R55.reuse ;  /* 0x000000ffff207224 */ /* 0x100fe200078e0037 */
[----:B------:R-:W-:Y:S01]  /*4270*/  MOV R30, R55 ;  /* 0x00000037001e7202 */ /* 0x000fe20000000f00 */
[--C-:B------:R-:W-:Y:S02]  /*4280*/  IMAD.MOV.U32 R31, RZ, RZ, R55.reuse ;  /* 0x000000ffff1f7224 */ /* 0x100fe400078e0037 */
[----:B------:R-:W-:Y:S02]  /*4290*/  IMAD.MOV.U32 R26, RZ, RZ, R55 ;  /* 0x000000ffff1a7224 */ /* 0x000fe400078e0037 */
[----:B------:R-:W3:Y:S01]  /*42a0*/  MUFU.EX2 R83, R83 ;  /* 0x0000005300537308 */ /* 0x000ee20000000800 */
[----:B-1----:R-:W-:-:S07]  /*42b0*/  F2FP.SATFINITE.E4M3.F32.PACK_AB_MERGE_C R15, R85, R80, RZ ;  /* 0x00000050550f723e */ /* 0x002fce00048070ff */
[----:B------:R1:W4:Y:S01]  /*42c0*/  MUFU.EX2 R34, R37 ;  /* 0x0000002500227308 */ /* 0x0003220000000800 */
[----:B--2---:R-:W-:-:S07]  /*42d0*/  FADD.FTZ R6, R78, R81 ;  /* 0x000000514e067221 */ /* 0x004fce0000010000 */
[----:B------:R-:W2:Y:S01]  /*42e0*/  MUFU.EX2 R67, R67 ;  /* 0x0000004300437308 */ /* 0x000ea20000000800 */
[C---:B---3--:R-:W-:Y:S01]  /*42f0*/  F2FP.SATFINITE.E4M3.F32.PACK_AB_MERGE_C R148, R83.reuse, R78, R15 ;  /* 0x0000004e5394723e */ /* 0x048fe2000480700f */
[----:B------:R-:W-:Y:S01]  /*4300*/  FADD.FTZ R83, R83, R6 ;  /* 0x0000000653537221 */ /* 0x000fe20000010000 */
[----:B-1----:R-:W-:-:S03]  /*4310*/  IMAD.MOV.U32 R37, RZ, RZ, R55 ;  /* 0x000000ffff257224 */ /* 0x002fc600078e0037 */
[----:B------:R-:W-:Y:S02]  /*4320*/  FADD.FTZ R80, R80, R83 ;  /* 0x0000005350507221 */ /* 0x000fe40000010000 */
[----:B------:R-:W1:Y:S01]  /*4330*/  MUFU.EX2 R10, R93 ;  /* 0x0000005d000a7308 */ /* 0x000e620000000800 */
[----:B----4-:R-:W-:-:S01]  /*4340*/  FADD.FTZ R6, R34, R5 ;  /* 0x0000000522067221 */ /* 0x010fc20000010000 */
[----:B------:R-:W-:-:S06]  /*4350*/  FADD.FTZ R85, R85, R80 ;  /* 0x0000005055557221 */ /* 0x000fcc0000010000 */
[----:B------:R-:W-:Y:S01]  /*4360*/  MUFU.EX2 R84, R84 ;  /* 0x0000005400547308 */ /* 0x000fe20000000800 */
[----:B--2---:R-:W-:-:S07]  /*4370*/  FADD.FTZ R5, R67, R6 ;  /* 0x0000000643057221 */ /* 0x004fce0000010000 */
[----:B------:R-:W2:Y:S01]  /*4380*/  MUFU.EX2 R89, R89 ;  /* 0x0000005900597308 */ /* 0x000ea20000000800 */
[----:B-1----:R-:W-:-:S01]  /*4390*/  FADD.FTZ R5, R10, R5 ;  /* 0x000000050a057221 */ /* 0x002fc20000010000 */
[----:B------:R-:W-:-:S04]  /*43a0*/  F2FP.SATFINITE.E4M3.F32.PACK_AB_MERGE_C R67, R10, R67, RZ ;  /* 0x000000430a43723e */ /* 0x000fc800048070ff */
[----:B------:R-:W-:Y:S01]  /*43b0*/  F2FP.SATFINITE.E4M3.F32.PACK_AB_MERGE_C R149, R34, R13, R67 ;  /* 0x0000000d2295723e */ /* 0x000fe20004807043 */
[----:B------:R-:W-:Y:S01]  /*43c0*/  IMAD.MOV.U32 R34, RZ, RZ, R55 ;  /* 0x000000ffff227224 */ /* 0x000fe200078e0037 */
[----:B------:R-:W1:Y:S08]  /*43d0*/  MUFU.EX2 R82, R82 ;  /* 0x0000005200527308 */ /* 0x000e700000000800 */
[----:B------:R-:W3:Y:S01]  /*43e0*/  MUFU.EX2 R96, R96 ;  /* 0x0000006000607308 */ /* 0x000ee20000000800 */
[----:B--2---:R-:W-:-:S07]  /*43f0*/  F2FP.SATFINITE.E4M3.F32.PACK_AB_MERGE_C R9, R89, R84, RZ ;  /* 0x000000545909723e */ /* 0x004fce00048070ff */
[----:B------:R-:W2:Y:S01]  /*4400*/  MUFU.EX2 R87, R87 ;  /* 0x0000005700577308 */ /* 0x000ea20000000800 */
[----:B-1----:R-:W-:-:S07]  /*4410*/  FADD.FTZ R6, R82, R85 ;  /* 0x0000005552067221 */ /* 0x002fce0000010000 */
[----:B------:R-:W1:Y:S01]  /*4420*/  MUFU.EX2 R95, R95 ;  /* 0x0000005f005f7308 */ /* 0x000e620000000800 */
[----:B---3--:R-:W-:-:S07]  /*4430*/  FADD.FTZ R8, R96, R5 ;  /* 0x0000000560087221 */ /* 0x008fce0000010000 */
[----:B------:R-:W-:Y:S01]  /*4440*/  MUFU.EX2 R98, R98 ;  /* 0x0000006200627308 */ /* 0x000fe20000000800 */
[C---:B--2---:R-:W-:Y:S01]  /*4450*/  F2FP.SATFINITE.E4M3.F32.PACK_AB_MERGE_C R150, R87.reuse, R82, R9 ;  /* 0x000000525796723e */ /* 0x044fe20004807009 */
[----:B------:R-:W-:-:S06]  /*4460*/  FADD.FTZ R87, R87, R6 ;  /* 0x0000000657577221 */ /* 0x000fcc0000010000 */
[----:B------:R-:W2:Y:S01]  /*4470*/  MUFU.EX2 R7, R86 ;  /* 0x0000005600077308 */ /* 0x000ea20000000800 */
[----:B-1----:R-:W-:-:S01]  /*4480*/  FADD.FTZ R5, R95, R8 ;  /* 0x000000085f057221 */ /* 0x002fc20000010000 */
[----:B------:R-:W-:-:S04]  /*4490*/  FADD.FTZ R8, R84, R87 ;  /* 0x0000005754087221 */ /* 0x000fc80000010000 */
[----:B------:R-:W-:Y:S01]  /*44a0*/  FADD.FTZ R8, R89, R8 ;  /* 0x0000000859087221 */ /* 0x000fe20000010000 */
[----:B--2---:R-:W-:Y:S01]  /*44b0*/  F2FP.SATFINITE.E4M3.F32.PACK_AB_MERGE_C R4, R7, R98, RZ ;  /* 0x000000620704723e */ /* 0x004fe200048070ff */
[----:B------:R-:W-:-:S03]  /*44c0*/  FADD.FTZ R98, R98, R5 ;  /* 0x0000000562627221 */ /* 0x000fc60000010000 */
[----:B------:R-:W-:Y:S01]  /*44d0*/  F2FP.SATFINITE.E4M3.F32.PACK_AB_MERGE_C R151, R95, R96, R4 ;  /* 0x000000605f97723e */ /* 0x000fe20004807004 */
[----:B------:R-:W-:-:S01]  /*44e0*/  FADD.FTZ R7, R7, R98 ;  /* 0x0000006207077221 */ /* 0x000fc20000010000 */
[----:B------:R-:W-:Y:S06]  /*44f0*/  @!P1 BRA `(.L_x_15) ;  /* 0x0000002c00689947 */ /* 0x000fec0003800000 */
[----:B------:R-:W-:Y:S01]  /*4500*/  IMAD.MOV.U32 R6, RZ, RZ, R71 ;  /* 0x000000ffff067224 */ /* 0x000fe200078e0047 */
[----:B------:R-:W-:Y:S01]  /*4510*/  CS2R R54, SRZ ;  /* 0x0000000000367805 */ /* 0x000fe2000001ff00 */
[----:B------:R-:W-:Y:S01]  /*4520*/  IMAD.MOV.U32 R5, RZ, RZ, R66 ;  /* 0x000000ffff057224 */ /* 0x000fe200078e0042 */
[----:B------:R-:W-:Y:S02]  /*4530*/  CS2R R52, SRZ ;  /* 0x0000000000347805 */ /* 0x000fe4000001ff00 */
[----:B------:R-:W-:Y:S02]  /*4540*/  CS2R R50, SRZ ;  /* 0x0000000000327805 */ /* 0x000fe4000001ff00 */
[----:B------:R-:W-:Y:S02]  /*4550*/  CS2R R48, SRZ ;  /* 0x0000000000307805 */ /* 0x000fe4000001ff00 */
[----:B------:R-:W-:Y:S02]  /*4560*/  CS2R R46, SRZ ;  /* 0x00000000002e7805 */ /* 0x000fe4000001ff00 */
[----:B------:R-:W-:-:S02]  /*4570*/  CS2R R44, SRZ ;  /* 0x00000000002c7805 */ /* 0x000fc4000001ff00 */
[----:B------:R-:W-:Y:S02]  /*4580*/  CS2R R42, SRZ ;  /* 0x00000000002a7805 */ /* 0x000fe4000001ff00 */
        /* <DEDUP_REMOVED lines=8> */
[----:B------:R-:W-:Y:S01]  /*4610*/  CS2R R24, SRZ ;  /* 0x0000000000187805 */ /* 0x000fe2000001ff00 */
[----:B------:R-:W-:Y:S01]  /*4620*/  UIADD3 UR45, UR45, -0x2, URZ ;  /* 0xfffffffe2d2d7890 */ /* 0x000fe2000fffe03f */
[----:B------:R-:W-:Y:S01]  /*4630*/  UMOV UR23, UR37 ;  /* 0x0000002500177c82 */ /* 0x000fe20008000000 */
[----:B------:R-:W-:Y:S01]  /*4640*/  UMOV UR22, UR38 ;  /* 0x0000002600167c82 */ /* 0x000fe20008000000 */
[----:B------:R-:W-:-:S09]  /*4650*/  ULDC UR20, c[0x0][0x988] ;  /* 0x0002620000147ab9 */ /* 0x000fd20000000800 */
.L_x_25:
[----:B------:R-:W-:-:S04]  /*4660*/  UISETP.NE.AND UP0, UPT, UR22, 0x1, UPT ;  /* 0x000000011600788c */ /* 0x000fc8000bf05270 */
[----:B------:R-:W-:-:S04]  /*4670*/  USEL UR37, URZ, 0x1, UP0 ;  /* 0x000000013f257887 */ /* 0x000fc80008000000 */
[----:B------:R-:W-:Y:S01]  /*4680*/  ULOP3.LUT UR37, UR23, UR37, URZ, 0x3c, !UPT ;  /* 0x0000002517257292 */ /* 0x000fe2000f8e3c3f */
[----:B------:R-:W-:Y:S11]  /*4690*/  @!P0 BRA `(.L_x_16) ;  /* 0x0000000000048947 */ /* 0x000ff60003800000 */
[----:B------:R-:W-:Y:S01]  /*46a0*/  BPT.TRAP 0x1 ;  /* 0x000000040000795c */ /* 0x000fe20000300000 */
.L_x_16:
[----:B------:R-:W-:Y:S01]  /*46b0*/  UIADD3 UR38, UR22, 0x1, URZ ;  /* 0x0000000116267890 */ /* 0x000fe2000fffe03f */
[----:B------:R-:W-:-:S03]  /*46c0*/  IMAD.U32 R4, RZ, RZ, UR37 ;  /* 0x00000025ff047e24 */ /* 0x000fc6000f8e00ff */
[----:B------:R-:W-:Y:S02]  /*46d0*/  UISETP.NE.AND UP0, UPT, UR38, 0x2, UPT ;  /* 0x000000022600788c */ /* 0x000fe4000bf05270 */
[----:B------:R-:W-:Y:S02]  /*46e0*/  SHF.L.U32 R4, R4, 0x1f, RZ ;  /* 0x0000001f04047819 */ /* 0x000fe400000006ff */
[----:B------:R-:W-:-:S04]  /*46f0*/  USEL UR38, UR38, URZ, UP0 ;  /* 0x0000003f26267287 */ /* 0x000fc80008000000 */
[----:B------:R-:W-:-:S09]  /*4700*/  ULEA UR21, UR38, UR40, 0x3 ;  /* 0x0000002826157291 */ /* 0x000fd2000f8e183f */
[----:B------:R1:W2:Y:S01]  /*4710*/  SYNCS.PHASECHK.TRANS64.TRYWAIT P1, [UR21+0x13230], R4 ;  /* 0x01323004ff0075a7 */ /* 0x0002a20008020155 */
[----:B------:R-:W-:Y:S05]  /*4720*/  @!P0 BRA `(.L_x_17) ;  /* 0x0000000000048947 */ /* 0x000fea0003800000 */
[----:B------:R-:W-:Y:S01]  /*4730*/  BPT.TRAP 0x1 ;  /* 0x000000040000795c */ /* 0x000fe20000300000 */
.L_x_17:
[----:B--2---:R-:W-:Y:S05]  /*4740*/  @P1 BRA `(.L_x_18) ;  /* 0x0000000000081947 */ /* 0x004fea0003800000 */
[----:B------:R-:W2:Y:S02]  /*4750*/  SYNCS.PHASECHK.TRANS64.TRYWAIT P1, [UR21+0x13230], R4 ;  /* 0x01323004ff0075a7 */ /* 0x000ea40008020155 */
[----:B--2---:R-:W-:Y:S05]  /*4760*/  @!P1 BRA `(.L_x_19) ;  /* 0x0000006000d09947 */ /* 0x004fea0003800000 */
.L_x_18:
[----:B------:R-:W-:Y:S01]  /*4770*/  R2UR UR24, R3 ;  /* 0x00000000031872ca */ /* 0x000fe200000e0000 */
[----:B------:R-:W-:Y:S01]  /*4780*/  WARPGROUP.ARRIVE ;  /* 0x00000000000079c5 */ /* 0x000fe20000000000 */
[----:B------:R-:W-:Y:S01]  /*4790*/  UMOV UR11, 0x80000020 ;  /* 0x80000020000b7882 */ /* 0x000fe20000000000 */
[----:B------:R-:W-:Y:S01]  /*47a0*/  UMOV UR12, UR8 ;  /* 0x00000008000c7c82 */ /* 0x000fe20008000000 */
[----:B------:R-:W-:Y:S01]  /*47b0*/  UMOV UR13, UR9 ;  /* 0x00000009000d7c82 */ /* 0x000fe20008000000 */
[----:B------:R-:W-:Y:S01]  /*47c0*/  UMOV UR15, 0x80000020 ;  /* 0x80000020000f7882 */ /* 0x000fe20000000000 */
[----:B------:R-:W-:Y:S01]  /*47d0*/  UMOV UR16, UR8 ;  /* 0x0000000800107c82 */ /* 0x000fe20008000000 */
[----:B------:R-:W-:Y:S01]  /*47e0*/  UMOV UR17, UR9 ;  /* 0x0000000900117c82 */ /* 0x000fe20008000000 */
[----:B------:R-:W-:Y:S01]  /*47f0*/  UMOV UR19, 0x80000020 ;  /* 0x8000002000137882 */ /* 0x000fe20000000000 */
[----:B------:R-:W-:-:S04]  /*4800*/  UMOV UR7, 0x80000020 ;  /* 0x8000002000077882 */ /* 0x000fc80000000000 */
        /* <DEDUP_REMOVED lines=8> */
[----:B------:R-:W-:Y:S02]  /*4890*/  WARPGROUP.DEPBAR.LE gsb0, 0x0 ;  /* 0x00008000000079c5 */ /* 0x000fe40000010000 */
[----:B------:R-:W-:-:S06]  /*48a0*/  WARPGROUP.ARRIVE ;  /* 0x00000000000079c5 */ /* 0x000fcc0000000000 */
[----:B------:R-:W-:Y:S01]  /*48b0*/  QGMMA.64x32x32.F32.E4M3.E4M3 R104, gdesc[UR12], RZ, !UPT, gsb0 ;  /* 0x006000000c6879f3 */ /* 0x000fe2000c0008ff */
[----:B------:R-:W-:Y:S01]  /*48c0*/  UIADD3 UR14, UR24, 0x82, URZ ;  /* 0x00000082180e7890 */ /* 0x000fe2000fffe03f */
[----:B------:R-:W-:Y:S01]  /*48d0*/  UMOV UR12, UR4 ;  /* 0x00000004000c7c82 */ /* 0x000fe20008000000 */
[----:B------:R-:W-:Y:S01]  /*48e0*/  UMOV UR13, UR5 ;  /* 0x00000005000d7c82 */ /* 0x000fe20008000000 */
        /* <DEDUP_REMOVED lines=11> */
[----:B------:R-:W-:Y:S01]  /*49a0*/  UMOV UR10, UR6 ;  /* 0x00000006000a7c82 */ /* 0x000fe20008000000 */
[----:B------:R-:W-:Y:S01]  /*49b0*/  UMOV UR11, 0x80000020 ;  /* 0x80000020000b7882 */ /* 0x000fe20000000000 */
[----:B------:R-:W-:Y:S01]  /*49c0*/  UIADD3 UR6, UR24, 0x2, URZ ;  /* 0x0000000218067890 */ /* 0x000fe2000fffe03f */
        /* <DEDUP_REMOVED lines=8> */
[----:B------:R-:W-:Y:S01]  /*4a50*/  UIADD3 UR24, UR24, 0x202, URZ ;  /* 0x0000020218187890 */ /* 0x000fe2000fffe03f */
[----:B------:R-:W-:Y:S02]  /*4a60*/  WARPGROUP.DEPBAR.LE gsb0, 0x0 ;  /* 0x00008000000079c5 */ /* 0x000fe40000010000 */
[----:B------:R-:W-:-:S06]  /*4a70*/  WARPGROUP.ARRIVE ;  /* 0x00000000000079c5 */ /* 0x000fcc0000000000 */
[----:B------:R-:W-:Y:S03]  /*4a80*/  QGMMA.64x32x32.F32.E4M3.E4M3 R104, gdesc[UR12], R104, gsb0 ;  /* 0x006000000c6879f3 */ /* 0x000fe60008000868 */
[----:B------:R-:W-:Y:S02]  /*4a90*/  WARPGROUP.DEPBAR.LE gsb0, 0x0 ;  /* 0x00008000000079c5 */ /* 0x000fe40000010000 */
[----:B------:R-:W-:-:S06]  /*4aa0*/  WARPGROUP.ARRIVE ;  /* 0x00000000000079c5 */ /* 0x000fcc0000000000 */
[----:B------:R-:W-:Y:S03]  /*4ab0*/  QGMMA.64x32x32.F32.E4M3.E4M3 R88, gdesc[UR16], R88, gsb0 ;  /* 0x00600000105879f3 */ /* 0x000fe60008000858 */
[----:B------:R-:W-:Y:S02]  /*4ac0*/  WARPGROUP.DEPBAR.LE gsb0, 0x0 ;  /* 0x00008000000079c5 */ /* 0x000fe40000010000 */
[----:B------:R-:W-:-:S06]  /*4ad0*/  WARPGROUP.ARRIVE ;  /* 0x00000000000079c5 */ /* 0x000fcc0000000000 */
[----:B------:R-:W-:Y:S01]  /*4ae0*/  QGMMA.64x32x32.F32.E4M3.E4M3 R72, gdesc[UR4], R72, gsb0 ;  /* 0x00600000044879f3 */ /* 0x000fe20008000848 */
[----:B------:R-:W-:Y:S01]  /*4af0*/  UMOV UR6, UR24 ;  /* 0x0000001800067c82 */ /* 0x000fe20008000000 */
[----:B------:R-:W-:Y:S01]  /*4b00*/  UMOV UR7, 0x80000020 ;  /* 0x8000002000077882 */ /* 0x000fe20000000000 */
[----:B------:R-:W-:Y:S02]  /*4b10*/  WARPGROUP.DEPBAR.LE gsb0, 0x0 ;  /* 0x00008000000079c5 */ /* 0x000fe40000010000 */
[----:B------:R-:W-:-:S06]  /*4b20*/  WARPGROUP.ARRIVE ;  /* 0x00000000000079c5 */ /* 0x000fcc0000000000 */
[----:B------:R-:W-:Y:S03]  /*4b30*/  QGMMA.64x32x32.F32.E4M3.E4M3 R56, gdesc[UR4], R56, gsb0 ;  /* 0x00600000043879f3 */ /* 0x000fe60008000838 */
[----:B------:R-:W-:Y:S02]  /*4b40*/  WARPGROUP.DEPBAR.LE gsb0, 0x0 ;  /* 0x00008000000079c5 */ /* 0x000fe40000010000 */
[----:B------:R-:W-:Y:S05]  /*4b50*/  @!P0 BRA `(.L_x_20) ;  /* 0x0000000000048947 */ /* 0x000fea0003800000 */
[----:B------:R-:W-:Y:S01]  /*4b60*/  BPT.TRAP 0x1 ;  /* 0x000000040000795c */ /* 0x000fe20000300000 */
.L_x_20:
[----:B------:R-:W-:Y:S01]  /*4b70*/  ULEA UR11, UR22, UR40, 0x3 ;  /* 0x00000028160b7291 */ /* 0x000fe2000f8e183f */
[----:B-12---:R-:W-:-:S04]  /*4b80*/  MOV R4, UR23 ;  /* 0x0000001700047c02 */ /* 0x006fc80008000f00 */
[----:B------:R-:W-:-:S04]  /*4b90*/  SHF.L.U32 R4, R4, 0x1f, RZ ;  /* 0x0000001f04047819 */ /* 0x000fc800000006ff */
[----:B------:R1:W2:Y:S01]  /*4ba0*/  SYNCS.PHASECHK.TRANS64.TRYWAIT P1, [UR11+0x13250], R4 ;  /* 0x01325004ff0075a7 */ /* 0x0002a2000802014b */
[----:B------:R-:W-:Y:S05]  /*4bb0*/  @!P0 BRA `(.L_x_21) ;  /* 0x0000000000048947 */ /* 0x000fea0003800000 */
[----:B------:R-:W-:Y:S01]  /*4bc0*/  BPT.TRAP 0x1 ;  /* 0x000000040000795c */ /* 0x000fe20000300000 */
.L_x_21:
[C---:B------:R-:W-:Y:S01]  /*4bd0*/  FMUL.FTZ R10, R0.reuse, R120 ;  /* 0x00000078000a7220 */ /* 0x040fe20000410000 */
        /* <DEDUP_REMOVED lines=60> */
[----:B------:R-:W3:Y:S01]  /*4fa0*/  MUFU.TANH R10, R10 ;  /* 0x0000000a000a7308 */ /* 0x000ee20000002400 */
[----:B------:R-:W-:-:S07]  /*4fb0*/  FMUL.FTZ R126, R0, R85 ;  /* 0x00000055007e7220 */ /* 0x000fce0000410000 */
[----:B------:R-:W4:Y:S08]  /*4fc0*/  MUFU.TANH R9, R9 ;  /* 0x0000000900097308 */ /* 0x000f300000002400 */
[----:B------:R-:W1:Y:S08]  /*4fd0*/  MUFU.TANH R11, R11 ;  /* 0x0000000b000b7308 */ /* 0x000e700000002400 */
        /* <DEDUP_REMOVED lines=57> */
[----:B------:R-:W1:Y:S01]  /*5370*/  MUFU.TANH R84, R84 ;  /* 0x0000005400547308 */ /* 0x000e620000002400 */
[----:B--234-:R-:W-:Y:S05]  /*5380*/  @P1 BRA `(.L_x_22) ;  /* 0x0000000000081947 */ /* 0x01cfea0003800000 */
[----:B------:R-:W2:Y:S02]  /*5390*/  SYNCS.PHASECHK.TRANS64.TRYWAIT P1, [UR11+0x13250], R4 ;  /* 0x01325004ff0075a7 */ /* 0x000ea4000802014b */
[----:B--2---:R-:W-:Y:S05]  /*53a0*/  @!P1 BRA `(.L_x_23) ;  /* 0x0000005400d89947 */ /* 0x004fea0003800000 */
.L_x_22:
[----:B------:R-:W-:Y:S01]  /*53b0*/  FMNMX.FTZ R128, R10, R5, !PT ;  /* 0x000000050a807209 */ /* 0x000fe20007810000 */
[C---:B--2---:R-:W-:Y:S01]  /*53c0*/  FMUL.FTZ R85, R0.reuse, R86 ;  /* 0x0000005600557220 */ /* 0x044fe20000410000 */
[----:B-1----:R-:W-:Y:S01]  /*53d0*/  FMNMX.FTZ R127, R11, R6, !PT ;  /* 0x000000060b7f7209 */ /* 0x002fe20007810000 */
[----:B------:R-:W-:Y:S01]  /*53e0*/  FMUL.FTZ R86, R0, R87 ;  /* 0x0000005700567220 */ /* 0x000fe20000410000 */
[----:B------:R-:W-:Y:S01]  /*53f0*/  FMNMX.FTZ R128, R9, R128, !PT ;  /* 0x0000008009807209 */ /* 0x000fe20007810000 */
[----:B------:R-:W-:Y:S01]  /*5400*/  UIADD3 UR6, UR40, 0x1000, URZ ;  /* 0x0000100028067890 */ /* 0x000fe2000fffe03f */
[----:B------:R-:W-:Y:S01]  /*5410*/  FMNMX.FTZ R130, R12, R127, !PT ;  /* 0x0000007f0c827209 */ /* 0x000fe20007810000 */
[----:B------:R1:W2:Y:S01]  /*5420*/  MUFU.TANH R4, R126 ;  /* 0x0000007e00047308 */ /* 0x0002a20000002400 */
[----:B------:R-:W-:Y:S01]  /*5430*/  FMNMX.FTZ R127, R13, R128, !PT ;  /* 0x000000800d7f7209 */ /* 0x000fe20007810000 */
[----:B------:R-:W-:Y:S01]  /*5440*/  USHF.R.U32.HI UR6, URZ, 0x4, UR6 ;  /* 0x000000043f067899 */ /* 0x000fe20008011606 */
[----:B------:R-:W-:Y:S01]  /*5450*/  FMNMX.FTZ R87, R15, R130, !PT ;  /* 0x000000820f577209 */ /* 0x000fe20007810000 */
[----:B------:R-:W-:Y:S01]  /*5460*/  WARPGROUP.ARRIVE ;  /* 0x00000000000079c5 */ /* 0x000fe20000000000 */
[----:B------:R-:W-:Y:S01]  /*5470*/  FMNMX.FTZ R128, R14, R127, !PT ;  /* 0x0000007f0e807209 */ /* 0x000fe20007810000 */
[----:B------:R-:W-:Y:S01]  /*5480*/  ULOP3.LUT UR6, UR6, 0x3fff, URZ, 0xc0, !UPT ;  /* 0x00003fff06067892 */ /* 0x000fe2000f8ec03f */
[----:B------:R-:W-:Y:S01]  /*5490*/  FMNMX.FTZ R87, R20, R87, !PT ;  /* 0x0000005714577209 */ /* 0x000fe20007810000 */
[----:B------:R-:W-:Y:S01]  /*54a0*/  UMOV UR7, 0xc0000010 ;  /* 0xc000001000077882 */ /* 0x000fe20000000000 */
[----:B------:R-:W-:Y:S01]  /*54b0*/  FMNMX.FTZ R128, R21, R128, !PT ;  /* 0x0000008015807209 */ /* 0x000fe20007810000 */
[----:B------:R-:W-:Y:S01]  /*54c0*/  ULOP3.LUT UR6, UR6, 0x10000, URZ, 0xfc, !UPT ;  /* 0x0001000006067892 */ /* 0x000fe2000f8efc3f */
[----:B-1----:R-:W-:Y:S01]  /*54d0*/  FMNMX.FTZ R126, R120, R87, !PT ;  /* 0x00000057787e7209 */ /* 0x002fe20007810000 */
[----:B------:R-:W-:Y:S01]  /*54e0*/  FMUL.FTZ R56, R0, R56 ;  /* 0x0000003800387220 */ /* 0x000fe20000410000 */
[----:B------:R-:W-:Y:S01]  /*54f0*/  FMNMX.FTZ R87, R23, R128, !PT ;  /* 0x0000008017577209 */ /* 0x000fe20007810000 */
[----:B------:R-:W-:Y:S01]  /*5500*/  UIMAD UR10, UR22, 0x280, UR6 ;  /* 0x00000280160a78a4 */ /* 0x000fe2000f8e0206 */
[----:B------:R-:W-:Y:S01]  /*5510*/  FMNMX.FTZ R127, R121, R126, !PT ;  /* 0x0000007e797f7209 */ /* 0x000fe20007810000 */
[----:B------:R-:W1:Y:S01]  /*5520*/  MUFU.TANH R85, R85 ;  /* 0x0000005500557308 */ /* 0x000e620000002400 */
[----:B------:R-:W-:Y:S01]  /*5530*/  FMNMX.FTZ R126, R122, R87, !PT ;  /* 0x000000577a7e7209 */ /* 0x000fe20007810000 */
[----:B------:R-:W-:Y:S01]  /*5540*/  FMUL.FTZ R57, R0, R57 ;  /* 0x0000003900397220 */ /* 0x000fe20000410000 */
[----:B------:R-:W-:Y:S01]  /*5550*/  FMNMX.FTZ R128, R124, R127, !PT ;  /* 0x0000007f7c807209 */ /* 0x000fe20007810000 */
[----:B------:R-:W-:Y:S01]  /*5560*/  FMUL.FTZ R58, R0, R58 ;  /* 0x0000003a003a7220 */ /* 0x000fe20000410000 */
[----:B------:R-:W-:Y:S01]  /*5570*/  FMNMX.FTZ R87, R123, R126, !PT ;  /* 0x0000007e7b577209 */ /* 0x000fe20007810000 */
[----:B------:R-:W-:Y:S01]  /*5580*/  UMOV UR6, UR10 ;  /* 0x0000000a00067c82 */ /* 0x000fe20008000000 */
[----:B------:R-:W-:Y:S01]  /*5590*/  FMNMX.FTZ R127, R125, R128, !PT ;  /* 0x000000807d7f7209 */ /* 0x000fe20007810000 */
[----:B------:R-:W-:Y:S01]  /*55a0*/  QGMMA.64x64x32.F32.E4M3.E4M3 R24, R152, gdesc[UR4], R24, gsb0 ;  /* 0x00e0000498187df3 */ /* 0x000fe20008000818 */
[----:B------:R-:W-:Y:S01]  /*55b0*/  FMNMX.FTZ R126, R104, R87, !PT ;  /* 0x00000057687e7209 */ /* 0x000fe20007810000 */
[----:B------:R-:W-:Y:S01]  /*55c0*/  UIADD3 UR6, UR10, 0x80, URZ ;  /* 0x000000800a067890 */ /* 0x000fe2000fffe03f */
[----:B------:R-:W-:Y:S01]  /*55d0*/  FMNMX.FTZ R128, R106, R127, !PT ;  /* 0x0000007f6a807209 */ /* 0x000fe20007810000 */
[----:B------:R-:W3:Y:S01]  /*55e0*/  MUFU.TANH R56, R56 ;  /* 0x0000003800387308 */ /* 0x000ee20000002400 */
[----:B------:R-:W-:Y:S01]  /*55f0*/  FMNMX.FTZ R87, R105, R126, !PT ;  /* 0x0000007e69577209 */ /* 0x000fe20007810000 */
[----:B------:R-:W-:Y:S01]  /*5600*/  UMOV UR7, 0xc0000010 ;  /* 0xc000001000077882 */ /* 0x000fe20000000000 */
[----:B------:R-:W-:Y:S01]  /*5610*/  FMNMX.FTZ R127, R107, R128, !PT ;  /* 0x000000806b7f7209 */ /* 0x000fe20007810000 */
[----:B------:R-:W-:Y:S01]  /*5620*/  FMUL.FTZ R60, R0, R60 ;  /* 0x0000003c003c7220 */ /* 0x000fe20000410000 */
[----:B------:R-:W-:Y:S01]  /*5630*/  FMNMX.FTZ R126, R108, R87, !PT ;  /* 0x000000576c7e7209 */ /* 0x000fe20007810000 */
[----:B------:R-:W-:Y:S01]  /*5640*/  FMUL.FTZ R59, R0, R59 ;  /* 0x0000003b003b7220 */ /* 0x000fe20000410000 */
[----:B------:R-:W-:Y:S01]  /*5650*/  FMNMX.FTZ R128, R110, R127, !PT ;  /* 0x0000007f6e807209 */ /* 0x000fe20007810000 */
[----:B------:R-:W4:Y:S01]  /*5660*/  MUFU.TANH R86, R86 ;  /* 0x0000005600567308 */ /* 0x000f220000002400 */
[----:B------:R-:W-:Y:S01]  /*5670*/  FMNMX.FTZ R87, R109, R126, !PT ;  /* 0x0000007e6d577209 */ /* 0x000fe20007810000 */
[C---:B------:R-:W-:Y:S01]  /*5680*/  FMUL.FTZ R61, R0.reuse, R61 ;  /* 0x0000003d003d7220 */ /* 0x040fe20000410000 */
[----:B------:R-:W-:Y:S01]  /*5690*/  FMNMX.FTZ R127, R111, R128, !PT ;  /* 0x000000806f7f7209 */ /* 0x000fe20007810000 */
[----:B------:R-:W-:Y:S01]  /*56a0*/  FMUL.FTZ R64, R0, R64 ;  /* 0x0000004000407220 */ /* 0x000fe20000410000 */
[----:B------:R-:W-:Y:S01]  /*56b0*/  FMNMX.FTZ R126, R112, R87, !PT ;  /* 0x00000057707e7209 */ /* 0x000fe20007810000 */
[----:B------:R-:W-:Y:S01]  /*56c0*/  FMUL.FTZ R65, R0, R65 ;  /* 0x0000004100417220 */ /* 0x000fe20000410000 */
[----:B------:R-:W-:Y:S01]  /*56d0*/  FMNMX.FTZ R128, R114, R127, !PT ;  /* 0x0000007f72807209 */ /* 0x000fe20007810000 */
[----:B------:R-:W5:Y:S01]  /*56e0*/  MUFU.TANH R57, R57 ;  /* 0x0000003900397308 */ /* 0x000f620000002400 */
        /* <DEDUP_REMOVED lines=16> */
[----:B------:R-:W-:-:S02]  /*57f0*/  FMNMX.FTZ R87, R89, R126, !PT ;  /* 0x0000007e59577209 */ /* 0x000fc40007810000 */
[----:B------:R-:W-:Y:S02]  /*5800*/  FMNMX.FTZ R127, R91, R128, !PT ;  /* 0x000000805b7f7209 */ /* 0x000fe40007810000 */
[----:B------:R-:W-:Y:S02]  /*5810*/  FMNMX.FTZ R126, R92, R87, !PT ;  /* 0x000000575c7e7209 */ /* 0x000fe40007810000 */
[----:B------:R-:W-:Y:S01]  /*5820*/  FMNMX.FTZ R128, R94, R127, !PT ;  /* 0x0000007f5e807209 */ /* 0x000fe20007810000 */
[----:B------:R-:W5:Y:S01]  /*5830*/  MUFU.TANH R59, R59 ;  /* 0x0000003b003b7308 */ /* 0x000f620000002400 */
[----:B------:R-:W-:Y:S02]  /*5840*/  FMNMX.FTZ R87, R93, R126, !PT ;  /* 0x0000007e5d577209 */ /* 0x000fe40007810000 */
[----:B------:R-:W-:Y:S02]  /*5850*/  FMNMX.FTZ R127, R95, R128, !PT ;  /* 0x000000805f7f7209 */ /* 0x000fe40007810000 */
[----:B------:R-:W-:-:S02]  /*5860*/  FMNMX.FTZ R126, R96, R87, !PT ;  /* 0x00000057607e7209 */ /* 0x000fc40007810000 */
[----:B------:R-:W-:Y:S01]  /*5870*/  FMNMX.FTZ R128, R98, R127, !PT ;  /* 0x0000007f62807209 */ /* 0x000fe20007810000 */
[----:B------:R-:W5:Y:S01]  /*5880*/  MUFU.TANH R61, R61 ;  /* 0x0000003d003d7308 */ /* 0x000f620000002400 */
[----:B------:R-:W-:Y:S02]  /*5890*/  FMNMX.FTZ R87, R97, R126, !PT ;  /* 0x0000007e61577209 */ /* 0x000fe40007810000 */
[----:B------:R-:W-:Y:S02]  /*58a0*/  FMNMX.FTZ R127, R99, R128, !PT ;  /* 0x00000080637f7209 */ /* 0x000fe40007810000 */
[----:B------:R-:W-:Y:S02]  /*58b0*/  FMNMX.FTZ R126, R100, R87, !PT ;  /* 0x00000057647e7209 */ /* 0x000fe40007810000 */
[----:B------:R-:W-:Y:S01]  /*58c0*/  FMNMX.FTZ R128, R102, R127, !PT ;  /* 0x0000007f66807209 */ /* 0x000fe20007810000 */
[----:B------:R-:W-:Y:S01]  /*58d0*/  MUFU.TANH R64, R64 ;  /* 0x0000004000407308 */ /* 0x000fe20000002400 */
[----:B------:R-:W-:-:S02]  /*58e0*/  FMNMX.FTZ R87, R101, R126, !PT ;  /* 0x0000007e65577209 */ /* 0x000fc40007810000 */
[----:B------:R-:W-:Y:S02]  /*58f0*/  FMNMX.FTZ R127, R103, R128, !PT ;  /* 0x00000080677f7209 */ /* 0x000fe40007810000 */
[----:B------:R-:W-:Y:S01]  /*5900*/  FMNMX.FTZ R126, R72, R87, !PT ;  /* 0x00000057487e7209 */ /* 0x000fe20007810000 */
[----:B------:R-:W-:Y:S01]  /*5910*/  FMUL.FTZ R87, R0, R66 ;  /* 0x0000004200577220 */ /* 0x000fe20000410000 */
[----:B------:R-:W-:Y:S01]  /*5920*/  FMNMX.FTZ R66, R74, R127, !PT ;  /* 0x0000007f4a427209 */ /* 0x000fe20007810000 */
[----:B------:R-:W-:Y:S01]  /*5930*/  MUFU.TANH R65, R65 ;  /* 0x0000004100417308 */ /* 0x000fe20000002400 */
[----:B------:R-:W-:Y:S02]  /*5940*/  FMNMX.FTZ R127, R73, R126, !PT ;  /* 0x0000007e497f7209 */ /* 0x000fe40007810000 */
[----:B------:R-:W-:Y:S02]  /*5950*/  FMNMX.FTZ R129, R75, R66, !PT ;  /* 0x000000424b817209 */ /* 0x000fe40007810000 */
[----:B------:R-:W-:-:S02]  /*5960*/  FMNMX.FTZ R66, R76, R127, !PT ;  /* 0x0000007f4c427209 */ /* 0x000fc40007810000 */
[----:B------:R-:W-:Y:S01]  /*5970*/  FMNMX.FTZ R126, R78, R129, !PT ;  /* 0x000000814e7e7209 */ /* 0x000fe20007810000 */
[----:B------:R-:W5:Y:S01]  /*5980*/  MUFU.TANH R62, R62 ;  /* 0x0000003e003e7308 */ /* 0x000f620000002400 */
[----:B------:R-:W-:Y:S01]  /*5990*/  FMNMX.FTZ R127, R77, R66, !PT ;  /* 0x000000424d7f7209 */ /* 0x000fe20007810000 */
[----:B------:R-:W-:Y:S02]  /*59a0*/  WARPGROUP.DEPBAR.LE gsb0, 0x0 ;  /* 0x00008000000079c5 */ /* 0x000fe40000010000 */
[----:B------:R-:W-:Y:S01]  /*59b0*/  WARPGROUP.ARRIVE ;  /* 0x00000000000079c5 */ /* 0x000fe20000000000 */
[----:B------:R-:W-:Y:S02]  /*59c0*/  FMNMX.FTZ R66, R80, R127, !PT ;  /* 0x0000007f50427209 */ /* 0x000fe40007810000 */
[----:B------:R-:W-:Y:S01]  /*59d0*/  FMNMX.FTZ R129, R79, R126, !PT ;  /* 0x0000007e4f817209 */ /* 0x000fe20007810000 */
[----:B------:R-:W-:Y:S01]  /*59e0*/  MUFU.TANH R68, R68 ;  /* 0x0000004400447308 */ /* 0x000fe20000002400 */
[----:B------:R-:W-:Y:S01]  /*59f0*/  FMNMX.FTZ R127, R81, R66, !PT ;  /* 0x00000042517f7209 */ /* 0x000fe20007810000 */
[----:B------:R-:W-:Y:S01]  /*5a00*/  QGMMA.64x64x32.F32.E4M3.E4M3 R24, R136, gdesc[UR4], R24, gsb0 ;  /* 0x00e0000488187df3 */ /* 0x000fe20008000818 */
[----:B------:R-:W-:Y:S01]  /*5a10*/  FMNMX.FTZ R126, R82, R129, !PT ;  /* 0x00000081527e7209 */ /* 0x000fe20007810000 */
[----:B------:R-:W-:Y:S01]  /*5a20*/  UIADD3 UR6, UR10, 0x100, URZ ;  /* 0x000001000a067890 */ /* 0x000fe2000fffe03f */
[----:B------:R-:W-:Y:S01]  /*5a30*/  FMNMX.FTZ R127, R84, R127, !PT ;  /* 0x0000007f547f7209 */ /* 0x000fe20007810000 */
[----:B------:R-:W-:Y:S01]  /*5a40*/  UMOV UR7, 0xc0000010 ;  /* 0xc000001000077882 */ /* 0x000fe20000000000 */
[----:B------:R-:W-:Y:S01]  /*5a50*/  FMNMX.FTZ R126, R83, R126, !PT ;  /* 0x0000007e537e7209 */ /* 0x000fe20007810000 */
[----:B------:R-:W5:Y:S01]  /*5a60*/  MUFU.TANH R63, R63 ;  /* 0x0000003f003f7308 */ /* 0x000f620000002400 */
[----:B--2---:R-:W-:-:S02]  /*5a70*/  FMNMX.FTZ R127, R4, R127, !PT ;  /* 0x0000007f047f7209 */ /* 0x004fc40007810000 */
[----:B-1----:R-:W-:Y:S02]  /*5a80*/  FMNMX.FTZ R129, R85, R126, !PT ;  /* 0x0000007e55817209 */ /* 0x002fe40007810000 */
[----:B---3--:R-:W-:Y:S02]  /*5a90*/  FMNMX.FTZ R66, R56, R127, !PT ;  /* 0x0000007f38427209 */ /* 0x008fe40007810000 */
[----:B----4-:R-:W-:Y:S01]  /*5aa0*/  FMNMX.FTZ R129, R86, R129, !PT ;  /* 0x0000008156817209 */ /* 0x010fe20007810000 */
[----:B------:R-:W1:Y:S01]  /*5ab0*/  MUFU.TANH R69, R69 ;  /* 0x0000004500457308 */ /* 0x000e620000002400 */
[----:B-----5:R-:W-:Y:S02]  /*5ac0*/  FMNMX.FTZ R127, R57, R66, !PT ;  /* 0x00000042397f7209 */ /* 0x020fe40007810000 */
[----:B------:R-:W-:Y:S02]  /*5ad0*/  FMNMX.FTZ R126, R58, R129, !PT ;  /* 0x000000813a7e7209 */ /* 0x000fe40007810000 */
[----:B------:R-:W-:-:S02]  /*5ae0*/  FMNMX.FTZ R66, R60, R127, !PT ;  /* 0x0000007f3c427209 */ /* 0x000fc40007810000 */
[----:B------:R-:W-:Y:S01]  /*5af0*/  FMNMX.FTZ R129, R59, R126, !PT ;  /* 0x0000007e3b817209 */ /* 0x000fe20007810000 */
[----:B------:R-:W-:Y:S01]  /*5b00*/  FMUL.FTZ R126, R0, R71 ;  /* 0x00000047007e7220 */ /* 0x000fe20000410000 */
[----:B------:R-:W-:Y:S01]  /*5b10*/  FMNMX.FTZ R71, R61, R66, !PT ;  /* 0x000000423d477209 */ /* 0x000fe20007810000 */
[----:B------:R-:W2:Y:S01]  /*5b20*/  MUFU.TANH R87, R87 ;  /* 0x0000005700577308 */ /* 0x000ea20000002400 */
[----:B------:R-:W-:Y:S02]  /*5b30*/  FMNMX.FTZ R128, R62, R129, !PT ;  /* 0x000000813e807209 */ /* 0x000fe40007810000 */
[----:B------:R-:W-:Y:S02]  /*5b40*/  FMNMX.FTZ R66, R64, R71, !PT ;  /* 0x0000004740427209 */ /* 0x000fe40007810000 */
[----:B------:R-:W-:Y:S02]  /*5b50*/  FMNMX.FTZ R128, R63, R128, !PT ;  /* 0x000000803f807209 */ /* 0x000fe40007810000 */
[----:B------:R-:W-:Y:S01]  /*5b60*/  FMNMX.FTZ R71, R65, R66, !PT ;  /* 0x0000004241477209 */ /* 0x000fe20007810000 */
[----:B------:R-:W3:Y:S01]  /*5b70*/  MUFU.TANH R67, R67 ;  /* 0x0000004300437308 */ /* 0x000ee20000002400 */
[----:B------:R-:W-:-:S02]  /*5b80*/  LOP3.LUT P1, RZ, R2, 0x7f, RZ, 0xc0, !PT ;  /* 0x0000007f02ff7812 */ /* 0x000fc4000782c0ff */
[----:B------:R-:W-:-:S04]  /*5b90*/  FMNMX.FTZ R66, R68, R71, !PT ;  /* 0x0000004744427209 */ /* 0x000fc80007810000 */
[----:B-1----:R-:W-:Y:S01]  /*5ba0*/  FMNMX.FTZ R66, R69, R66, !PT ;  /* 0x0000004245427209 */ /* 0x002fe20007810000 */
[----:B------:R-:W1:Y:S01]  /*5bb0*/  MUFU.TANH R70, R70 ;  /* 0x0000004600467308 */ /* 0x000e620000002400 */
[----:B--2---:R-:W-:-:S03]  /*5bc0*/  FMNMX.FTZ R128, R87, R128, !PT ;  /* 0x0000008057807209 */ /* 0x004fc60007810000 */
[----:B------:R-:W2:Y:S04]  /*5bd0*/  SHFL.BFLY PT, R71, R66, 0x2, 0x1f ;  /* 0x0c401f0042477f89 */ /* 0x000ea800000e0000 */
[----:B------:R-:W4:Y:S01]  /*5be0*/  MUFU.TANH R126, R126 ;  /* 0x0000007e007e7308 */ /* 0x000f220000002400 */
[----:B---3--:R-:W-:-:S04]  /*5bf0*/  FMNMX.FTZ R127, R67, R128, !PT ;  /* 0x00000080437f7209 */ /* 0x008fc80007810000 */
[----:B-1----:R-:W-:-:S04]  /*5c00*/  FMNMX.FTZ R127, R70, R127, !PT ;  /* 0x0000007f467f7209 */ /* 0x002fc80007810000 */
[----:B----4-:R-:W-:Y:S02]  /*5c10*/  FMNMX.FTZ R127, R126, R127, !PT ;  /* 0x0000007f7e7f7209 */ /* 0x010fe40007810000 */
[----:B--2---:R-:W-:-:S03]  /*5c20*/  FMNMX.FTZ R128, R66, R71, !PT ;  /* 0x0000004742807209 */ /* 0x004fc60007810000 */
[----:B------:R-:W1:Y:S04]  /*5c30*/  SHFL.BFLY PT, R130, R127, 0x2, 0x1f ;  /* 0x0c401f007f827f89 */ /* 0x000e6800000e0000 */
[----:B------:R-:W2:Y:S01]  /*5c40*/  SHFL.BFLY PT, R71, R128, 0x1, 0x1f ;  /* 0x0c201f0080477f89 */ /* 0x000ea200000e0000 */
[----:B------:R-:W-:Y:S02]  /*5c50*/  WARPGROUP.DEPBAR.LE gsb0, 0x0 ;  /* 0x00008000000079c5 */ /* 0x000fe40000010000 */
[----:B------:R-:W-:-:S06]  /*5c60*/  WARPGROUP.ARRIVE ;  /* 0x00000000000079c5 */ /* 0x000fcc0000000000 */
[----:B------:R-:W-:Y:S01]  /*5c70*/  QGMMA.64x64x32.F32.E4M3.E4M3 R24, R140, gdesc[UR4], R24, gsb0 ;  /* 0x00e000048c187df3 */ /* 0x000fe20008000818 */
[----:B------:R-:W-:Y:S01]  /*5c80*/  UIADD3 UR6, UR10, 0x180, URZ ;  /* 0x000001800a067890 */ /* 0x000fe2000fffe03f */
[----:B------:R-:W-:Y:S01]  /*5c90*/  UMOV UR7, 0xc0000010 ;  /* 0xc000001000077882 */ /* 0x000fe20000000000 */
[----:B-1----:R-:W-:Y:S01]  /*5ca0*/  FMNMX.FTZ R130, R127, R130, !PT ;  /* 0x000000827f827209 */ /* 0x002fe20007810000 */
[----:B------:R-:W-:Y:S01]  /*5cb0*/  IMAD.U32 R127, RZ, RZ, UR20 ;  /* 0x00000014ff7f7e24 */ /* 0x000fe2000f8e00ff */
[----:B--2---:R-:W-:-:S03]  /*5cc0*/  FMNMX.FTZ R66, R128, R71, !PT ;  /* 0x0000004780427209 */ /* 0x004fc60007810000 */
[----:B------:R-:W1:Y:S02]  /*5cd0*/  SHFL.BFLY PT, R129, R130, 0x1, 0x1f ;  /* 0x0c201f0082817f89 */ /* 0x000e6400000e0000 */
[----:B------:R-:W-:-:S01]  /*5ce0*/  FFMA.FTZ R127, R66, R127, -8 ;  /* 0xc1000000427f7423 */ /* 0x000fc2000001007f */
[----:B------:R-:W-:-:S03]  /*5cf0*/  FADD.FTZ R5, -R66, R5 ;  /* 0x0000000542057221 */ /* 0x000fc60000010100 */
[--C-:B------:R-:W-:Y:S01]  /*5d00*/  FFMA.FTZ R128, R23, UR20, -R127.reuse ;  /* 0x0000001417807c23 */ /* 0x100fe2000801087f */
[----:B------:R-:W-:-:S01]  /*5d10*/  FFMA.FTZ R23, R122, UR20, -R127 ;  /* 0x000000147a177c23 */ /* 0x000fc2000801087f */
[--C-:B------:R-:W-:Y:S01]  /*5d20*/  FFMA.FTZ R122, R123, UR20, -R127.reuse ;  /* 0x000000147b7a7c23 */ /* 0x100fe2000801087f */
[----:B------:R-:W-:-:S01]  /*5d30*/  FFMA.FTZ R123, R4, UR20, -R127 ;  /* 0x00000014047b7c23 */ /* 0x000fc2000801087f */
[--C-:B------:R-:W-:Y:S01]  /*5d40*/  FFMA.FTZ R4, R56, UR20, -R127.reuse ;  /* 0x0000001438047c23 */ /* 0x100fe2000801087f */
[----:B------:R-:W-:-:S01]  /*5d50*/  FFMA.FTZ R56, R60, UR20, -R127 ;  /* 0x000000143c387c23 */ /* 0x000fc2000801087f */
[--C-:B------:R-:W-:Y:S01]  /*5d60*/  FFMA.FTZ R60, R64, UR20, -R127.reuse ;  /* 0x00000014403c7c23 */ /* 0x100fe2000801087f */
[----:B------:R-:W-:-:S01]  /*5d70*/  FFMA.FTZ R64, R68, UR20, -R127 ;  /* 0x0000001444407c23 */ /* 0x000fc2000801087f */
[----:B------:R-:W-:Y:S02]  /*5d80*/  IMAD.U32 R68, RZ, RZ, UR20 ;  /* 0x00000014ff447e24 */ /* 0x000fe4000f8e00ff */
[----:B------:R-:W-:Y:S01]  /*5d90*/  FMUL.FTZ R5, R5, UR20 ;  /* 0x0000001405057c20 */ /* 0x000fe20008410000 */
[--C-:B------:R-:W-:Y:S01]  /*5da0*/  FFMA.FTZ R10, R10, UR20, -R127.reuse ;  /* 0x000000140a0a7c23 */ /* 0x100fe2000801087f */
[----:B------:R-:W-:-:S01]  /*5db0*/  FFMA.FTZ R9, R9, UR20, -R127 ;  /* 0x0000001409097c23 */ /* 0x000fc2000801087f */
[--C-:B------:R-:W-:Y:S01]  /*5dc0*/  FFMA.FTZ R13, R13, UR20, -R127.reuse ;  /* 0x000000140d0d7c23 */ /* 0x100fe2000801087f */
[----:B------:R-:W-:-:S01]  /*5dd0*/  FFMA.FTZ R14, R14, UR20, -R127 ;  /* 0x000000140e0e7c23 */ /* 0x000fc2000801087f */
[--C-:B------:R-:W-:Y:S01]  /*5de0*/  FFMA.FTZ R21, R21, UR20, -R127.reuse ;  /* 0x0000001415157c23 */ /* 0x100fe2000801087f */
[----:B------:R-:W-:Y:S01]  /*5df0*/  MUFU.EX2 R5, R5 ;  /* 0x0000000500057308 */ /* 0x000fe20000000800 */
[----:B-1----:R-:W-:Y:S01]  /*5e00*/  FMNMX.FTZ R71, R130, R129, !PT ;  /* 0x0000008182477209 */ /* 0x002fe20007810000 */
[--C-:B------:R-:W-:Y:S01]  /*5e10*/  FFMA.FTZ R104, R104, UR20, -R127.reuse ;  /* 0x0000001468687c23 */ /* 0x100fe2000801087f */
[----:B------:R-:W-:-:S01]  /*5e20*/  FFMA.FTZ R105, R105, UR20, -R127 ;  /* 0x0000001469697c23 */ /* 0x000fc2000801087f */
[--C-:B------:R-:W-:Y:S01]  /*5e30*/  FFMA.FTZ R108, R108, UR20, -R127.reuse ;  /* 0x000000146c6c7c23 */ /* 0x100fe2000801087f */
[----:B------:R-:W-:-:S01]  /*5e40*/  FFMA.FTZ R109, R109, UR20, -R127 ;  /* 0x000000146d6d7c23 */ /* 0x000fc2000801087f */
[C---:B------:R-:W-:Y:S01]  /*5e50*/  FADD.FTZ R6, -R71.reuse, R6 ;  /* 0x0000000647067221 */ /* 0x040fe20000010100 */
[----:B------:R-:W-:-:S01]  /*5e60*/  FFMA.FTZ R68, R71, R68, -8 ;  /* 0xc100000047447423 */ /* 0x000fc20000010044 */
[----:B------:R-:W1:Y:S01]  /*5e70*/  MUFU.EX2 R10, R10 ;  /* 0x0000000a000a7308 */ /* 0x000e620000000800 */
[----:B------:R-:W-:-:S01]  /*5e80*/  FFMA.FTZ R112, R112, UR20, -R127 ;  /* 0x0000001470707c23 */ /* 0x000fc2000801087f */
[----:B------:R-:W-:Y:S01]  /*5e90*/  FMUL.FTZ R6, R6, UR20 ;  /* 0x0000001406067c20 */ /* 0x000fe20008410000 */
        /* <DEDUP_REMOVED lines=13> */
[----:B------:R-:W2:Y:S01]  /*5f70*/  MUFU.EX2 R11, R11 ;  /* 0x0000000b000b7308 */ /* 0x000ea20000000800 */
[----:B-1----:R-:W-:-:S01]  /*5f80*/  FFMA.FTZ R8, R5, R8, R10 ;  /* 0x0000000805087223 */ /* 0x002fc2000001000a */
        /* <DEDUP_REMOVED lines=8> */
[--C-:B------:R-:W-:Y:S01]  /*6010*/  FFMA.FTZ R72, R72, UR20, -R127.reuse ;  /* 0x0000001448487c23 */ /* 0x100fe2000801087f */
[----:B------:R-:W-:-:S01]  /*6020*/  FFMA.FTZ R73, R73, UR20, -R127 ;  /* 0x0000001449497c23 */ /* 0x000fc2000801087f */
[--C-:B------:R-:W-:Y:S01]  /*6030*/  FFMA.FTZ R76, R76, UR20, -R127.reuse ;  /* 0x000000144c4c7c23 */ /* 0x100fe2000801087f */
[----:B------:R-:W-:-:S01]  /*6040*/  FFMA.FTZ R77, R77, UR20, -R127 ;  /* 0x000000144d4d7c23 */ /* 0x000fc2000801087f */
[--C-:B------:R-:W-:Y:S01]  /*6050*/  FFMA.FTZ R80, R80, UR20, -R127.reuse ;  /* 0x0000001450507c23 */ /* 0x100fe2000801087f */
[----:B------:R-:W-:-:S01]  /*6060*/  FFMA.FTZ R81, R81, UR20, -R127 ;  /* 0x0000001451517c23 */ /* 0x000fc2000801087f */
[----:B------:R-:W3:Y:S01]  /*6070*/  MUFU.EX2 R12, R12 ;  /* 0x0000000c000c7308 */ /* 0x000ee20000000800 */
[----:B--2---:R-:W-:-:S01]  /*6080*/  FFMA.FTZ R7, R6, R7, R11 ;  /* 0x0000000706077223 */ /* 0x004fc2000001000b */
[----:B------:R-:W-:-:S02]  /*6090*/  WARPGROUP.DEPBAR.LE gsb0, 0x0 ;  /* 0x00008000000079c5 */ /* 0x000fc40000010000 */
[----:B------:R-:W-:Y:S01]  /*60a0*/  WARPGROUP.ARRIVE ;  /* 0x00000000000079c5 */ /* 0x000fe20000000000 */
[--C-:B------:R-:W-:Y:S01]  /*60b0*/  FFMA.FTZ R84, R84, UR20, -R127.reuse ;  /* 0x0000001454547c23 */ /* 0x100fe2000801087f */
[----:B------:R-:W-:-:S01]  /*60c0*/  FFMA.FTZ R57, R57, UR20, -R127 ;  /* 0x0000001439397c23 */ /* 0x000fc2000801087f */
[----:B------:R-:W-:Y:S01]  /*60d0*/  FFMA.FTZ R61, R61, UR20, -R127 ;  /* 0x000000143d3d7c23 */ /* 0x000fe2000801087f */
[----:B------:R-:W2:Y:S01]  /*60e0*/  MUFU.EX2 R13, R13 ;  /* 0x0000000d000d7308 */ /* 0x000ea20000000800 */
[----:B-1----:R-:W-:-:S01]  /*60f0*/  FADD.FTZ R8, R9, R8 ;  /* 0x0000000809087221 */ /* 0x002fc20000010000 */
[----:B------:R-:W-:Y:S01]  /*6100*/  QGMMA.64x64x32.F32.E4M3.E4M3 R24, R144, gdesc[UR4], R24, gsb0 ;  /* 0x00e0000490187df3 */ /* 0x000fe20008000818 */
[----:B------:R-:W-:-:S01]  /*6110*/  FFMA.FTZ R65, R65, UR20, -R127 ;  /* 0x0000001441417c23 */ /* 0x000fc2000801087f */
[----:B------:R-:W-:Y:S01]  /*6120*/  FFMA.FTZ R69, R69, UR20, -R127 ;  /* 0x0000001445457c23 */ /* 0x000fe2000801087f */
[----:B------:R-:W-:-:S01]  /*6130*/  FFMA.FTZ R106, R106, UR20, -R68 ;  /* 0x000000146a6a7c23 */ /* 0x000fc20008010844 */
[--C-:B------:R-:W-:Y:S01]  /*6140*/  FFMA.FTZ R107, R107, UR20, -R68.reuse ;  /* 0x000000146b6b7c23 */ /* 0x100fe20008010844 */
[----:B------:R-:W-:-:S01]  /*6150*/  FFMA.FTZ R110, R110, UR20, -R68 ;  /* 0x000000146e6e7c23 */ /* 0x000fc20008010844 */
[----:B------:R-:W1:Y:S01]  /*6160*/  MUFU.EX2 R15, R15 ;  /* 0x0000000f000f7308 */ /* 0x000e620000000800 */
[----:B---3--:R-:W-:-:S01]  /*6170*/  FADD.FTZ R130, R12, R7 ;  /* 0x000000070c827221 */ /* 0x008fc20000010000 */
[--C-:B------:R-:W-:Y:S01]  /*6180*/  FFMA.FTZ R111, R111, UR20, -R68.reuse ;  /* 0x000000146f6f7c23 */ /* 0x100fe20008010844 */
[----:B------:R-:W-:-:S01]  /*6190*/  FFMA.FTZ R114, R114, UR20, -R68 ;  /* 0x0000001472727c23 */ /* 0x000fc20008010844 */
[--C-:B------:R-:W-:Y:S01]  /*61a0*/  FFMA.FTZ R115, R115, UR20, -R68.reuse ;  /* 0x0000001473737c23 */ /* 0x100fe20008010844 */
[----:B------:R-:W-:-:S01]  /*61b0*/  FFMA.FTZ R118, R118, UR20, -R68 ;  /* 0x0000001476767c23 */ /* 0x000fc20008010844 */
[--C-:B------:R-:W-:Y:S01]  /*61c0*/  FFMA.FTZ R119, R119, UR20, -R68.reuse ;  /* 0x0000001477777c23 */ /* 0x100fe20008010844 */
[----:B------:R-:W-:-:S01]  /*61d0*/  FFMA.FTZ R90, R90, UR20, -R68 ;  /* 0x000000145a5a7c23 */ /* 0x000fc20008010844 */
[----:B------:R-:W3:Y:S01]  /*61e0*/  MUFU.EX2 R14, R14 ;  /* 0x0000000e000e7308 */ /* 0x000ee20000000800 */
[----:B--2---:R-:W-:-:S01]  /*61f0*/  FADD.FTZ R7, R13, R8 ;  /* 0x000000080d077221 */ /* 0x004fc20000010000 */
[--C-:B------:R-:W-:Y:S01]  /*6200*/  FFMA.FTZ R91, R91, UR20, -R68.reuse ;  /* 0x000000145b5b7c23 */ /* 0x100fe20008010844 */
[----:B------:R-:W-:-:S01]  /*6210*/  FFMA.FTZ R94, R94, UR20, -R68 ;  /* 0x000000145e5e7c23 */ /* 0x000fc20008010844 */
[--C-:B------:R-:W-:Y:S01]  /*6220*/  FFMA.FTZ R95, R95, UR20, -R68.reuse ;  /* 0x000000145f5f7c23 */ /* 0x100fe20008010844 */
[----:B------:R-:W-:-:S01]  /*6230*/  FFMA.FTZ R98, R98, UR20, -R68 ;  /* 0x0000001462627c23 */ /* 0x000fc20008010844 */
[----:B------:R-:W-:Y:S01]  /*6240*/  FFMA.FTZ R99, R99, UR20, -R68 ;  /* 0x0000001463637c23 */ /* 0x000fe20008010844 */
[----:B------:R-:W-:Y:S01]  /*6250*/  UIADD3 UR6, UR10, 0x200, URZ ;  /* 0x000002000a067890 */ /* 0x000fe2000fffe03f */
[----:B------:R-:W2:Y:S01]  /*6260*/  MUFU.EX2 R20, R20 ;  /* 0x0000001400147308 */ /* 0x000ea20000000800 */
[----:B-1----:R-:W-:-:S01]  /*6270*/  FADD.FTZ R127, R15, R130 ;  /* 0x000000820f7f7221 */ /* 0x002fc20000010000 */
[--C-:B------:R-:W-:Y:S01]  /*6280*/  FFMA.FTZ R102, R102, UR20, -R68.reuse ;  /* 0x0000001466667c23 */ /* 0x100fe20008010844 */
[----:B------:R-:W-:-:S01]  /*6290*/  FFMA.FTZ R103, R103, UR20, -R68 ;  /* 0x0000001467677c23 */ /* 0x000fc20008010844 */
[----:B------:R-:W-:Y:S01]  /*62a0*/  UMOV UR7, 0xc0000010 ;  /* 0xc000001000077882 */ /* 0x000fe20000000000 */
        /* <DEDUP_REMOVED lines=17> */
[----:B------:R-:W-:-:S02]  /*63c0*/  IMAD.U32 R129, RZ, RZ, UR21 ;  /* 0x00000015ff817e24 */ /* 0x000fc4000f8e00ff */
[----:B------:R-:W2:Y:S01]  /*63d0*/  MUFU.EX2 R128, R128 ;  /* 0x0000008000807308 */ /* 0x000ea20000000800 */
[----:B-1----:R-:W-:-:S07]  /*63e0*/  FADD.FTZ R7, R21, R8 ;  /* 0x0000000815077221 */ /* 0x002fce0000010000 */
[----:B------:R-:W1:Y:S01]  /*63f0*/  MUFU.EX2 R121, R121 ;  /* 0x0000007900797308 */ /* 0x000e620000000800 */
[----:B---3--:R-:W-:-:S07]  /*6400*/  FADD.FTZ R8, R120, R127 ;  /* 0x0000007f78087221 */ /* 0x008fce0000010000 */
[----:B------:R-:W3:Y:S01]  /*6410*/  MUFU.EX2 R23, R23 ;  /* 0x0000001700177308 */ /* 0x000ee20000000800 */
[----:B--2---:R-:W-:-:S07]  /*6420*/  FADD.FTZ R130, R128, R7 ;  /* 0x0000000780827221 */ /* 0x004fce0000010000 */
[----:B------:R-:W2:Y:S01]  /*6430*/  MUFU.EX2 R124, R124 ;  /* 0x0000007c007c7308 */ /* 0x000ea20000000800 */
[----:B-1----:R-:W-:-:S07]  /*6440*/  FADD.FTZ R7, R121, R8 ;  /* 0x0000000879077221 */ /* 0x002fce0000010000 */
[----:B------:R-:W1:Y:S01]  /*6450*/  MUFU.EX2 R122, R122 ;  /* 0x0000007a007a7308 */ /* 0x000e620000000800 */
[----:B---3--:R-:W-:-:S01]  /*6460*/  FADD.FTZ R127, R23, R130 ;  /* 0x00000082177f7221 */ /* 0x008fc20000010000 */
[----:B------:R-:W-:Y:S02]  /*6470*/  WARPGROUP.DEPBAR.LE gsb0, 0x0 ;  /* 0x00008000000079c5 */ /* 0x000fe40000010000 */
[----:B------:R-:W-:-:S04]  /*6480*/  WARPGROUP.ARRIVE ;  /* 0x00000000000079c5 */ /* 0x000fc80000000000 */
[----:B------:R-:W3:Y:S01]  /*6490*/  MUFU.EX2 R125, R125 ;  /* 0x0000007d007d7308 */ /* 0x000ee20000000800 */
[----:B--2---:R-:W-:-:S01]  /*64a0*/  FADD.FTZ R8, R124, R7 ;  /* 0x000000077c087221 */ /* 0x004fc20000010000 */
[----:B------:R-:W-:Y:S06]  /*64b0*/  QGMMA.64x64x32.F32.E4M3.E4M3 R24, R148, gdesc[UR4], R24, gsb0 ;  /* 0x00e0000494187df3 */ /* 0x000fec0008000818 */
        /* <DEDUP_REMOVED lines=19> */
[----:B-1----:R-:W-:-:S01]  /*65f0*/  FADD.FTZ R127, R111, R130 ;  /* 0x000000826f7f7221 */ /* 0x002fc20000010000 */
[----:B------:R-:W-:-:S06]  /*6600*/  WARPGROUP.DEPBAR.LE gsb0, 0x0 ;  /* 0x00008000000079c5 */ /* 0x000fcc0000010000 */
        /* <DEDUP_REMOVED lines=72> */
[--C-:B------:R-:W-:Y:S01]  /*6a90*/  FFMA.FTZ R130, R67, UR20, -R68.reuse ;  /* 0x0000001443827c23 */ /* 0x100fe20008010844 */
[----:B------:R-:W-:-:S01]  /*6aa0*/  FFMA.FTZ R67, R70, UR20, -R68 ;  /* 0x0000001446437c23 */ /* 0x000fc20008010844 */
[----:B------:R-:W-:-:S04]  /*6ab0*/  FFMA.FTZ R68, R126, UR20, -R68 ;  /* 0x000000147e447c23 */ /* 0x000fc80008010844 */
        /* <DEDUP_REMOVED lines=12> */
[----:B------:R-:W-:-:S05]  /*6b80*/  @!P1 VIADD R7, R129, 0x13240 ;  /* 0x0001324081079836 */ /* 0x000fca0000000000 */
[----:B------:R-:W-:Y:S01]  /*6b90*/  @!P1 PRMT R7, RZ, 0x654, R7 ;  /* 0x00000654ff079816 */ /* 0x000fe20000000007 */
[----:B------:R-:W1:Y:S01]  /*6ba0*/  MUFU.EX2 R56, R56 ;  /* 0x0000003800387308 */ /* 0x000e620000000800 */
[----:B---3--:R-:W-:-:S02]  /*6bb0*/  FADD.FTZ R127, R57, R8 ;  /* 0x00000008397f7221 */ /* 0x008fc40000010000 */
[----:B------:R3:W-:Y:S05]  /*6bc0*/  @!P1 SYNCS.ARRIVE.TRANS64.RED.A1T0 RZ, [R7+URZ], RZ ;  /* 0x000000ff07ff99a7 */ /* 0x0007ea000810043f */
[----:B------:R-:W4:Y:S01]  /*6bd0*/  MUFU.EX2 R62, R62 ;  /* 0x0000003e003e7308 */ /* 0x000f220000000800 */
[----:B--2---:R-:W-:-:S07]  /*6be0*/  FADD.FTZ R129, R59, R70 ;  /* 0x000000463b817221 */ /* 0x004fce0000010000 */
[----:B------:R-:W3:Y:S01]  /*6bf0*/  MUFU.EX2 R61, R61 ;  /* 0x0000003d003d7308 */ /* 0x000ee20000000800 */
[----:B-1----:R-:W-:-:S07]  /*6c00*/  FADD.FTZ R8, R56, R127 ;  /* 0x0000007f38087221 */ /* 0x002fce0000010000 */
[----:B------:R-:W1:Y:S01]  /*6c10*/  MUFU.EX2 R63, R63 ;  /* 0x0000003f003f7308 */ /* 0x000e620000000800 */
[----:B----4-:R-:W-:-:S07]  /*6c20*/  FADD.FTZ R70, R62, R129 ;  /* 0x000000813e467221 */ /* 0x010fce0000010000 */
[----:B------:R-:W2:Y:S01]  /*6c30*/  MUFU.EX2 R60, R60 ;  /* 0x0000003c003c7308 */ /* 0x000ea20000000800 */
[----:B---3--:R-:W-:-:S07]  /*6c40*/  FADD.FTZ R7, R61, R8 ;  /* 0x000000083d077221 */ /* 0x008fce0000010000 */
[----:B------:R-:W3:Y:S01]  /*6c50*/  MUFU.EX2 R87, R87 ;  /* 0x0000005700577308 */ /* 0x000ee20000000800 */
[----:B-1----:R-:W-:-:S07]  /*6c60*/  FADD.FTZ R70, R63, R70 ;  /* 0x000000463f467221 */ /* 0x002fce0000010000 */
[----:B------:R-:W1:Y:S01]  /*6c70*/  MUFU.EX2 R65, R65 ;  /* 0x0000004100417308 */ /* 0x000e620000000800 */
[----:B--2---:R-:W-:-:S07]  /*6c80*/  FADD.FTZ R8, R60, R7 ;  /* 0x000000073c087221 */ /* 0x004fce0000010000 */
        /* <DEDUP_REMOVED lines=9> */
[----:B-1----:R-:W-:-:S01]  /*6d20*/  FADD.FTZ R7, R67, R8 ;  /* 0x0000000843077221 */ /* 0x002fc20000010000 */
[----:B--2---:R-:W-:-:S03]  /*6d30*/  FADD.FTZ R8, R69, R70 ;  /* 0x0000004645087221 */ /* 0x004fc60000010000 */
[----:B---3--:R-:W-:Y:S01]  /*6d40*/  FADD.FTZ R7, R68, R7 ;  /* 0x0000000744077221 */ /* 0x008fe20000010000 */
[----:B------:R-:W-:Y:S06]  /*6d50*/  @!P0 BRA `(.L_x_24) ;  /* 0x0000000000048947 */ /* 0x000fec0003800000 */
[----:B------:R-:W-:Y:S01]  /*6d60*/  BPT.TRAP 0x1 ;  /* 0x000000040000795c */ /* 0x000fe20000300000 */
.L_x_24:
[----:B------:R-:W-:Y:S01]  /*6d70*/  UIADD3 UR6, UR11, 0x13260, URZ ;  /* 0x000132600b067890 */ /* 0x000fe2000fffe03f */
[----:B------:R-:W-:Y:S01]  /*6d80*/  ISETP.LT.AND P1, PT, RZ, UR45, PT ;  /* 0x0000002dff007c0c */ /* 0x000fe2000bf21270 */
[----:B------:R-:W-:Y:S01]  /*6d90*/  UIADD3 UR7, UR45, -0x1, URZ ;  /* 0xffffffff2d077890 */ /* 0x000fe2000fffe03f */
[----:B------:R-:W-:Y:S01]  /*6da0*/  F2FP.SATFINITE.E4M3.F32.PACK_AB_MERGE_C R13, R14, R13, RZ ;  /* 0x0000000d0e0d723e */ /* 0x000fe200048070ff */
[----:B------:R-:W-:Y:S01]  /*6db0*/  UPRMT UR6, UR39, 0x654, UR6 ;  /* 0x0000065427067896 */ /* 0x000fe20008000006 */
[----:B------:R-:W-:Y:S01]  /*6dc0*/  F2FP.SATFINITE.E4M3.F32.PACK_AB_MERGE_C R15, R20, R15, RZ ;  /* 0x0000000f140f723e */ /* 0x000fe200048070ff */
[----:B------:R-:W-:Y:S01]  /*6dd0*/  UMOV UR23, UR37 ;  /* 0x0000002500177c82 */ /* 0x000fe20008000000 */
[----:B------:R-:W-:Y:S01]  /*6de0*/  F2FP.SATFINITE.E4M3.F32.PACK_AB_MERGE_C R23, R122, R23, RZ ;  /* 0x000000177a17723e */ /* 0x000fe200048070ff */
[----:B------:R-:W-:Y:S01]  /*6df0*/  UMOV UR22, UR38 ;  /* 0x0000002600167c82 */ /* 0x000fe20008000000 */
[----:B------:R-:W-:Y:S01]  /*6e00*/  F2FP.SATFINITE.E4M3.F32.PACK_AB_MERGE_C R124, R125, R124, RZ ;  /* 0x0000007c7d7c723e */ /* 0x000fe200048070ff */
[----:B------:R-:W-:Y:S01]  /*6e10*/  UMOV UR45, UR7 ;  /* 0x00000007002d7c82 */ /* 0x000fe20008000000 */
[----:B------:R-:W-:Y:S01]  /*6e20*/  F2FP.SATFINITE.E4M3.F32.PACK_AB_MERGE_C R108, R109, R108, RZ ;  /* 0x0000006c6d6c723e */ /* 0x000fe200048070ff */
[-C--:B------:R-:W-:Y:S01]  /*6e30*/  FMUL.FTZ R24, R24, R5.reuse ;  /* 0x0000000518187220 */ /* 0x080fe20000410000 */
[----:B------:R-:W-:Y:S01]  /*6e40*/  F2FP.SATFINITE.E4M3.F32.PACK_AB_MERGE_C R110, R111, R110, RZ ;  /* 0x0000006e6f6e723e */ /* 0x000fe200048070ff */
[----:B------:R-:W-:Y:S01]  /*6e50*/  SYNCS.ARRIVE.TRANS64.RED.A1T0 RZ, [UR6], RZ ;  /* 0x000000ffffff79a7 */ /* 0x000fe20008100406 */
[----:B------:R-:W-:Y:S01]  /*6e60*/  F2FP.SATFINITE.E4M3.F32.PACK_AB_MERGE_C R116, R117, R116, RZ ;  /* 0x000000747574723e */ /* 0x000fe200048070ff */
[-C--:B------:R-:W-:Y:S01]  /*6e70*/  FMUL.FTZ R25, R25, R5.reuse ;  /* 0x0000000519197220 */ /* 0x080fe20000410000 */
        /* <DEDUP_REMOVED lines=15> */
[----:B------:R-:W-:Y:S01]  /*6f70*/  FMUL.FTZ R41, R41, R5 ;  /* 0x0000000529297220 */ /* 0x000fe20000410000 */
        /* <DEDUP_REMOVED lines=10> */
[----:B------:R-:W-:Y:S01]  /*7020*/  FMUL.FTZ R53, R53, R5 ;  /* 0x0000000535357220 */ /* 0x000fe20000410000 */
[-C--:B------:R-:W-:Y:S01]  /*7030*/  FMUL.FTZ R26, R26, R6.reuse ;  /* 0x000000061a1a7220 */ /* 0x080fe20000410000 */
        /* <DEDUP_REMOVED lines=14> */
[----:B------:R-:W-:Y:S01]  /*7120*/  FMUL.FTZ R55, R55, R6 ;  /* 0x0000000637377220 */ /* 0x000fe20000410000 */
[----:B------:R-:W-:Y:S01]  /*7130*/  F2FP.SATFINITE.E4M3.F32.PACK_AB_MERGE_C R152, R9, R10, R13 ;  /* 0x0000000a0998723e */ /* 0x000fe2000480700d */
[----:B------:R-:W-:Y:S01]  /*7140*/  IMAD.MOV.U32 R5, RZ, RZ, R66 ;  /* 0x000000ffff057224 */ /* 0x000fe200078e0042 */
[----:B------:R-:W-:-:S02]  /*7150*/  F2FP.SATFINITE.E4M3.F32.PACK_AB_MERGE_C R153, R12, R11, R15 ;  /* 0x0000000b0c99723e */ /* 0x000fc4000480700f */
[----:B------:R-:W-:Y:S02]  /*7160*/  F2FP.SATFINITE.E4M3.F32.PACK_AB_MERGE_C R154, R128, R21, R23 ;  /* 0x00000015809a723e */ /* 0x000fe40004807017 */
[----:B------:R-:W-:Y:S02]  /*7170*/  F2FP.SATFINITE.E4M3.F32.PACK_AB_MERGE_C R155, R121, R120, R124 ;  /* 0x00000078799b723e */ /* 0x000fe4000480707c */
[----:B------:R-:W-:Y:S02]  /*7180*/  F2FP.SATFINITE.E4M3.F32.PACK_AB_MERGE_C R136, R105, R104, R108 ;  /* 0x000000686988723e */ /* 0x000fe4000480706c */
[----:B------:R-:W-:Y:S02]  /*7190*/  F2FP.SATFINITE.E4M3.F32.PACK_AB_MERGE_C R137, R107, R106, R110 ;  /* 0x0000006a6b89723e */ /* 0x000fe4000480706e */
[----:B------:R-:W-:Y:S02]  /*71a0*/  F2FP.SATFINITE.E4M3.F32.PACK_AB_MERGE_C R138, R113, R112, R116 ;  /* 0x00000070718a723e */ /* 0x000fe40004807074 */
        /* <DEDUP_REMOVED lines=13> */
[----:B------:R-:W-:Y:S01]  /*7280*/  MOV R6, R71 ;  /* 0x0000004700067202 */ /* 0x000fe20000000f00 */
[----:B------:R-:W-:Y:S06]  /*7290*/  @P1 BRA `(.L_x_25) ;  /* 0xffffffd000f01947 */ /* 0x000fec000383ffff */
.L_x_15:
[----:B------:R-:W-:Y:S06]  /*72a0*/  BAR.ARV 0x8, 0x1a0 ;  /* 0x0206800000007b1d */ /* 0x000fec0000002000 */
[----:B------:R-:W-:Y:S05]  /*72b0*/  @!P0 BRA `(.L_x_26) ;  /* 0x0000000000048947 */ /* 0x000fea0003800000 */
[----:B------:R-:W-:Y:S01]  /*72c0*/  BPT.TRAP 0x1 ;  /* 0x000000040000795c */ /* 0x000fe20000300000 */
.L_x_26:
[----:B------:R-:W-:Y:S01]  /*72d0*/  ULEA UR8, UR38, UR40, 0x3 ;  /* 0x0000002826087291 */ /* 0x000fe2000f8e183f */
[----:B------:R-:W-:-:S05]  /*72e0*/  IMAD.U32 R0, RZ, RZ, UR37 ;  /* 0x00000025ff007e24 */ /* 0x000fca000f8e00ff */
[----:B------:R-:W-:-:S04]  /*72f0*/  SHF.L.U32 R0, R0, 0x1f, RZ ;  /* 0x0000001f00007819 */ /* 0x000fc800000006ff */
[----:B------:R1:W2:Y:S01]  /*7300*/  SYNCS.PHASECHK.TRANS64.TRYWAIT P1, [UR8+0x13250], R0 ;  /* 0x01325000ff0075a7 */ /* 0x0002a20008020148 */
[----:B------:R-:W-:Y:S05]  /*7310*/  @!P0 BRA `(.L_x_27) ;  /* 0x0000000000048947 */ /* 0x000fea0003800000 */
[----:B------:R-:W-:Y:S01]  /*7320*/  BPT.TRAP 0x1 ;  /* 0x000000040000795c */ /* 0x000fe20000300000 */
.L_x_27:
[----:B--2---:R-:W-:Y:S05]  /*7330*/  @P1 BRA `(.L_x_28) ;  /* 0x0000000000081947 */ /* 0x004fea0003800000 */
[----:B------:R-:W2:Y:S02]  /*7340*/  SYNCS.PHASECHK.TRANS64.TRYWAIT P1, [UR8+0x13250], R0 ;  /* 0x01325000ff0075a7 */ /* 0x000ea40008020148 */
[----:B--2---:R-:W-:Y:S05]  /*7350*/  @!P1 BRA `(.L_x_29) ;  /* 0x0000003800049947 */ /* 0x004fea0003800000 */
.L_x_28:
[----:B------:R-:W-:Y:S01]  /*7360*/  ULDC.64 UR4, c[0x0][0x9a0] ;  /* 0x0002680000047ab9 */ /* 0x000fe20000000a00 */
[----:B------:R-:W-:Y:S01]  /*7370*/  UIADD3 UR6, UR40, 0x1000, URZ ;  /* 0x0000100028067890 */ /* 0x000fe2000fffe03f */
[----:B------:R-:W-:Y:S01]  /*7380*/  WARPGROUP.ARRIVE ;  /* 0x00000000000079c5 */ /* 0x000fe20000000000 */
[----:B------:R-:W-:Y:S01]  /*7390*/  UISETP.NE.U32.AND UP0, UPT, UR4, URZ, UPT ;  /* 0x0000003f0400728c */ /* 0x000fe2000bf05070 */
[----:B------:R-:W-:Y:S01]  /*73a0*/  IMAD.MOV.U32 R6, RZ, RZ, 0x3f800000 ;  /* 0x3f800000ff067424 */ /* 0x000fe200078e00ff */
[----:B------:R-:W-:Y:S02]  /*73b0*/  USHF.R.U32.HI UR6, URZ, 0x4, UR6 ;  /* 0x000000043f067899 */ /* 0x000fe40008011606 */
[----:B------:R-:W-:Y:S02]  /*73c0*/  UISETP.NE.AND.EX UP0, UPT, UR5, URZ, UPT, UP0 ;  /* 0x0000003f0500728c */ /* 0x000fe4000bf05300 */
[----:B------:R-:W-:-:S04]  /*73d0*/  ULOP3.LUT UR6, UR6, 0x3fff, URZ, 0xc0, !UPT ;  /* 0x00003fff06067892 */ /* 0x000fc8000f8ec03f */
[----:B------:R-:W-:Y:S01]  /*73e0*/  ULOP3.LUT UR9, UR6, 0x10000, URZ, 0xfc, !UPT ;  /* 0x0001000006097892 */ /* 0x000fe2000f8efc3f */
[----:B------:R-:W-:-:S03]  /*73f0*/  PLOP3.LUT P1, PT, PT, PT, UP0, 0x80, 0x0 ;  /* 0x000000000000781c */ /* 0x000fc60003f2f008 */
[----:B------:R-:W-:Y:S02]  /*7400*/  UIMAD UR9, UR38, 0x280, UR9 ;  /* 0x00000280260978a4 */ /* 0x000fe4000f8e0209 */
[----:B------:R-:W-:Y:S01]  /*7410*/  @UP0 USHF.R.S32.HI UR7, URZ, 0x1f, UR44 ;  /* 0x0000001f3f070899 */ /* 0x000fe2000801142c */
[----:B------:R-:W-:Y:S01]  /*7420*/  @UP0 ULDC.64 UR12, c[0x0][0x9c8] ;  /* 0x00027200000c0ab9 */ /* 0x000fe20000000a00 */
[----:B------:R-:W-:Y:S02]  /*7430*/  @UP0 ULDC.64 UR14, c[0x0][0x9d0] ;  /* 0x00027400000e0ab9 */ /* 0x000fe40000000a00 */
[----:B------:R-:W-:Y:S02]  /*7440*/  @UP0 UIMAD UR6, UR7, UR12, URZ ;  /* 0x0000000c070602a4 */ /* 0x000fe4000f8e023f */
[----:B------:R-:W-:Y:S02]  /*7450*/  @UP0 USHF.R.S32.HI UR7, URZ, 0x1f, UR41 ;  /* 0x0000001f3f070899 */ /* 0x000fe40008011429 */
[----:B------:R-:W-:-:S02]  /*7460*/  @UP0 UIMAD UR6, UR44, UR13, UR6 ;  /* 0x0000000d2c0602a4 */ /* 0x000fc4000f8e0206 */
[----:B------:R-:W-:Y:S02]  /*7470*/  @UP0 UIMAD UR7, UR7, UR14, URZ ;  /* 0x0000000e070702a4 */ /* 0x000fe4000f8e023f */
[----:B------:R-:W-:Y:S02]  /*7480*/  @UP0 UIMAD.WIDE.U32 UR10, UR44, UR12, URZ ;  /* 0x0000000c2c0a02a5 */ /* 0x000fe4000f8e003f */
[----:B------:R-:W-:Y:S02]  /*7490*/  @UP0 UIMAD UR12, UR41, UR15, UR7 ;  /* 0x0000000f290c02a4 */ /* 0x000fe4000f8e0207 */
[----:B------:R-:W-:Y:S01]  /*74a0*/  @UP0 UIADD3 UR11, UR11, UR6, URZ ;  /* 0x000000060b0b0290 */ /* 0x000fe2000fffe03f */
[----:B------:R-:W-:Y:S02]  /*74b0*/  UMOV UR7, 0xc0000010 ;  /* 0xc000001000077882 */ /* 0x000fe40000000000 */
[----:B------:R-:W-:Y:S02]  /*74c0*/  UMOV UR6, UR9 ;  /* 0x0000000900067c82 */ /* 0x000fe40008000000 */
[----:B------:R-:W-:Y:S01]  /*74d0*/  QGMMA.64x64x32.F32.E4M3.E4M3 R24, R152, gdesc[UR4], R24, gsb0 ;  /* 0x00e0000498187df3 */ /* 0x000fe20008000818 */
[----:B------:R-:W-:-:S04]  /*74e0*/  @UP0 UIMAD.WIDE.U32 UR6, UR41, UR14, UR10 ;  /* 0x0000000e290602a5 */ /* 0x000fc8000f8e000a */
[----:B------:R-:W-:Y:S02]  /*74f0*/  @UP0 UIADD3 UR7, UR7, UR12, URZ ;  /* 0x0000000c07070290 */ /* 0x000fe4000fffe03f */
[----:B------:R-:W-:-:S04]  /*7500*/  @UP0 ULEA UR4, UP1, UR6, UR4, 0x2 ;  /* 0x0000000406040291 */ /* 0x000fc8000f82103f */
[----:B------:R-:W-:Y:S02]  /*7510*/  @UP0 ULEA.HI.X UR5, UR6, UR5, UR7, 0x2, UP1 ;  /* 0x0000000506050291 */ /* 0x000fe400088f1407 */
[----:B------:R-:W-:-:S04]  /*7520*/  IMAD.U32 R4, RZ, RZ, UR4 ;  /* 0x00000004ff047e24 */ /* 0x000fc8000f8e00ff */
[----:B------:R-:W-:Y:S01]  /*7530*/  MOV R5, UR5 ;  /* 0x0000000500057c02 */ /* 0x000fe20008000f00 */
[----:B------:R-:W-:-:S04]  /*7540*/  UIADD3 UR6, UR9, 0x80, URZ ;  /* 0x0000008009067890 */ /* 0x000fc8000fffe03f */
[----:B------:R3:W4:Y:S01]  /*7550*/  @P1 LDG.E R6, desc[UR50][R4.64] ;  /* 0x0000003204061981 */ /* 0x000722000c1e1900 */
[----:B------:R-:W-:Y:S01]  /*7560*/  UMOV UR7, 0xc0000010 ;  /* 0xc000001000077882 */ /* 0x000fe20000000000 */
[----:B------:R-:W-:Y:S02]  /*7570*/  WARPGROUP.DEPBAR.LE gsb0, 0x0 ;  /* 0x00008000000079c5 */ /* 0x000fe40000010000 */
[----:B------:R-:W-:-:S06]  /*7580*/  WARPGROUP.ARRIVE ;  /* 0x00000000000079c5 */ /* 0x000fcc0000000000 */
[----:B------:R-:W-:Y:S01]  /*7590*/  QGMMA.64x64x32.F32.E4M3.E4M3 R24, R136, gdesc[UR4], R24, gsb0 ;  /* 0x00e0000488187df3 */ /* 0x000fe20008000818 */
[----:B------:R-:W-:Y:S01]  /*75a0*/  UIADD3 UR6, UR9, 0x100, URZ ;  /* 0x0000010009067890 */ /* 0x000fe2000fffe03f */
[----:B------:R-:W-:Y:S01]  /*75b0*/  UMOV UR7, 0xc0000010 ;  /* 0xc000001000077882 */ /* 0x000fe20000000000 */
[----:B------:R-:W-:Y:S02]  /*75c0*/  WARPGROUP.DEPBAR.LE gsb0, 0x0 ;  /* 0x00008000000079c5 */ /* 0x000fe40000010000 */
[----:B------:R-:W-:-:S06]  /*75d0*/  WARPGROUP.ARRIVE ;  /* 0x00000000000079c5 */ /* 0x000fcc0000000000 */
[----:B------:R-:W-:Y:S01]  /*75e0*/  QGMMA.64x64x32.F32.E4M3.E4M3 R24, R140, gdesc[UR4], R24, gsb0 ;  /* 0x00e000048c187df3 */ /* 0x000fe20008000818 */
[----:B------:R-:W-:Y:S01]  /*75f0*/  UIADD3 UR6, UR9, 0x180, URZ ;  /* 0x0000018009067890 */ /* 0x000fe2000fffe03f */
[----:B------:R-:W-:Y:S01]  /*7600*/  UMOV UR7, 0xc0000010 ;  /* 0xc000001000077882 */ /* 0x000fe20000000000 */
[----:B--2---:R-:W2:Y:S04]  /*7610*/  SHFL.BFLY PT, R3, R8, 0x2, 0x1f ;  /* 0x0c401f0008037f89 */ /* 0x004ea800000e0000 */
[----:B---3--:R-:W3:Y:S01]  /*7620*/  SHFL.BFLY PT, R4, R7, 0x2, 0x1f ;  /* 0x0c401f0007047f89 */ /* 0x008ee200000e0000 */
[----:B------:R-:W-:Y:S02]  /*7630*/  WARPGROUP.DEPBAR.LE gsb0, 0x0 ;  /* 0x00008000000079c5 */ /* 0x000fe40000010000 */
[----:B------:R-:W-:-:S06]  /*7640*/  WARPGROUP.ARRIVE ;  /* 0x00000000000079c5 */ /* 0x000fcc0000000000 */
[----:B------:R-:W-:Y:S01]  /*7650*/  QGMMA.64x64x32.F32.E4M3.E4M3 R24, R144, gdesc[UR4], R24, gsb0 ;  /* 0x00e0000490187df3 */ /* 0x000fe20008000818 */
[----:B--2---:R-:W-:-:S01]  /*7660*/  FADD.FTZ R3, R3, R8 ;  /* 0x0000000803037221 */ /* 0x004fc20000010000 */
[----:B------:R-:W-:Y:S01]  /*7670*/  UIADD3 UR6, UR9, 0x200, URZ ;  /* 0x0000020009067890 */ /* 0x000fe2000fffe03f */
[----:B---3--:R-:W-:-:S01]  /*7680*/  FADD.FTZ R4, R4, R7 ;  /* 0x0000000704047221 */ /* 0x008fc20000010000 */
[----:B------:R-:W-:Y:S02]  /*7690*/  UMOV UR7, 0xc0000010 ;  /* 0xc000001000077882 */ /* 0x000fe40000000000 */
[----:B-1----:R-:W1:Y:S04]  /*76a0*/  SHFL.BFLY PT, R0, R3, 0x1, 0x1f ;  /* 0x0c201f0003007f89 */ /* 0x002e6800000e0000 */
[----:B------:R-:W2:Y:S01]  /*76b0*/  SHFL.BFLY PT, R5, R4, 0x1, 0x1f ;  /* 0x0c201f0004057f89 */ /* 0x000ea200000e0000 */
[----:B-1----:R-:W-:-:S01]  /*76c0*/  FADD.FTZ R10, R3, R0 ;  /* 0x00000000030a7221 */ /* 0x002fc20000010000 */
[----:B--2---:R-:W-:-:S04]  /*76d0*/  FADD.FTZ R11, R4, R5 ;  /* 0x00000005040b7221 */ /* 0x004fc80000010000 */
[C---:B------:R-:W-:Y:S01]  /*76e0*/  FSETP.NE.FTZ.AND P1, PT, R10.reuse, RZ, PT ;  /* 0x000000ff0a00720b */ /* 0x040fe20003f35000 */
[----:B------:R-:W-:Y:S01]  /*76f0*/  FMUL.FTZ R12, R10, 0.00390625 ;  /* 0x3b8000000a0c7820 */ /* 0x000fe20000410000 */
[----:B------:R-:W-:Y:S01]  /*7700*/  FMUL.FTZ R13, R11, 0.00390625 ;  /* 0x3b8000000b0d7820 */ /* 0x000fe20000410000 */
[----:B------:R-:W-:Y:S01]  /*7710*/  IMAD.MOV.U32 R5, RZ, RZ, RZ ;  /* 0x000000ffff057224 */ /* 0x000fe200078e00ff */
[----:B------:R-:W-:Y:S02]  /*7720*/  WARPGROUP.DEPBAR.LE gsb0, 0x0 ;  /* 0x00008000000079c5 */ /* 0x000fe40000010000 */
[----:B------:R-:W-:-:S06]  /*7730*/  WARPGROUP.ARRIVE ;  /* 0x00000000000079c5 */ /* 0x000fcc0000000000 */
[----:B------:R-:W-:Y:S01]  /*7740*/  QGMMA.64x64x32.F32.E4M3.E4M3 R24, R148, gdesc[UR4], R24, gsb0 ;  /* 0x00e0000494187df3 */ /* 0x000fe20008000818 */
[----:B------:R-:W-:Y:S02]  /*7750*/  FSETP.NE.FTZ.AND P2, PT, R12, RZ, PT ;  /* 0x000000ff0c00720b */ /* 0x000fe40003f55000 */
[----:B------:R-:W-:Y:S01]  /*7760*/  FSETP.NE.FTZ.AND P3, PT, R13, RZ, PT ;  /* 0x000000ff0d00720b */ /* 0x000fe20003f75000 */
[----:B------:R-:W-:Y:S01]  /*7770*/  @P1 MUFU.RCP R5, R10 ;  /* 0x0000000a00051308 */ /* 0x000fe20000001000 */
[----:B------:R-:W-:Y:S01]  /*7780*/  FSETP.NE.FTZ.AND P1, PT, R11, RZ, PT ;  /* 0x000000ff0b00720b */ /* 0x000fe20003f35000 */
[----:B------:R-:W-:-:S08]  /*7790*/  IMAD.MOV.U32 R9, RZ, RZ, RZ ;  /* 0x000000ffff097224 */ /* 0x000fd000078e00ff */
[----:B------:R-:W1:Y:S08]  /*77a0*/  @P2 MUFU.LG2 R4, R12 ;  /* 0x0000000c00042308 */ /* 0x000e700000000c00 */
[----:B------:R-:W2:Y:S08]  /*77b0*/  @P3 MUFU.LG2 R8, R13 ;  /* 0x0000000d00083308 */ /* 0x000eb00000000c00 */
[----:B------:R-:W3:Y:S01]  /*77c0*/  @P1 MUFU.RCP R9, R11 ;  /* 0x0000000b00091308 */ /* 0x000ee20000001000 */
[----:B------:R-:W-:-:S02]  /*77d0*/  IMAD.U32 R7, RZ, RZ, UR20 ;  /* 0x00000014ff077e24 */ /* 0x000fc4000f8e00ff */
[----:B------:R-:W-:Y:S02]  /*77e0*/  IMAD.U32 R15, RZ, RZ, UR20 ;  /* 0x00000014ff0f7e24 */ /* 0x000fe4000f8e00ff */
[----:B-1----:R-:W-:Y:S01]  /*77f0*/  @P2 FMUL.FTZ R4, R4, 0.69314718246459960938 ;  /* 0x3f31721804042820 */ /* 0x002fe20000410000 */
[----:B------:R-:W-:Y:S01]  /*7800*/  @P2 FMUL.FTZ R7, R7, 0.69314718246459960938 ;  /* 0x3f31721807072820 */ /* 0x000fe20000410000 */
[----:B------:R-:W-:Y:S01]  /*7810*/  @P3 FMUL.FTZ R15, R15, 0.69314718246459960938 ;  /* 0x3f3172180f0f3820 */ /* 0x000fe20000410000 */
[----:B--2---:R-:W-:Y:S01]  /*7820*/  @P3 FMUL.FTZ R8, R8, 0.69314718246459960938 ;  /* 0x3f31721808083820 */ /* 0x004fe20000410000 */
[----:B------:R-:W-:Y:S01]  /*7830*/  MOV R3, 0xff800000 ;  /* 0xff80000000037802 */ /* 0x000fe20000000f00 */
[----:B------:R-:W-:Y:S02]  /*7840*/  IMAD.MOV.U32 R0, RZ, RZ, -0x800000 ;  /* 0xff800000ff007424 */ /* 0x000fe400078e00ff */
[----:B------:R-:W-:-:S01]  /*7850*/  @P2 FFMA.FTZ R3, R7, R66, R4 ;  /* 0x0000004207032223 */ /* 0x000fc20000010004 */
[----:B------:R-:W-:Y:S01]  /*7860*/  @P3 FFMA.FTZ R0, R15, R71, R8 ;  /* 0x000000470f003223 */ /* 0x000fe20000010008 */
[-C--:B----4-:R-:W-:Y:S01]  /*7870*/  FMUL.FTZ R10, R5, R6.reuse ;  /* 0x00000006050a7220 */ /* 0x090fe20000410000 */
[----:B---3--:R-:W-:Y:S01]  /*7880*/  FMUL.FTZ R57, R9, R6 ;  /* 0x0000000609397220 */ /* 0x008fe20000410000 */
[----:B------:R-:W-:-:S02]  /*7890*/  WARPGROUP.DEPBAR.LE gsb0, 0x0 ;  /* 0x00008000000079c5 */ /* 0x000fc40000010000 */
[----:B------:R-:W-:Y:S05]  /*78a0*/  @!P0 BRA `(.L_x_30) ;  /* 0x0000000000048947 */ /* 0x000fea0003800000 */
[----:B------:R-:W-:Y:S01]  /*78b0*/  BPT.TRAP 0x1 ;  /* 0x000000040000795c */ /* 0x000fe20000300000 */
.L_x_30:
[----:B------:R-:W-:Y:S01]  /*78c0*/  IMAD.SHL.U32 R4, R2, 0x4, RZ ;  /* 0x0000000402047824 */ /* 0x000fe200078e00ff */
[----:B------:R-:W-:Y:S01]  /*78d0*/  ULDC.64 UR4, c[0x4][0x38] ;  /* 0x01000e0000047ab9 */ /* 0x000fe20000000a00 */
[-C--:B------:R-:W-:Y:S01]  /*78e0*/  FMUL.FTZ R6, R28, R10.reuse ;  /* 0x0000000a1c067220 */ /* 0x080fe20000410000 */
[-C--:B------:R-:W-:Y:S01]  /*78f0*/  FMUL.FTZ R7, R24, R10.reuse ;  /* 0x0000000a18077220 */ /* 0x080fe20000410000 */
[-C--:B------:R-:W-:Y:S01]  /*7900*/  FMUL.FTZ R8, R29, R10.reuse ;  /* 0x0000000a1d087220 */ /* 0x080fe20000410000 */
[----:B------:R-:W-:Y:S01]  /*7910*/  LOP3.LUT R4, R4, 0xc, RZ, 0xc0, !PT ;  /* 0x0000000c04047812 */ /* 0x000fe200078ec0ff */
[-C--:B------:R-:W-:Y:S01]  /*7920*/  FMUL.FTZ R9, R25, R10.reuse ;  /* 0x0000000a19097220 */ /* 0x080fe20000410000 */
[-C--:B------:R-:W-:Y:S01]  /*7930*/  FMUL.FTZ R12, R36, R10.reuse ;  /* 0x0000000a240c7220 */ /* 0x080fe20000410000 */
[-C--:B------:R-:W-:Y:S01]  /*7940*/  FMUL.FTZ R13, R32, R10.reuse ;  /* 0x0000000a200d7220 */ /* 0x080fe20000410000 */
[----:B------:R-:W-:Y:S01]  /*7950*/  IADD3 R4, P0, R4, UR4, RZ ;  /* 0x0000000404047c10 */ /* 0x000fe2000ff1e0ff */
[-C--:B------:R-:W-:Y:S01]  /*7960*/  FMUL.FTZ R14, R38, R57.reuse ;  /* 0x00000039260e7220 */ /* 0x080fe20000410000 */
[----:B------:R-:W-:Y:S01]  /*7970*/  FMUL.FTZ R15, R34, R57 ;  /* 0x00000039220f7220 */ /* 0x000fe20000410000 */
[-C--:B------:R-:W-:Y:S01]  /*7980*/  FMUL.FTZ R20, R37, R10.reuse ;  /* 0x0000000a25147220 */ /* 0x080fe20000410000 */
[----:B------:R-:W-:Y:S01]  /*7990*/  FMUL.FTZ R21, R33, R10 ;  /* 0x0000000a21157220 */ /* 0x000fe20000410000 */
[----:B------:R-:W-:-:S02]  /*79a0*/  IMAD.X R5, RZ, RZ, UR5, P0 ;  /* 0x00000005ff057e24 */ /* 0x000fc400080e06ff */
[-C--:B------:R-:W-:Y:S01]  /*79b0*/  FMUL.FTZ R28, R40, R10.reuse ;  /* 0x0000000a281c7220 */ /* 0x080fe20000410000 */
[----:B------:R-:W-:Y:S01]  /*79c0*/  F2FP.BF16.F32.PACK_AB R6, R6, R7 ;  /* 0x000000070606723e */ /* 0x000fe200000010ff */
[-C--:B------:R-:W-:Y:S01]  /*79d0*/  FMUL.FTZ R25, R44, R10.reuse ;  /* 0x0000000a2c197220 */ /* 0x080fe20000410000 */
[----:B------:R-:W-:Y:S01]  /*79e0*/  F2FP.BF16.F32.PACK_AB R9, R8, R9 ;  /* 0x000000090809723e */ /* 0x000fe200000010ff */
[----:B------:R1:W2:Y:S01]  /*79f0*/  LDG.E.CONSTANT R56, desc[UR50][R4.64] ;  /* 0x0000003204387981 */ /* 0x0002a2000c1e9900 */
[-C--:B------:R-:W-:Y:S01]  /*7a00*/  FMUL.FTZ R29, R45, R10.reuse ;  /* 0x0000000a2d1d7220 */ /* 0x080fe20000410000 */
[-C--:B------:R-:W-:Y:S01]  /*7a10*/  FMUL.FTZ R32, R41, R10.reuse ;  /* 0x0000000a29207220 */ /* 0x080fe20000410000 */
[-C--:B------:R-:W-:Y:S01]  /*7a20*/  FMUL.FTZ R33, R52, R10.reuse ;  /* 0x0000000a34217220 */ /* 0x080fe20000410000 */
[-C--:B------:R-:W-:Y:S01]  /*7a30*/  FMUL.FTZ R36, R48, R10.reuse ;  /* 0x0000000a30247220 */ /* 0x080fe20000410000 */
[-C--:B------:R-:W-:Y:S01]  /*7a40*/  FMUL.FTZ R37, R53, R10.reuse ;  /* 0x0000000a35257220 */ /* 0x080fe20000410000 */
[----:B------:R-:W-:Y:S01]  /*7a50*/  FMUL.FTZ R40, R49, R10 ;  /* 0x0000000a31287220 */ /* 0x000fe20000410000 */
[----:B------:R-:W-:Y:S01]  /*7a60*/  IADD3 R7, P2, R156, 0x40, RZ ;  /* 0x000000409c077810 */ /* 0x000fe20007f5e0ff */
[-C--:B------:R-:W-:Y:S01]  /*7a70*/  FMUL.FTZ R10, R31, R57.reuse ;  /* 0x000000391f0a7220 */ /* 0x080fe20000410000 */
[-C--:B------:R-:W-:Y:S01]  /*7a80*/  FMUL.FTZ R11, R27, R57.reuse ;  /* 0x000000391b0b7220 */ /* 0x080fe20000410000 */
[-C--:B-1----:R-:W-:Y:S01]  /*7a90*/  FMUL.FTZ R4, R30, R57.reuse ;  /* 0x000000391e047220 */ /* 0x082fe20000410000 */
[----:B------:R-:W-:Y:S01]  /*7aa0*/  FMUL.FTZ R5, R26, R57 ;  /* 0x000000391a057220 */ /* 0x000fe20000410000 */
[----:B------:R-:W-:Y:S01]  /*7ab0*/  F2FP.BF16.F32.PACK_AB R12, R12, R13 ;  /* 0x0000000d0c0c723e */ /* 0x000fe200000010ff */
[----:B------:R-:W-:Y:S01]  /*7ac0*/  FMUL.FTZ R23, R39, R57 ;  /* 0x0000003927177220 */ /* 0x000fe20000410000 */
[----:B------:R-:W-:Y:S01]  /*7ad0*/  F2FP.BF16.F32.PACK_AB R14, R14, R15 ;  /* 0x0000000f0e0e723e */ /* 0x000fe200000010ff */
[----:B------:R-:W-:Y:S01]  /*7ae0*/  FMUL.FTZ R24, R35, R57 ;  /* 0x0000003923187220 */ /* 0x000fe20000410000 */
[----:B------:R-:W-:Y:S01]  /*7af0*/  F2FP.BF16.F32.PACK_AB R4, R4, R5 ;  /* 0x000000050404723e */ /* 0x000fe200000010ff */
[-C--:B------:R-:W-:Y:S01]  /*7b00*/  FMUL.FTZ R34, R54, R57.reuse ;  /* 0x0000003936227220 */ /* 0x080fe20000410000 */
[----:B------:R-:W-:Y:S01]  /*7b10*/  LOP3.LUT P0, R5, R2, 0x3, RZ, 0xc0, !PT ;  /* 0x0000000302057812 */ /* 0x000fe2000780c0ff */
[----:B------:R-:W-:Y:S01]  /*7b20*/  FMUL.FTZ R35, R50, R57 ;  /* 0x0000003932237220 */ /* 0x000fe20000410000 */
[----:B------:R-:W-:Y:S01]  /*7b30*/  F2FP.BF16.F32.PACK_AB R11, R10, R11 ;  /* 0x0000000b0a0b723e */ /* 0x000fe200000010ff */
[-C--:B------:R-:W-:Y:S01]  /*7b40*/  FMUL.FTZ R26, R46, R57.reuse ;  /* 0x000000392e1a7220 */ /* 0x080fe20000410000 */
[----:B------:R-:W-:Y:S01]  /*7b50*/  ISETP.EQ.OR P0, PT, R5, 0x3, !P0 ;  /* 0x000000030500780c */ /* 0x000fe20004702670 */
[-C--:B------:R-:W-:Y:S01]  /*7b60*/  FMUL.FTZ R27, R42, R57.reuse ;  /* 0x000000392a1b7220 */ /* 0x080fe20000410000 */
[----:B------:R-:W-:Y:S01]  /*7b70*/  F2FP.BF16.F32.PACK_AB R40, R37, R40 ;  /* 0x000000282528723e */ /* 0x000fe200000010ff */
[----:B------:R-:W-:Y:S01]  /*7b80*/  FMUL.FTZ R30, R47, R57 ;  /* 0x000000392f1e7220 */ /* 0x000fe20000410000 */
[----:B------:R-:W-:Y:S01]  /*7b90*/  SEL R13, R6, R9, P0 ;  /* 0x00000009060d7207 */ /* 0x000fe20000000000 */
[-C--:B------:R-:W-:Y:S01]  /*7ba0*/  FMUL.FTZ R31, R43, R57.reuse ;  /* 0x000000392b1f7220 */ /* 0x080fe20000410000 */
[----:B------:R-:W-:Y:S01]  /*7bb0*/  SEL R15, R9, R6, P0 ;  /* 0x00000006090f7207 */ /* 0x000fe20000000000 */
[-C--:B------:R-:W-:Y:S01]  /*7bc0*/  FMUL.FTZ R38, R55, R57.reuse ;  /* 0x0000003937267220 */ /* 0x080fe20000410000 */
[----:B------:R-:W-:Y:S01]  /*7bd0*/  LOP3.LUT R6, R7, 0x380, RZ, 0xc0, !PT ;  /* 0x0000038007067812 */ /* 0x000fe200078ec0ff */
[----:B------:R-:W-:Y:S01]  /*7be0*/  FMUL.FTZ R51, R51, R57 ;  /* 0x0000003933337220 */ /* 0x000fe20000410000 */
[----:B------:R-:W-:Y:S01]  /*7bf0*/  IADD3 R9, P3, R156, 0x20, RZ ;  /* 0x000000209c097810 */ /* 0x000fe20007f7e0ff */
[----:B------:R-:W1:Y:S01]  /*7c00*/  LDC.64 R46, c[0x0][0xb78] ;  /* 0x0002de00ff2e7b82 */ /* 0x000e620000000a00 */
[----:B------:R-:W-:Y:S01]  /*7c10*/  SHF.R.U64 R6, R6, 0x3, RZ ;  /* 0x0000000306067819 */ /* 0x000fe200000012ff */
[----:B------:R-:W-:Y:S01]  /*7c20*/  UIADD3 UR8, UR8, 0x13260, URZ ;  /* 0x0001326008087890 */ /* 0x000fe2000fffe03f */
[----:B------:R-:W-:Y:S01]  /*7c30*/  LOP3.LUT R8, R9, 0x380, RZ, 0xc0, !PT ;  /* 0x0000038009087812 */ /* 0x000fe200078ec0ff */
[----:B------:R-:W-:Y:S01]  /*7c40*/  USHF.R.S32.HI UR4, URZ, 0x1f, UR43 ;  /* 0x0000001f3f047899 */ /* 0x000fe2000801142b */
[----:B------:R-:W-:Y:S01]  /*7c50*/  SEL R37, R4, R11, P0 ;  /* 0x0000000b04257207 */ /* 0x000fe20000000000 */
[----:B------:R-:W-:Y:S01]  /*7c60*/  ULDC.64 UR6, c[0x0][0xb70] ;  /* 0x0002dc0000067ab9 */ /* 0x000fe20000000a00 */
[----:B------:R-:W-:Y:S01]  /*7c70*/  SEL R39, R11, R4, P0 ;  /* 0x000000040b277207 */ /* 0x000fe20000000000 */
[----:B------:R-:W-:Y:S01]  /*7c80*/  UPRMT UR8, UR39, 0x654, UR8 ;  /* 0x0000065427087896 */ /* 0x000fe20008000008 */
[----:B------:R-:W-:Y:S01]  /*7c90*/  LOP3.LUT R11, R156, 0x380, RZ, 0xc0, !PT ;  /* 0x000003809c0b7812 */ /* 0x000fe200078ec0ff */
[----:B------:R-:W-:Y:S01]  /*7ca0*/  UIADD3 UR42, -UR42, URZ, URZ ;  /* 0x0000003f2a2a7290 */ /* 0x000fe2000fffe13f */
[----:B------:R-:W-:Y:S01]  /*7cb0*/  F2FP.BF16.F32.PACK_AB R33, R33, R36 ;  /* 0x000000242121723e */ /* 0x000fe200000010ff */
[----:B------:R-:W-:Y:S01]  /*7cc0*/  UIMAD UR4, UR4, UR6, URZ ;  /* 0x00000006040472a4 */ /* 0x000fe2000f8e023f */
[----:B------:R-:W-:Y:S01]  /*7cd0*/  LOP3.LUT R6, R6, R7, RZ, 0x3c, !PT ;  /* 0x0000000706067212 */ /* 0x000fe200078e3cff */
[----:B------:R-:W-:Y:S01]  /*7ce0*/  IMAD.X R7, RZ, RZ, R157, P2 ;  /* 0x000000ffff077224 */ /* 0x000fe200010e069d */
[----:B------:R-:W-:Y:S01]  /*7cf0*/  SHF.R.U64 R8, R8, 0x3, RZ ;  /* 0x0000000308087819 */ /* 0x000fe200000012ff */
[----:B------:R-:W-:Y:S01]  /*7d00*/  ULDC UR5, c[0x0][0xda8] ;  /* 0x00036a0000057ab9 */ /* 0x000fe20000000800 */
[----:B------:R-:W-:Y:S01]  /*7d10*/  F2FP.BF16.F32.PACK_AB R21, R20, R21 ;  /* 0x000000151415723e */ /* 0x000fe200000010ff */
[----:B------:R-:W-:Y:S01]  /*7d20*/  UIMAD UR42, UR5, UR42, UR48 ;  /* 0x0000002a052a72a4 */ /* 0x000fe2000f8e0230 */
[----:B------:R-:W-:Y:S01]  /*7d30*/  F2FP.BF16.F32.PACK_AB R34, R34, R35 ;  /* 0x000000232222723e */ /* 0x000fe200000010ff */
[----:B------:R-:W-:Y:S01]  /*7d40*/  UIMAD.WIDE.U32 UR10, UR43, UR6, URZ ;  /* 0x000000062b0a72a5 */ /* 0x000fe2000f8e003f */
[----:B------:R-:W-:Y:S01]  /*7d50*/  SHF.R.U64 R11, R11, 0x3, RZ ;  /* 0x000000030b0b7819 */ /* 0x000fe200000012ff */
[----:B------:R-:W-:Y:S01]  /*7d60*/  UIMAD UR4, UR43, UR7, UR4 ;  /* 0x000000072b0472a4 */ /* 0x000fe2000f8e0204 */
[----:B------:R-:W-:Y:S01]  /*7d70*/  F2FP.BF16.F32.PACK_AB R23, R23, R24 ;  /* 0x000000181717723e */ /* 0x000fe200000010ff */
[----:B------:R-:W-:Y:S01]  /*7d80*/  UIMAD UR42, UR42, 0xc0, URZ ;  /* 0x000000c02a2a78a4 */ /* 0x000fe2000f8e023f */
[----:B------:R-:W-:Y:S01]  /*7d90*/  SEL R35, R33, R40, P0 ;  /* 0x0000002821237207 */ /* 0x000fe20000000000 */
[----:B------:R-:W-:Y:S01]  /*7da0*/  SYNCS.ARRIVE.TRANS64.RED.A1T0 RZ, [UR8], RZ ;  /* 0x000000ffffff79a7 */ /* 0x000fe20008100408 */
[----:B------:R-:W-:Y:S01]  /*7db0*/  IADD3 R5, P1, R156, 0x60, RZ ;  /* 0x000000609c057810 */ /* 0x000fe20007f3e0ff */
[----:B------:R-:W-:Y:S01]  /*7dc0*/  UIADD3 UR4, UR11, UR4, URZ ;  /* 0x000000040b047290 */ /* 0x000fe2000fffe03f */
[----:B------:R-:W-:Y:S01]  /*7dd0*/  F2FP.BF16.F32.PACK_AB R25, R25, R28 ;  /* 0x0000001c1919723e */ /* 0x000fe200000010ff */
[----:B------:R-:W-:Y:S01]  /*7de0*/  USHF.R.S32.HI UR5, URZ, 0x1f, UR44 ;  /* 0x0000001f3f057899 */ /* 0x000fe2000801142c */
[----:B------:R-:W-:Y:S01]  /*7df0*/  F2FP.BF16.F32.PACK_AB R26, R26, R27 ;  /* 0x0000001b1a1a723e */ /* 0x000fe200000010ff */
[----:B------:R-:W-:Y:S01]  /*7e00*/  VIADD R49, R16, UR42 ;  /* 0x0000002a10317c36 */ /* 0x000fe20008000000 */
[----:B------:R-:W-:-:S02]  /*7e10*/  F2FP.BF16.F32.PACK_AB R32, R29, R32 ;  /* 0x000000201d20723e */ /* 0x000fc400000010ff */
[----:B------:R-:W-:Y:S02]  /*7e20*/  F2FP.BF16.F32.PACK_AB R31, R30, R31 ;  /* 0x0000001f1e1f723e */ /* 0x000fe400000010ff */
[----:B------:R-:W-:Y:S02]  /*7e30*/  SEL R33, R40, R33, P0 ;  /* 0x0000002128217207 */ /* 0x000fe40000000000 */
[----:B------:R-:W-:Y:S01]  /*7e40*/  LOP3.LUT R8, R8, R9, RZ, 0x3c, !PT ;  /* 0x0000000908087212 */ /* 0x000fe200078e3cff */
[----:B------:R-:W-:Y:S01]  /*7e50*/  IMAD.X R9, RZ, RZ, R157, P3 ;  /* 0x000000ffff097224 */ /* 0x000fe200018e069d */
[----:B------:R-:W-:Y:S02]  /*7e60*/  F2FP.BF16.F32.PACK_AB R51, R38, R51 ;  /* 0x000000332633723e */ /* 0x000fe400000010ff */
[----:B------:R-:W-:Y:S02]  /*7e70*/  MOV R40, R6 ;  /* 0x0000000600287202 */ /* 0x000fe40000000f00 */
[----:B------:R-:W-:-:S02]  /*7e80*/  SEL R27, R12, R21, P0 ;  /* 0x000000150c1b7207 */ /* 0x000fc40000000000 */
[----:B------:R-:W-:Y:S02]  /*7e90*/  LOP3.LUT R10, R11, R156, RZ, 0x3c, !PT ;  /* 0x0000009c0b0a7212 */ /* 0x000fe400078e3cff */
[----:B------:R-:W-:Y:S01]  /*7ea0*/  SEL R21, R21, R12, P0 ;  /* 0x0000000c15157207 */ /* 0x000fe20000000000 */
[----:B-1----:R-:W-:Y:S01]  /*7eb0*/  IMAD R12, R46, UR5, RZ ;  /* 0x000000052e0c7c24 */ /* 0x002fe2000f8e02ff */
[----:B------:R-:W-:Y:S02]  /*7ec0*/  SEL R41, R14, R23, P0 ;  /* 0x000000170e297207 */ /* 0x000fe40000000000 */
[----:B------:R-:W-:Y:S02]  /*7ed0*/  LOP3.LUT R4, R5, 0x380, RZ, 0xc0, !PT ;  /* 0x0000038005047812 */ /* 0x000fe400078ec0ff */
[----:B------:R-:W-:Y:S02]  /*7ee0*/  MOV R11, R157 ;  /* 0x0000009d000b7202 */ /* 0x000fe40000000f00 */
[----:B------:R-:W-:-:S02]  /*7ef0*/  SEL R29, R25, R32, P0 ;  /* 0x00000020191d7207 */ /* 0x000fc40000000000 */
[----:B------:R-:W-:Y:S02]  /*7f00*/  SEL R23, R23, R14, P0 ;  /* 0x0000000e17177207 */ /* 0x000fe40000000000 */
[----:B------:R-:W-:Y:S02]  /*7f10*/  SEL R43, R26, R31, P0 ;  /* 0x0000001f1a2b7207 */ /* 0x000fe40000000000 */
[----:B------:R-:W-:Y:S02]  /*7f20*/  SEL R25, R32, R25, P0 ;  /* 0x0000001920197207 */ /* 0x000fe40000000000 */
[----:B------:R-:W-:Y:S02]  /*7f30*/  SEL R31, R31, R26, P0 ;  /* 0x0000001a1f1f7207 */ /* 0x000fe40000000000 */
[----:B------:R-:W-:Y:S02]  /*7f40*/  SEL R45, R34, R51, P0 ;  /* 0x00000033222d7207 */ /* 0x000fe40000000000 */
[----:B------:R-:W-:-:S02]  /*7f50*/  SEL R51, R51, R34, P0 ;  /* 0x0000002233337207 */ /* 0x000fc40000000000 */
[----:B------:R-:W-:Y:S01]  /*7f60*/  MOV R42, R8 ;  /* 0x00000008002a7202 */ /* 0x000fe20000000f00 */
[----:B------:R-:W-:Y:S01]  /*7f70*/  VIADD R9, R49, 0x8 ;  /* 0x0000000831097836 */ /* 0x000fe20000000000 */
[----:B------:R-:W-:Y:S02]  /*7f80*/  SHF.R.U64 R4, R4, 0x3, RZ ;  /* 0x0000000304047819 */ /* 0x000fe400000012ff */
[----:B------:R-:W-:Y:S01]  /*7f90*/  MOV R44, R10 ;  /* 0x0000000a002c7202 */ /* 0x000fe20000000f00 */
[----:B------:R-:W-:Y:S01]  /*7fa0*/  IMAD R11, R47, UR44, R12 ;  /* 0x0000002c2f0b7c24 */ /* 0x000fe2000f8e020c */
[----:B------:R-:W-:Y:S01]  /*7fb0*/  LOP3.LUT R4, R4, R5, RZ, 0x3c, !PT ;  /* 0x0000000504047212 */ /* 0x000fe200078e3cff */
[----:B------:R-:W-:Y:S01]  /*7fc0*/  IMAD.X R5, RZ, RZ, R157, P1 ;  /* 0x000000ffff057224 */ /* 0x000fe200008e069d */
[----:B------:R-:W-:-:S04]  /*7fd0*/  LOP3.LUT P1, RZ, R19, 0x3, RZ, 0xc0, !PT ;  /* 0x0000000313ff7812 */ /* 0x000fc8000782c0ff */
[----:B------:R-:W-:Y:S01]  /*7fe0*/  MOV R7, R4 ;  /* 0x0000000400077202 */ /* 0x000fe20000000f00 */
[----:B------:R-:W-:Y:S01]  /*7ff0*/  IMAD.U32 R4, RZ, RZ, UR10 ;  /* 0x0000000aff047e24 */ /* 0x000fe2000f8e00ff */
[----:B------:R-:W-:Y:S01]  /*8000*/  MOV R5, UR11 ;  /* 0x0000000b00057c02 */ /* 0x000fe20008000f00 */
[----:B------:R-:W-:Y:S01]  /*8010*/  IMAD.U32 R5, RZ, RZ, UR4 ;  /* 0x00000004ff057e24 */ /* 0x000fe2000f8e00ff */
[----:B------:R-:W-:Y:S02]  /*8020*/  ULDC UR4, c[0x0][0xa88] ;  /* 0x0002a20000047ab9 */ /* 0x000fe40000000800 */
[----:B------:R-:W-:Y:S01]  /*8030*/  ISETP.GE.OR P2, PT, R9, UR4, P1 ;  /* 0x0000000409007c0c */ /* 0x000fe20008f46670 */
[----:B------:R-:W-:Y:S01]  /*8040*/  IMAD.WIDE.U32 R4, R46, UR44, R4 ;  /* 0x0000002c2e047c25 */ /* 0x000fe2000f8e0004 */
[----:B------:R-:W-:Y:S02]  /*8050*/  SHF.R.S32.HI R9, RZ, 0x1f, R49 ;  /* 0x0000001fff097819 */ /* 0x000fe40000011431 */
[----:B------:R-:W-:Y:S01]  /*8060*/  ISETP.GE.OR P1, PT, R49, UR4, P1 ;  /* 0x0000000431007c0c */ /* 0x000fe20008f26670 */
[----:B------:R-:W-:Y:S01]  /*8070*/  ULDC.64 UR4, c[0x0][0xb40] ;  /* 0x0002d00000047ab9 */ /* 0x000fe20000000a00 */
[----:B--2---:R-:W-:Y:S01]  /*8080*/  LOP3.LUT R6, R56, 0x2, RZ, 0x3c, !PT ;  /* 0x0000000238067812 */ /* 0x004fe200078e3cff */
[----:B------:R-:W-:Y:S04]  /*8090*/  SHFL.IDX PT, R13, R13, R56, 0x1c1f ;  /* 0x001c1f380d0d7589 */ /* 0x000fe800000e0000 */
[----:B------:R-:W1:Y:S04]  /*80a0*/  SHFL.IDX PT, R8, R15, R6, 0x1c1f ;  /* 0x001c1f060f087589 */ /* 0x000e6800000e0000 */
[----:B------:R-:W-:Y:S04]  /*80b0*/  SHFL.IDX PT, R37, R37, R56, 0x1c1f ;  /* 0x001c1f3825257589 */ /* 0x000fe800000e0000 */
[----:B------:R-:W2:Y:S04]  /*80c0*/  SHFL.IDX PT, R24, R39, R6, 0x1c1f ;  /* 0x001c1f0627187589 */ /* 0x000ea800000e0000 */
[----:B------:R-:W-:Y:S04]  /*80d0*/  SHFL.IDX PT, R27, R27, R56, 0x1c1f ;  /* 0x001c1f381b1b7589 */ /* 0x000fe800000e0000 */
[----:B------:R3:W4:Y:S04]  /*80e0*/  SHFL.IDX PT, R10, R21, R6, 0x1c1f ;  /* 0x001c1f06150a7589 */ /* 0x00072800000e0000 */
[----:B------:R-:W-:Y:S04]  /*80f0*/  SHFL.IDX PT, R41, R41, R56, 0x1c1f ;  /* 0x001c1f3829297589 */ /* 0x000fe800000e0000 */
[----:B------:R-:W-:Y:S01]  /*8100*/  SHFL.IDX PT, R30, R23, R6, 0x1c1f ;  /* 0x001c1f06171e7589 */ /* 0x000fe200000e0000 */
[----:B-1----:R-:W-:-:S02]  /*8110*/  SEL R12, R13, R8, P0 ;  /* 0x000000080d0c7207 */ /* 0x002fc40000000000 */
[----:B---3--:R-:W-:Y:S01]  /*8120*/  IADD3 R21, P3, R49, R4, RZ ;  /* 0x0000000431157210 */ /* 0x008fe20007f7e0ff */
[----:B------:R-:W-:Y:S01]  /*8130*/  SHFL.IDX PT, R29, R29, R56, 0x1c1f ;  /* 0x001c1f381d1d7589 */ /* 0x000fe200000e0000 */
[----:B------:R-:W-:-:S03]  /*8140*/  SEL R14, R8, R13, P0 ;  /* 0x0000000d080e7207 */ /* 0x000fc60000000000 */
[----:B------:R-:W-:Y:S01]  /*8150*/  SHFL.IDX PT, R35, R35, R56, 0x1c1f ;  /* 0x001c1f3823237589 */ /* 0x000fe200000e0000 */
[----:B--2---:R-:W-:Y:S02]  /*8160*/  SEL R13, R37, R24, P0 ;  /* 0x00000018250d7207 */ /* 0x004fe40000000000 */
[----:B------:R-:W-:Y:S01]  /*8170*/  SEL R15, R24, R37, P0 ;  /* 0x00000025180f7207 */ /* 0x000fe20000000000 */
[----:B------:R-:W-:Y:S04]  /*8180*/  SHFL.IDX PT, R43, R43, R56, 0x1c1f ;  /* 0x001c1f382b2b7589 */ /* 0x000fe800000e0000 */
[----:B------:R-:W1:Y:S01]  /*8190*/  SHFL.IDX PT, R20, R25, R6, 0x1c1f ;  /* 0x001c1f0619147589 */ /* 0x000e6200000e0000 */
[----:B----4-:R-:W-:Y:S02]  /*81a0*/  SEL R8, R27, R10, P0 ;  /* 0x0000000a1b087207 */ /* 0x010fe40000000000 */
[----:B------:R-:W-:Y:S01]  /*81b0*/  SEL R10, R10, R27, P0 ;  /* 0x0000001b0a0a7207 */ /* 0x000fe20000000000 */
[----:B------:R-:W2:Y:S04]  /*81c0*/  SHFL.IDX PT, R28, R33, R6, 0x1c1f ;  /* 0x001c1f06211c7589 */ /* 0x000ea800000e0000 */
[----:B------:R-:W3:Y:S04]  /*81d0*/  SHFL.IDX PT, R36, R31, R6, 0x1c1f ;  /* 0x001c1f061f247589 */ /* 0x000ee800000e0000 */
[----:B------:R-:W-:Y:S04]  /*81e0*/  SHFL.IDX PT, R45, R45, R56, 0x1c1f ;  /* 0x001c1f382d2d7589 */ /* 0x000fe800000e0000 */
[----:B------:R4:W5:Y:S01]  /*81f0*/  SHFL.IDX PT, R38, R51, R6, 0x1c1f ;  /* 0x001c1f0633267589 */ /* 0x00096200000e0000 */
[----:B------:R-:W-:Y:S01]  /*8200*/  BAR.SYNC.DEFER_BLOCKING 0x1, 0x180 ;  /* 0x0046000000007b1d */ /* 0x000fe20000010000 */
[----:B-1----:R-:W-:-:S02]  /*8210*/  SEL R24, R29, R20, P0 ;  /* 0x000000141d187207 */ /* 0x002fc40000000000 */
[----:B----4-:R-:W-:Y:S02]  /*8220*/  IADD3.X R6, R9, R5, R11, P3, !PT ;  /* 0x0000000509067210 */ /* 0x010fe40001ffe40b */
[----:B------:R-:W-:Y:S02]  /*8230*/  SEL R9, R41, R30, P0 ;  /* 0x0000001e29097207 */ /* 0x000fe40000000000 */
[----:B------:R-:W-:Y:S02]  /*8240*/  SEL R11, R30, R41, P0 ;  /* 0x000000291e0b7207 */ /* 0x000fe40000000000 */
[----:B------:R-:W-:Y:S02]  /*8250*/  SEL R26, R20, R29, P0 ;  /* 0x0000001d141a7207 */ /* 0x000fe40000000000 */
[----:B--2---:R-:W-:Y:S02]  /*8260*/  SEL R32, R35, R28, P0 ;  /* 0x0000001c23207207 */ /* 0x004fe40000000000 */
[----:B------:R-:W-:-:S02]  /*8270*/  SEL R34, R28, R35, P0 ;  /* 0x000000231c227207 */ /* 0x000fc40000000000 */
[----:B---3--:R-:W-:Y:S02]  /*8280*/  SEL R25, R43, R36, P0 ;  /* 0x000000242b197207 */ /* 0x008fe40000000000 */
[----:B------:R-:W-:Y:S02]  /*8290*/  SEL R27, R36, R43, P0 ;  /* 0x0000002b241b7207 */ /* 0x000fe40000000000 */
[----:B-----5:R-:W-:Y:S02]  /*82a0*/  SEL R33, R45, R38, P0 ;  /* 0x000000262d217207 */ /* 0x020fe40000000000 */
[----:B------:R-:W-:Y:S01]  /*82b0*/  SEL R35, R38, R45, P0 ;  /* 0x0000002d26237207 */ /* 0x000fe20000000000 */
[----:B------:R-:W-:Y:S01]  /*82c0*/  STSM.16.M88.4 [R44], R12 ;  /* 0x0000000c2c007844 */ /* 0x000fe20000000200 */
[C---:B------:R-:W-:Y:S01]  /*82d0*/  LEA R4, P3, R21.reuse, UR4, 0x2 ;  /* 0x0000000415047c11 */ /* 0x040fe2000f8610ff */
[----:B------:R-:W-:Y:S02]  /*82e0*/  ULDC UR4, c[0x0][0xc] ;  /* 0x0000030000047ab9 */ /* 0x000fe40000000800 */
[----:B------:R-:W-:Y:S01]  /*82f0*/  STSM.16.M88.4 [R42], R8 ;  /* 0x000000082a007844 */ /* 0x000fe20000000200 */
[----:B------:R-:W-:Y:S01]  /*8300*/  LEA.HI.X R5, R21, UR5, R6, 0x2, P3 ;  /* 0x0000000515057c11 */ /* 0x000fe200098f1406 */
[----:B------:R-:W-:-:S02]  /*8310*/  UIADD3 UR48, UR4, UR48, URZ ;  /* 0x0000003004307290 */ /* 0x000fc4000fffe03f */
[----:B------:R-:W-:Y:S04]  /*8320*/  STSM.16.M88.4 [R40], R24 ;  /* 0x0000001828007844 */ /* 0x000fe80000000200 */
[----:B------:R-:W-:Y:S01]  /*8330*/  STSM.16.M88.4 [R7], R32 ;  /* 0x0000002007007844 */ /* 0x000fe20000000200 */
[----:B------:R-:W-:Y:S01]  /*8340*/  @!PT LDS RZ, [RZ] ;  /* 0x00000000fffff984 */ /* 0x000fe20000000800 */
[----:B------:R-:W-:Y:S01]  /*8350*/  @!PT LDS RZ, [RZ] ;  /* 0x00000000fffff984 */ /* 0x000fe20000000800 */
[----:B------:R-:W-:Y:S01]  /*8360*/  @!PT LDS RZ, [RZ] ;  /* 0x00000000fffff984 */ /* 0x000fe20000000800 */
[----:B------:R-:W-:Y:S01]  /*8370*/  @!PT LDS RZ, [RZ] ;  /* 0x00000000fffff984 */ /* 0x000fe20000000800 */
[----:B------:R1:W-:Y:S06]  /*8380*/  MEMBAR.ALL.CTA ;  /* 0x0000000000007992 */ /* 0x0003ec0000008000 */
[----:B-1----:R-:W1:Y:S04]  /*8390*/  FENCE.VIEW.ASYNC.S ;  /* 0x00000000000073c6 */ /* 0x002e680000000000 */
[----:B-1----:R-:W1:Y:S01]  /*83a0*/  SHFL.IDX PT, R6, R17, RZ, 0x1f ;  /* 0x00001fff11067589 */ /* 0x002e6200000e0000 */
[----:B------:R-:W-:Y:S06]  /*83b0*/  BAR.ARV 0x1, 0x1a0 ;  /* 0x0046800000007b1d */ /* 0x000fec0000002000 */
[----:B-1----:R-:W-:Y:S01]  /*83c0*/  ISETP.NE.AND P0, PT, R6, 0xb, PT ;  /* 0x0000000b0600780c */ /* 0x002fe20003f05270 */
[----:B------:R1:W-:Y:S04]  /*83d0*/  @!P1 STG.E desc[UR50][R4.64], R3 ;  /* 0x0000000304009986 */ /* 0x0003e8000c101932 */
[----:B------:R1:W-:Y:S08]  /*83e0*/  @!P2 STG.E desc[UR50][R4.64+0x20], R0 ;  /* 0x000020000400a986 */ /* 0x0003f0000c101932 */
[----:B------:R-:W-:Y:S05]  /*83f0*/  @P0 BRA `(.L_x_31) ;  /* 0x00000000003c0947 */ /* 0x000fea0003800000 */
[----:B------:R-:W-:Y:S01]  /*8400*/  BAR.SYNC.DEFER_BLOCKING 0x1, 0x1a0 ;  /* 0x0046800000007b1d */ /* 0x000fe20000010000 */
[----:B------:R-:W-:-:S05]  /*8410*/  ELECT P0, URZ, PT ;  /* 0x00000000003f782f */ /* 0x000fca0003800000 */
[----:B------:R-:W-:Y:S08]  /*8420*/  BSSY B0, `(.L_x_31) ;  /* 0x000000c000007945 */ /* 0x000ff00003800000 */
[----:B------:R-:W-:Y:S05]  /*8430*/  @!P0 BRA `(.L_x_32) ;  /* 0x0000000000288947 */ /* 0x000fea0003800000 */
[----:B------:R-:W-:Y:S01]  /*8440*/  UIADD3 UR4, UP0, UR52, 0x9f0, URZ ;  /* 0x000009f034047890 */ /* 0x000fe2000ff1e03f */
[----:B------:R-:W-:Y:S01]  /*8450*/  UMOV UR41, URZ ;  /* 0x0000003f00297c82 */ /* 0x000fe20008000000 */
[----:B------:R-:W-:Y:S02]  /*8460*/  UMOV UR45, URZ ;  /* 0x0000003f002d7c82 */ /* 0x000fe40008000000 */
[----:B------:R-:W-:Y:S02]  /*8470*/  UIADD3.X UR5, URZ, UR53, URZ, UP0, !UPT ;  /* 0x000000353f057290 */ /* 0x000fe400087fe43f */
[----:B------:R-:W-:-:S04]  /*8480*/  UIADD3 UR6, UR40, 0x13220, URZ ;  /* 0x0001322028067890 */ /* 0x000fc8000fffe03f */
[----:B------:R-:W-:-:S03]  /*8490*/  UPRMT UR6, URZ, 0x654, UR6 ;  /* 0x000006543f067896 */ /* 0x000fc60008000006 */
[----:B------:R2:W-:Y:S01]  /*84a0*/  UTMASTG.5D [UR40], [UR4] ;  /* 0x00000028040073b5 */ /* 0x0005e20008020000 */
[----:B------:R0:W-:Y:S01]  /*84b0*/  UTMACMDFLUSH ;  /* 0x00000000000079b7 */ /* 0x0001e20000000000 */
[----:B------:R-:W-:-:S04]  /*84c0*/  DEPBAR.LE SB0, 0x0 ;  /* 0x000080000000791a */ /* 0x000fc80000000000 */
[----:B--2---:R-:W-:Y:S03]  /*84d0*/  SYNCS.ARRIVE.TRANS64.RED.A1T0 RZ, [UR6], RZ ;  /* 0x000000ffffff79a7 */ /* 0x004fe60008100406 */
.L_x_32:
[----:B------:R-:W-:Y:S05]  /*84e0*/  BSYNC B0 ;  /* 0x0000000000007941 */ /* 0x000fea0003800000 */
.L_x_31:
[----:B-1----:R-:W1:Y:S01]  /*84f0*/  LDC R0, c[0x0][0xda4] ;  /* 0x00036900ff007b82 */ /* 0x002e620000000800 */
[----:B------:R-:W-:Y:S02]  /*8500*/  UIADD3 UR38, UR38, 0x1, URZ ;  /* 0x0000000126267890 */ /* 0x000fe4000fffe03f */
[----:B------:R-:W-:Y:S02]  /*8510*/  UIADD3 UR36, UR36, 0x1, URZ ;  /* 0x0000000124247890 */ /* 0x000fe4000fffe03f */
[----:B------:R-:W-:-:S04]  /*8520*/  UISETP.NE.AND UP0, UPT, UR38, 0x2, UPT ;  /* 0x000000022600788c */ /* 0x000fc8000bf05270 */
[----:B------:R-:W-:Y:S02]  /*8530*/  USEL UR4, URZ, 0x1, UP0 ;  /* 0x000000013f047887 */ /* 0x000fe40008000000 */
[----:B------:R-:W-:Y:S02]  /*8540*/  USEL UR38, UR38, URZ, UP0 ;  /* 0x0000003f26267287 */ /* 0x000fe40008000000 */
[----:B------:R-:W-:Y:S01]  /*8550*/  ULOP3.LUT UR37, UR37, UR4, URZ, 0x3c, !UPT ;  /* 0x0000000425257292 */ /* 0x000fe2000f8e3c3f */
[----:B-1----:R-:W-:-:S13]  /*8560*/  ISETP.LE.AND P0, PT, R0, UR48, PT ;  /* 0x0000003000007c0c */ /* 0x002fda000bf03270 */
[----:B------:R-:W-:Y:S05]  /*8570*/  @!P0 BRA `(.L_x_33) ;  /* 0xffffff8400f08947 */ /* 0x000fea000383ffff */
[----:B------:R-:W-:Y:S05]  /*8580*/  EXIT ;  /* 0x000000000000794d */ /* 0x000fea0003800000 */
.L_x_7:
[----:B------:R-:W-:-:S08]  /*8590*/  NOP ;  /* 0x0000000000007918 */ /* 0x000fd00000000000 */
[----:B------:R-:W1:-:S00]  /*85a0*/  USETMAXREG.DEALLOC.CTAPOOL 0x20 ;  /* 0x00000020000079c8 */ /* 0x000e4000080e0500 */
[----:B------:R-:W2:Y:S01]  /*85b0*/  S2UR UR49, SR_CTAID.X ;  /* 0x00000000003179c3 */ /* 0x000ea20000002500 */
[----:B------:R-:W-:Y:S01]  /*85c0*/  UMOV UR47, 0x1 ;  /* 0x00000001002f7882 */ /* 0x000fe20000000000 */
[----:B-1----:R-:W-:Y:S01]  /*85d0*/  LOP3.LUT R22, R22, 0x3, RZ, 0xc0, !PT ;  /* 0x0000000316167812 */ /* 0x002fe200078ec0ff */
[----:B------:R-:W-:Y:S02]  /*85e0*/  IMAD.MOV.U32 R19, RZ, RZ, RZ ;  /* 0x000000ffff137224 */ /* 0x000fe400078e00ff */
[----:B------:R-:W-:-:S03]  /*85f0*/  IMAD.MOV.U32 R16, RZ, RZ, 0x1 ;  /* 0x00000001ff107424 */ /* 0x000fc600078e00ff */
[----:B------:R-:W2:Y:S02]  /*8600*/  LDC R0, c[0x0][0xda4] ;  /* 0x00036900ff007b82 */ /* 0x000ea40000000800 */
[----:B--2---:R-:W-:-:S13]  /*8610*/  ISETP.LE.AND P0, PT, R0, UR49, PT ;  /* 0x0000003100007c0c */ /* 0x004fda000bf03270 */
[----:B------:R-:W-:Y:S05]  /*8620*/  @P0 BRA `(.L_x_34) ;  /* 0x0000002000240947 */ /* 0x000fea0003800000 */
[C---:B------:R-:W-:Y:S01]  /*8630*/  SHF.L.U32 R18, R2.reuse, 0x6, RZ ;  /* 0x0000000602127819 */ /* 0x040fe200000006ff */
[----:B------:R-:W-:Y:S01]  /*8640*/  IMAD.SHL.U32 R4, R2, 0x20, RZ ;  /* 0x0000002002047824 */ /* 0x000fe200078e00ff */
[--C-:B------:R-:W-:Y:S01]  /*8650*/  SHF.R.U32.HI R3, RZ, 0x1, R2.reuse ;  /* 0x00000001ff037819 */ /* 0x100fe20000011602 */
[----:B------:R-:W-:Y:S01]  /*8660*/  IMAD.SHL.U32 R6, R23, 0x10, RZ ;  /* 0x0000001017067824 */ /* 0x000fe200078e00ff */
[----:B------:R-:W-:Y:S01]  /*8670*/  LOP3.LUT R0, R18, 0x180, RZ, 0xc0, !PT ;  /* 0x0000018012007812 */ /* 0x000fe200078ec0ff */
[----:B------:R-:W-:Y:S01]  /*8680*/  IMAD.MOV.U32 R19, RZ, RZ, RZ ;  /* 0x000000ffff137224 */ /* 0x000fe200078e00ff */
[----:B------:R-:W-:Y:S01]  /*8690*/  LOP3.LUT R5, R4, 0x80, RZ, 0xc0, !PT ;  /* 0x0000008004057812 */ /* 0x000fe200078ec0ff */
[----:B------:R-:W-:Y:S01]  /*86a0*/  ULOP3.LUT UR43, UR46, 0x1, URZ, 0xfc, !UPT ;  /* 0x000000012e2b7892 */ /* 0x000fe2000f8efc3f */
[----:B------:R-:W-:Y:S01]  /*86b0*/  LOP3.LUT R7, R6, 0x600, RZ, 0xc0, !PT ;  /* 0x0000060006077812 */ /* 0x000fe200078ec0ff */
[----:B------:R-:W-:Y:S01]  /*86c0*/  IMAD.SHL.U32 R6, R2, 0x4, RZ ;  /* 0x0000000402067824 */ /* 0x000fe200078e00ff */
[----:B------:R-:W-:Y:S01]  /*86d0*/  LOP3.LUT R0, R0, 0x30, R3, 0xf8, !PT ;  /* 0x0000003000007812 */ /* 0x000fe200078ef803 */
[----:B------:R-:W-:Y:S01]  /*86e0*/  IMAD.SHL.U32 R3, R2, 0x8, RZ ;  /* 0x0000000802037824 */ /* 0x000fe200078e00ff */
[----:B------:R-:W-:Y:S01]  /*86f0*/  LOP3.LUT R5, R5, 0x10, R2, 0xf8, !PT ;  /* 0x0000001005057812 */ /* 0x000fe200078ef802 */
[----:B------:R-:W-:Y:S01]  /*8700*/  ULOP3.LUT UR48, UR46, 0x2, URZ, 0xfc, !UPT ;  /* 0x000000022e307892 */ /* 0x000fe2000f8efc3f */
[----:B------:R-:W-:Y:S01]  /*8710*/  LOP3.LUT R7, R7, 0x60, R4, 0xf8, !PT ;  /* 0x0000006007077812 */ /* 0x000fe200078ef804 */
[----:B------:R-:W-:Y:S01]  /*8720*/  ULDC.64 UR52, c[0x0][0x198] ;  /* 0x0000660000347ab9 */ /* 0x000fe20000000a00 */
[----:B------:R-:W-:Y:S01]  /*8730*/  LOP3.LUT R5, R5, 0x10, R6, 0x78, !PT ;  /* 0x0000001005057812 */ /* 0x000fe200078e7806 */
[----:B------:R-:W-:Y:S01]  /*8740*/  ULDC UR44, c[0x0][0xc] ;  /* 0x00000300002c7ab9 */ /* 0x000fe20000000800 */
[----:B------:R-:W-:Y:S01]  /*8750*/  LOP3.LUT R4, R7, 0x100, R4, 0xf8, !PT ;  /* 0x0000010007047812 */ /* 0x000fe200078ef804 */
[----:B------:R-:W-:Y:S01]  /*8760*/  UMOV UR47, URZ ;  /* 0x0000003f002f7c82 */ /* 0x000fe20008000000 */
[----:B------:R-:W-:-:S02]  /*8770*/  LOP3.LUT R3, R0, 0x30, R3, 0x78, !PT ;  /* 0x0000003000037812 */ /* 0x000fc400078e7803 */
[----:B------:R-:W-:Y:S02]  /*8780*/  LOP3.LUT R17, R4, R5, RZ, 0xfc, !PT ;  /* 0x0000000504117212 */ /* 0x000fe400078efcff */
[----:B------:R-:W-:Y:S02]  /*8790*/  LOP3.LUT R18, R3, 0x640, R18, 0xf8, !PT ;  /* 0x0000064003127812 */ /* 0x000fe400078ef812 */
[----:B------:R-:W-:Y:S02]  /*87a0*/  LOP3.LUT R2, R2, 0x1f, RZ, 0xc0, !PT ;  /* 0x0000001f02027812 */ /* 0x000fe400078ec0ff */
[----:B------:R-:W-:-:S07]  /*87b0*/  MOV R16, 0x1 ;  /* 0x0000000100107802 */ /* 0x000fce0000000f00 */
.L_x_76:
[----:B-1----:R-:W1:Y:S01]  /*87c0*/  S2UR UR4, SR_CgaCtaId ;  /* 0x00000000000479c3 */ /* 0x002e620000008800 */
[----:B------:R-:W-:Y:S01]  /*87d0*/  ULDC UR5, c[0x0][0xda8] ;  /* 0x00036a0000057ab9 */ /* 0x000fe20000000800 */
[----:B------:R-:W-:Y:S01]  /*87e0*/  ULDC.64 UR6, c[0x0][0x3f8] ;  /* 0x0000fe0000067ab9 */ /* 0x000fe20000000a00 */
[----:B------:R-:W-:Y:S02]  /*87f0*/  UISETP.NE.AND UP1, UPT, UR5, 0x1, UPT ;  /* 0x000000010500788c */ /* 0x000fe4000bf25270 */
[----:B------:R-:W-:Y:S01]  /*8800*/  UISETP.NE.U32.AND UP0, UPT, UR6, URZ, UPT ;  /* 0x0000003f0600728c */ /* 0x000fe2000bf05070 */
[----:B------:R-:W-:Y:S01]  /*8810*/  UMOV UR40, 0x400 ;  /* 0x0000040000287882 */ /* 0x000fe20000000000 */
[----:B------:R-:W-:Y:S02]  /*8820*/  ULDC UR8, c[0x0][0xdb4] ;  /* 0x00036d0000087ab9 */ /* 0x000fe40000000800 */
[----:B------:R-:W-:Y:S02]  /*8830*/  UISETP.NE.AND.EX UP0, UPT, UR7, URZ, UPT, UP0 ;  /* 0x0000003f0700728c */ /* 0x000fe4000bf05300 */
[----:B------:R-:W-:Y:S01]  /*8840*/  UISETP.NE.AND UP2, UPT, UR8, 0x1, UPT ;  /* 0x000000010800788c */ /* 0x000fe2000bf45270 */
[----:B------:R-:W-:Y:S01]  /*8850*/  ULDC UR6, c[0x0][0x404] ;  /* 0x0001010000067ab9 */ /* 0x000fe20000000800 */
[----:B------:R-:W-:Y:S01]  /*8860*/  ULDC UR42, c[0x0][0x2e0] ;  /* 0x0000b800002a7ab9 */ /* 0x000fe20000000800 */
[----:B------:R-:W-:Y:S01]  /*8870*/  USEL UR6, UR6, 0x1, UP0 ;  /* 0x0000000106067887 */ /* 0x000fe20008000000 */
[----:B------:R-:W-:Y:S01]  /*8880*/  @UP1 ULDC UR7, c[0x0][0xdb0] ;  /* 0x00036c0000071ab9 */ /* 0x000fe20000000800 */
[----:B------:R-:W-:-:S02]  /*8890*/  UMOV UR45, UR49 ;  /* 0x00000031002d7c82 */ /* 0x000fc40008000000 */
[----:B------:R-:W-:-:S04]  /*88a0*/  UIMAD UR42, UR6, UR42, URZ ;  /* 0x0000002a062a72a4 */ /* 0x000fc8000f8e023f */
[----:B------:R-:W-:Y:S01]  /*88b0*/  @UP2 ULDC.64 UR10, c[0x0][0xdb8] ;  /* 0x00036e00000a2ab9 */ /* 0x000fe20000000a00 */
[----:B------:R-:W-:Y:S02]  /*88c0*/  UIADD3 UR6, UR42, 0x9f, URZ ;  /* 0x0000009f2a067890 */ /* 0x000fe4000fffe03f */
[----:B-1----:R-:W-:-:S03]  /*88d0*/  ULEA UR40, UR4, UR40, 0x18 ;  /* 0x0000002804287291 */ /* 0x002fc6000f8ec03f */
[----:B------:R-:W-:Y:S01]  /*88e0*/  @UP1 ULDC UR4, c[0x0][0xdac] ;  /* 0x00036b0000041ab9 */ /* 0x000fe20000000800 */
[----:B------:R-:W-:Y:S02]  /*88f0*/  UIADD3 UR9, UR40, 0xe000, URZ ;  /* 0x0000e00028097890 */ /* 0x000fe4000fffe03f */
[----:B------:R-:W-:Y:S02]  /*8900*/  UIMAD.WIDE.U32 UR4, UR49, UR4, URZ ;  /* 0x00000004310472a5 */ /* 0x000fe4000f8e003f */
[----:B------:R-:W-:Y:S02]  /*8910*/  ULOP3.LUT UP0, URZ, UR9, 0x1bf, URZ, 0xc0, !UPT ;  /* 0x000001bf093f7892 */ /* 0x000fe4000f80c03f */
[----:B------:R-:W-:Y:S02]  /*8920*/  @UP1 USHF.R.U32.HI UR45, URZ, UR7, UR5 ;  /* 0x000000073f2d1299 */ /* 0x000fe40008011605 */
[----:B------:R-:W-:Y:S02]  /*8930*/  UIMAD.WIDE UR6, UR6, 0x66666667, URZ ;  /* 0x66666667060678a5 */ /* 0x000fe4000f8e023f */
[----:B------:R-:W-:Y:S01]  /*8940*/  UIMAD.WIDE.U32 UR4, UR45, UR10, URZ ;  /* 0x0000000a2d0472a5 */ /* 0x000fe2000f8e003f */
[----:B------:R-:W-:Y:S01]  /*8950*/  PLOP3.LUT P0, PT, PT, PT, UP0, 0x80, 0x0 ;  /* 0x000000000000781c */ /* 0x000fe20003f0f008 */
[----:B------:R-:W-:Y:S01]  /*8960*/  USHF.R.U32.HI UR41, URZ, 0x1f, UR7 ;  /* 0x0000001f3f297899 */ /* 0x000fe20008011607 */
[----:B------:R-:W-:Y:S01]  /*8970*/  UMOV UR39, UR45 ;  /* 0x0000002d00277c82 */ /* 0x000fe20008000000 */
[----:B------:R-:W-:-:S02]  /*8980*/  @UP2 USHF.R.U32.HI UR39, URZ, UR11, UR5 ;  /* 0x0000000b3f272299 */ /* 0x000fc40008011605 */
[----:B------:R-:W-:Y:S02]  /*8990*/  ULEA.HI.SX32 UR41, UR7, UR41, 0x1a ;  /* 0x0000002907297291 */ /* 0x000fe4000f8fd23f */
[----:B------:R-:W-:-:S04]  /*89a0*/  UIADD3 UR38, -UR39, URZ, URZ ;  /* 0x0000003f27267290 */ /* 0x000fc8000fffe13f */
[----:B------:R-:W-:Y:S02]  /*89b0*/  UIMAD UR38, UR8, UR38, UR45 ;  /* 0x00000026082672a4 */ /* 0x000fe4000f8e022d */
[----:B------:R-:W-:Y:S10]  /*89c0*/  @!P0 BRA `(.L_x_35) ;  /* 0x0000000000408947 */ /* 0x000ff40003800000 */
[----:B------:R-:W-:Y:S01]  /*89d0*/  MOV R14, 0x0 ;  /* 0x00000000000e7802 */ /* 0x000fe20000000f00 */
[----:B------:R-:W-:Y:S01]  /*89e0*/  ULDC.64 UR4, c[0x4][0x98] ;  /* 0x0100260000047ab9 */ /* 0x000fe20000000a00 */
[----:B------:R-:W-:Y:S01]  /*89f0*/  ULDC.64 UR6, c[0x4][0xa0] ;  /* 0x0100280000067ab9 */ /* 0x000fe20000000a00 */
[----:B------:R-:W-:Y:S01]  /*8a00*/  IMAD.U32 R4, RZ, RZ, UR4 ;  /* 0x00000004ff047e24 */ /* 0x000fe2000f8e00ff */
[----:B------:R-:W-:Y:S01]  /*8a10*/  MOV R7, UR7 ;  /* 0x0000000700077c02 */ /* 0x000fe20008000f00 */
[----:B------:R-:W-:Y:S01]  /*8a20*/  IMAD.U32 R5, RZ, RZ, UR5 ;  /* 0x00000005ff057e24 */ /* 0x000fe2000f8e00ff */
[----:B------:R-:W1:Y:S01]  /*8a30*/  LDC.64 R14, c[0x4][R14] ;  /* 0x010000000e0e7b82 */ /* 0x000e620000000a00 */
[----:B------:R-:W-:Y:S01]  /*8a40*/  ULDC.64 UR4, c[0x4][0x8] ;  /* 0x0100020000047ab9 */ /* 0x000fe20000000a00 */
[----:B------:R-:W-:Y:S01]  /*8a50*/  IMAD.U32 R6, RZ, RZ, UR6 ;  /* 0x00000006ff067e24 */ /* 0x000fe2000f8e00ff */
[----:B------:R-:W-:Y:S01]  /*8a60*/  MOV R13, RZ ;  /* 0x000000ff000d7202 */ /* 0x000fe20000000f00 */
[----:B------:R-:W-:-:S02]  /*8a70*/  IMAD.U32 R10, RZ, RZ, UR4 ;  /* 0x00000004ff0a7e24 */ /* 0x000fc4000f8e00ff */
[----:B------:R-:W-:Y:S02]  /*8a80*/  IMAD.U32 R11, RZ, RZ, UR5 ;  /* 0x00000005ff0b7e24 */ /* 0x000fe4000f8e00ff */
[----:B------:R-:W-:Y:S02]  /*8a90*/  IMAD.MOV.U32 R8, RZ, RZ, 0x70 ;  /* 0x00000070ff087424 */ /* 0x000fe400078e00ff */
[----:B------:R-:W-:-:S07]  /*8aa0*/  IMAD.MOV.U32 R12, RZ, RZ, 0x1 ;  /* 0x00000001ff0c7424 */ /* 0x000fce00078e00ff */
[----:B------:R-:W-:-:S07]  /*8ab0*/  LEPC R20, `(.L_x_35) ;  /* 0x000000001014794e */ /* 0x000fce0000000000 */
[----:B-1----:R-:W-:Y:S05]  /*8ac0*/  CALL.ABS.NOINC R14 ;  /* 0x000000000e007343 */ /* 0x002fea0003c00000 */
.L_x_35:
[----:B------:R-:W-:-:S06]  /*8ad0*/  UIADD3 UR4, UR40, 0x6000, URZ ;  /* 0x0000600028047890 */ /* 0x000fcc000fffe03f */
[----:B------:R-:W-:-:S05]  /*8ae0*/  IMAD.U32 R24, RZ, RZ, UR4 ;  /* 0x00000004ff187e24 */ /* 0x000fca000f8e00ff */
[----:B------:R-:W-:-:S04]  /*8af0*/  LOP3.LUT P0, RZ, R24, 0x1bf, RZ, 0xc0, !PT ;  /* 0x000001bf18ff7812 */ /* 0x000fc8000780c0ff */
[----:B------:R-:W-:-:S09]  /*8b00*/  P2R R0, PR, RZ, 0x1 ;  /* 0x00000001ff007803 */ /* 0x000fd20000000000 */
[----:B------:R-:W-:Y:S05]  /*8b10*/  @!P0 BRA `(.L_x_36) ;  /* 0x0000000000408947 */ /* 0x000fea0003800000 */
        /* <DEDUP_REMOVED lines=9> */
[----:B------:R-:W-:Y:S01]  /*8bb0*/  MOV R12, 0x1 ;  /* 0x00000001000c7802 */ /* 0x000fe20000000f00 */
[----:B------:R-:W-:-:S02]  /*8bc0*/  IMAD.U32 R10, RZ, RZ, UR4 ;  /* 0x00000004ff0a7e24 */ /* 0x000fc4000f8e00ff */
[----:B------:R-:W-:Y:S02]  /*8bd0*/  IMAD.U32 R11, RZ, RZ, UR5 ;  /* 0x00000005ff0b7e24 */ /* 0x000fe4000f8e00ff */
[----:B------:R-:W-:Y:S02]  /*8be0*/  IMAD.MOV.U32 R8, RZ, RZ, 0x70 ;  /* 0x00000070ff087424 */ /* 0x000fe400078e00ff */
[----:B------:R-:W-:-:S07]  /*8bf0*/  IMAD.MOV.U32 R13, RZ, RZ, RZ ;  /* 0x000000ffff0d7224 */ /* 0x000fce00078e00ff */
[----:B------:R-:W-:-:S07]  /*8c00*/  LEPC R20, `(.L_x_36) ;  /* 0x000000001014794e */ /* 0x000fce0000000000 */
[----:B-1----:R-:W-:Y:S05]  /*8c10*/  CALL.ABS.NOINC R14 ;  /* 0x000000000e007343 */ /* 0x002fea0003c00000 */
.L_x_36:
[----:B------:R-:W-:-:S04]  /*8c20*/  UIADD3 UR4, UR40, 0x1000, URZ ;  /* 0x0000100028047890 */ /* 0x000fc8000fffe03f */
[----:B------:R-:W-:-:S06]  /*8c30*/  ULOP3.LUT UP0, URZ, UR4, 0x9f, URZ, 0xc0, !UPT ;  /* 0x0000009f043f7892 */ /* 0x000fcc000f80c03f */
[----:B------:R-:W-:-:S13]  /*8c40*/  PLOP3.LUT P0, PT, PT, PT, UP0, 0x80, 0x0 ;  /* 0x000000000000781c */ /* 0x000fda0003f0f008 */
        /* <DEDUP_REMOVED lines=17> */
.L_x_37:
[----:B------:R-:W-:-:S13]  /*8d60*/  LOP3.LUT P6, RZ, R24, 0x1bf, RZ, 0xc0, !PT ;  /* 0x000001bf18ff7812 */ /* 0x000fda00078cc0ff */
[----:B------:R-:W-:Y:S05]  /*8d70*/  @!P6 BRA `(.L_x_38) ;  /* 0x000000000040e947 */ /* 0x000fea0003800000 */
[----:B------:R-:W-:Y:S01]  /*8d80*/  MOV R14, 0x0 ;  /* 0x00000000000e7802 */ /* 0x000fe20000000f00 */
[----:B------:R-:W-:Y:S01]  /*8d90*/  ULDC.64 UR4, c[0x4][0x98] ;  /* 0x0100260000047ab9 */ /* 0x000fe20000000a00 */
[----:B------:R-:W-:Y:S01]  /*8da0*/  ULDC.64 UR6, c[0x4][0xa0] ;  /* 0x0100280000067ab9 */ /* 0x000fe20000000a00 */
[----:B------:R-:W-:Y:S01]  /*8db0*/  IMAD.U32 R4, RZ, RZ, UR4 ;  /* 0x00000004ff047e24 */ /* 0x000fe2000f8e00ff */
[----:B------:R-:W-:Y:S01]  /*8dc0*/  MOV R5, UR5 ;  /* 0x0000000500057c02 */ /* 0x000fe20008000f00 */
[----:B------:R-:W-:Y:S01]  /*8dd0*/  ULDC.64 UR4, c[0x4][0x20] ;  /* 0x0100080000047ab9 */ /* 0x000fe20000000a00 */
[----:B------:R-:W1:Y:S01]  /*8de0*/  LDC.64 R14, c[0x4][R14] ;  /* 0x010000000e0e7b82 */ /* 0x000e620000000a00 */
[----:B------:R-:W-:Y:S01]  /*8df0*/  IMAD.U32 R6, RZ, RZ, UR6 ;  /* 0x00000006ff067e24 */ /* 0x000fe2000f8e00ff */
[----:B------:R-:W-:Y:S01]  /*8e00*/  MOV R11, UR5 ;  /* 0x00000005000b7c02 */ /* 0x000fe20008000f00 */
[----:B------:R-:W-:Y:S02]  /*8e10*/  IMAD.U32 R7, RZ, RZ, UR7 ;  /* 0x00000007ff077e24 */ /* 0x000fe4000f8e00ff */
[----:B------:R-:W-:-:S02]  /*8e20*/  IMAD.U32 R10, RZ, RZ, UR4 ;  /* 0x00000004ff0a7e24 */ /* 0x000fc4000f8e00ff */
[----:B------:R-:W-:Y:S02]  /*8e30*/  IMAD.MOV.U32 R8, RZ, RZ, 0x70 ;  /* 0x00000070ff087424 */ /* 0x000fe400078e00ff */
[----:B------:R-:W-:Y:S02]  /*8e40*/  IMAD.MOV.U32 R12, RZ, RZ, 0x1 ;  /* 0x00000001ff0c7424 */ /* 0x000fe400078e00ff */
[----:B------:R-:W-:-:S07]  /*8e50*/  IMAD.MOV.U32 R13, RZ, RZ, RZ ;  /* 0x000000ffff0d7224 */ /* 0x000fce00078e00ff */
[----:B------:R-:W-:-:S07]  /*8e60*/  LEPC R20, `(.L_x_38) ;  /* 0x000000001014794e */ /* 0x000fce0000000000 */
[----:B-1----:R-:W-:Y:S05]  /*8e70*/  CALL.ABS.NOINC R14 ;  /* 0x000000000e007343 */ /* 0x002fea0003c00000 */
.L_x_38:
[----:B------:R-:W-:Y:S01]  /*8e80*/  ULDC.64 UR4, c[0x0][0x9f8] ;  /* 0x00027e0000047ab9 */ /* 0x000fe20000000a00 */
[----:B------:R-:W-:Y:S01]  /*8e90*/  MOV R7, UR39 ;  /* 0x0000002700077c02 */ /* 0x000fe20008000f00 */
[----:B------:R-:W-:Y:S01]  /*8ea0*/  IMAD.U32 R3, RZ, RZ, UR39 ;  /* 0x00000027ff037e24 */ /* 0x000fe2000f8e00ff */
[----:B------:R-:W-:Y:S01]  /*8eb0*/  ISETP.NE.U32.AND P0, PT, RZ, UR4, PT ;  /* 0x00000004ff007c0c */ /* 0x000fe2000bf05070 */
[----:B------:R-:W1:Y:S03]  /*8ec0*/  LDC R0, c[0x0][0x428] ;  /* 0x00010a00ff007b82 */ /* 0x000e660000000800 */
[----:B------:R-:W-:-:S13]  /*8ed0*/  ISETP.NE.AND.EX P0, PT, RZ, UR5, PT, P0 ;  /* 0x00000005ff007c0c */ /* 0x000fda000bf05300 */
[----:B------:R-:W2:Y:S02]  /*8ee0*/  @P0 LDC.64 R4, c[0x0][0x9f8] ;  /* 0x00027e00ff040b82 */ /* 0x000ea40000000a00 */
[----:B--2---:R-:W-:-:S06]  /*8ef0*/  @P0 IMAD.WIDE R4, R7, 0x4, R4 ;  /* 0x0000000407040825 */ /* 0x004fcc00078e0204 */
[----:B------:R-:W2:Y:S01]  /*8f00*/  LDC R7, c[0x0][0xda8] ;  /* 0x00036a00ff077b82 */ /* 0x000ea20000000800 */
[----:B------:R3:W4:Y:S01]  /*8f10*/  @P0 LDG.E R3, desc[UR50][R4.64] ;  /* 0x0000003204030981 */ /* 0x000722000c1e1900 */
[----:B-1----:R-:W-:Y:S01]  /*8f20*/  ISETP.NE.AND P0, PT, R0, 0x1, PT ;  /* 0x000000010000780c */ /* 0x002fe20003f05270 */
[----:B------:R-:W-:Y:S01]  /*8f30*/  IMAD R8, RZ, RZ, -UR45 ;  /* 0x8000002dff087e24 */ /* 0x000fe2000f8e02ff */
[----:B------:R-:W-:Y:S01]  /*8f40*/  ISETP.NE.AND P2, PT, R23, RZ, PT ;  /* 0x000000ff1700720c */ /* 0x000fe20003f45270 */
[----:B------:R-:W-:Y:S01]  /*8f50*/  UMOV UR36, URZ ;  /* 0x0000003f00247c82 */ /* 0x000fe20008000000 */
[----:B------:R-:W-:Y:S01]  /*8f60*/  UMOV UR6, 0xffffffff ;  /* 0xffffffff00067882 */ /* 0x000fe20000000000 */
[----:B------:R-:W-:Y:S01]  /*8f70*/  IMAD.U32 R20, RZ, RZ, UR38 ;  /* 0x00000026ff147e24 */ /* 0x000fe2000f8e00ff */
[----:B---3--:R-:W1:Y:S09]  /*8f80*/  LDC.64 R4, c[0x0][0x3f8] ;  /* 0x0000fe00ff047b82 */ /* 0x008e720000000a00 */
[----:B------:R-:W-:Y:S01]  /*8f90*/  VOTEU.ALL UP1, P2 ;  /* 0x00000000003f7886 */ /* 0x000fe20001020000 */
[----:B------:R-:W3:Y:S01]  /*8fa0*/  @P0 LDC R0, c[0x0][0x42c] ;  /* 0x00010b00ff000b82 */ /* 0x000ee20000000800 */
[----:B--2---:R-:W-:-:S03]  /*8fb0*/  IMAD R8, R7, R8, UR49 ;  /* 0x0000003107087e24 */ /* 0x004fc6000f8e0208 */
[----:B------:R-:W-:Y:S01]  /*8fc0*/  @!UP1 UIADD3 UR4, UP0, UR52, 0x270, URZ ;  /* 0x0000027034049890 */ /* 0x000fe2000ff1e03f */
[----:B------:R-:W-:-:S03]  /*8fd0*/  IMAD R8, R8, 0xc0, RZ ;  /* 0x000000c008087824 */ /* 0x000fc600078e02ff */
[----:B------:R-:W2:Y:S01]  /*8fe0*/  @P0 LDC R7, c[0x0][0x430] ;  /* 0x00010c00ff070b82 */ /* 0x000ea20000000800 */
[----:B------:R-:W-:Y:S01]  /*8ff0*/  @!UP1 UIADD3.X UR5, URZ, UR53, URZ, UP0, !UPT ;  /* 0x000000353f059290 */ /* 0x000fe200087fe43f */
[----:B------:R-:W-:Y:S02]  /*9000*/  R2UR UR37, R8 ;  /* 0x00000000082572ca */ /* 0x000fe400000e0000 */
[----:B-1----:R-:W-:-:S04]  /*9010*/  ISETP.NE.U32.AND P1, PT, R4, RZ, PT ;  /* 0x000000ff0400720c */ /* 0x002fc80003f25070 */
[----:B------:R-:W-:Y:S01]  /*9020*/  ISETP.NE.AND.EX P1, PT, R5, RZ, PT, P1 ;  /* 0x000000ff0500720c */ /* 0x000fe20003f25310 */
[----:B---3--:R-:W-:-:S06]  /*9030*/  @P0 IMAD.HI.U32 R0, R0, UR38, RZ ;  /* 0x0000002600000c27 */ /* 0x008fcc000f8e00ff */
[----:B------:R1:W-:Y:S01]  /*9040*/  @!UP1 UTMAPF.L2.4D [UR36], [UR4] ;  /* 0x00000024040095b8 */ /* 0x0003e20008018000 */
[----:B--2---:R-:W-:Y:S02]  /*9050*/  @P0 SHF.R.U32.HI R20, RZ, R7, R0 ;  /* 0x00000007ff140219 */ /* 0x004fe40000011600 */
[----:B----4-:R-:W-:Y:S02]  /*9060*/  SHF.R.S32.HI R0, RZ, 0x1f, R3 ;  /* 0x0000001fff007819 */ /* 0x010fe40000011403 */
[----:B------:R-:W-:Y:S01]  /*9070*/  SEL R6, R3, RZ, !P1 ;  /* 0x000000ff03067207 */ /* 0x000fe20004800000 */
[----:B-1----:R-:W-:Y:S06]  /*9080*/  BRA.DIV UR6, `(.L_x_39) ;  /* 0x0000001a06d07947 */ /* 0x002fec000b800000 */
[----:B------:R1:W2:Y:S02]  /*9090*/  SHFL.IDX PT, R14, R22, RZ, 0x1f ;  /* 0x00001fff160e7589 */ /* 0x0002a400000e0000 */
.L_x_92:
[----:B--2---:R-:W-:Y:S02]  /*90a0*/  ISETP.NE.AND P0, PT, R14, RZ, PT ;  /* 0x000000ff0e00720c */ /* 0x004fe40003f05270 */
[----:B------:R-:W-:Y:S02]  /*90b0*/  PLOP3.LUT P6, PT, PT, PT, PT, 0x8, 0x0 ;  /* 0x000000000000781c */ /* 0x000fe40003fce170 */
[----:B------:R-:W-:-:S09]  /*90c0*/  MOV R12, R6 ;  /* 0x00000006000c7202 */ /* 0x000fd20000000f00 */
[----:B------:R-:W-:Y:S05]  /*90d0*/  @P0 BRA `(.L_x_40) ;  /* 0x0000000400700947 */ /* 0x000fea0003800000 */
[----:B------:R-:W-:-:S06]  /*90e0*/  UIADD3 UR4, UR41, -0x1, URZ ;  /* 0xffffffff29047890 */ /* 0x000fcc000fffe03f */
[----:B------:R-:W-:Y:S01]  /*90f0*/  IMAD.U32 R9, RZ, RZ, UR4 ;  /* 0x00000004ff097e24 */ /* 0x000fe2000f8e00ff */
[----:B------:R-:W-:-:S03]  /*9100*/  UMOV UR4, 0xffffffff ;  /* 0xffffffff00047882 */ /* 0x000fc60000000000 */
[----:B------:R-:W-:Y:S05]  /*9110*/  BRA.DIV UR4, `(.L_x_41) ;  /* 0x0000001a04cc7947 */ /* 0x000fea000b800000 */
[----:B------:R-:W-:-:S13]  /*9120*/  ELECT P6, URZ, PT ;  /* 0x00000000003f782f */ /* 0x000fda00038c0000 */
.L_x_95:
[----:B------:R-:W-:Y:S05]  /*9130*/  @!P6 BRA `(.L_x_42) ;  /* 0x000000040014e947 */ /* 0x000fea0003800000 */
[----:B------:R-:W-:Y:S01]  /*9140*/  LEA R11, R19, UR40, 0x3 ;  /* 0x00000028130b7c11 */ /* 0x000fe2000f8e18ff */
[----:B------:R-:W-:Y:S01]  /*9150*/  IMAD.MOV.U32 R12, RZ, RZ, R3 ;  /* 0x000000ffff0c7224 */ /* 0x000fe200078e0003 */
[----:B------:R-:W-:Y:S01]  /*9160*/  SHF.L.U32 R10, R16, 0x1f, RZ ;  /* 0x0000001f100a7819 */ /* 0x000fe200000006ff */
[----:B------:R-:W-:Y:S06]  /*9170*/  @!P1 BRA `(.L_x_43) ;  /* 0x0000000000489947 */ /* 0x000fec0003800000 */
[----:B------:R-:W2:Y:S01]  /*9180*/  LDC R14, c[0x0][0x41c] ;  /* 0x00010700ff0e7b82 */ /* 0x000ea20000000800 */
[----:B------:R-:W-:Y:S01]  /*9190*/  IMAD.MOV.U32 R13, RZ, RZ, R9 ;  /* 0x000000ffff0d7224 */ /* 0x000fe200078e0009 */
[----:B------:R-:W-:Y:S02]  /*91a0*/  ULDC.64 UR4, c[0x0][0x408] ;  /* 0x0001020000047ab9 */ /* 0x000fe40000000a00 */
[----:B------:R-:W-:-:S04]  /*91b0*/  IMAD R12, R0, UR4, RZ ;  /* 0x00000004000c7c24 */ /* 0x000fc8000f8e02ff */
[----:B------:R-:W-:Y:S01]  /*91c0*/  IMAD R15, R3, UR5, R12 ;  /* 0x00000005030f7c24 */ /* 0x000fe2000f8e020c */
[----:B--2---:R-:W-:-:S13]  /*91d0*/  ISETP.NE.AND P0, PT, R14, 0x1, PT ;  /* 0x000000010e00780c */ /* 0x004fda0003f05270 */
[----:B------:R-:W2:Y:S02]  /*91e0*/  @P0 LDC.64 R6, c[0x0][0x420] ;  /* 0x00010800ff060b82 */ /* 0x000ea40000000a00 */
[----:B--2---:R-:W-:-:S05]  /*91f0*/  @P0 IMAD.HI.U32 R6, R9, R6, RZ ;  /* 0x0000000609060227 */ /* 0x004fca00078e00ff */
[----:B------:R-:W-:-:S04]  /*9200*/  @P0 SHF.R.U32.HI R13, RZ, R7, R6 ;  /* 0x00000007ff0d0219 */ /* 0x000fc80000011606 */
[----:B------:R-:W-:Y:S02]  /*9210*/  SHF.R.S32.HI R7, RZ, 0x1f, R13 ;  /* 0x0000001fff077819 */ /* 0x000fe4000001140d */
[----:B------:R-:W-:-:S05]  /*9220*/  MOV R6, R13 ;  /* 0x0000000d00067202 */ /* 0x000fca0000000f00 */
[----:B------:R-:W-:-:S04]  /*9230*/  IMAD.WIDE.U32 R6, R3, UR4, R6 ;  /* 0x0000000403067c25 */ /* 0x000fc8000f8e0006 */
[----:B------:R-:W-:Y:S01]  /*9240*/  IMAD.IADD R7, R7, 0x1, R15 ;  /* 0x0000000107077824 */ /* 0x000fe200078e020f */
[----:B------:R-:W-:-:S04]  /*9250*/  LEA R4, P0, R6, R4, 0x2 ;  /* 0x0000000406047211 */ /* 0x000fc800078010ff */
[----:B------:R-:W-:-:S05]  /*9260*/  LEA.HI.X R5, R6, R5, R7, 0x2, P0 ;  /* 0x0000000506057211 */ /* 0x000fca00000f1407 */
[----:B------:R2:W5:Y:S01]  /*9270*/  LDG.E R12, desc[UR50][R4.64] ;  /* 0x00000032040c7981 */ /* 0x000562000c1e1900 */
[----:B------:R-:W-:-:S04]  /*9280*/  IMAD.MOV R6, RZ, RZ, -R13 ;  /* 0x000000ffff067224 */ /* 0x000fc800078e0a0d */
[----:B------:R-:W-:-:S07]  /*9290*/  IMAD R9, R14, R6, R9 ;  /* 0x000000060e097224 */ /* 0x000fce00078e0209 */
.L_x_43:
[----:B------:R-:W3:Y:S01]  /*92a0*/  SYNCS.PHASECHK.TRANS64.TRYWAIT P3, [R11+URZ+0x13280], R10 ;  /* 0x0132800a0b0075a7 */ /* 0x000ee2000806017f */
[----:B------:R-:W-:Y:S01]  /*92b0*/  ISETP.NE.AND P0, PT, R23, RZ, PT ;  /* 0x000000ff1700720c */ /* 0x000fe20003f05270 */
[----:B---3--:R-:W-:-:S12]  /*92c0*/  @!P3 BRA `(.L_x_44) ;  /* 0x000000180080b947 */ /* 0x008fd80003800000 */
.L_x_96:
[----:B------:R-:W-:Y:S05]  /*92d0*/  @P0 BRA `(.L_x_45) ;  /* 0x0000000000140947 */ /* 0x000fea0003800000 */
[----:B------:R-:W-:Y:S01]  /*92e0*/  ISETP.NE.AND P3, PT, R2, RZ, PT ;  /* 0x000000ff0200720c */ /* 0x000fe20003f65270 */
[----:B--2---:R-:W-:-:S04]  /*92f0*/  IMAD.MOV.U32 R4, RZ, RZ, 0x2800 ;  /* 0x00002800ff047424 */ /* 0x004fc800078e00ff */
[----:B------:R4:W-:Y:S08]  /*9300*/  SYNCS.ARRIVE.TRANS64 RZ, [R11+URZ+0x13270], R4 ;  /* 0x013270040bff79a7 */ /* 0x0009f0000800003f */
[----:B------:R-:W-:Y:S05]  /*9310*/  @!P3 BRA `(.L_x_45) ;  /* 0x000000000004b947 */ /* 0x000fea0003800000 */
[----:B------:R-:W-:Y:S01]  /*9320*/  BPT.TRAP 0x1 ;  /* 0x000000040000795c */ /* 0x000fe20000300000 */
.L_x_45:
[----:B--2-4-:R-:W-:Y:S01]  /*9330*/  MOV R4, UR40 ;  /* 0x0000002800047c02 */ /* 0x014fe20008000f00 */
[----:B------:R-:W-:Y:S01]  /*9340*/  IMAD R9, R9, 0xa0, RZ ;  /* 0x000000a009097824 */ /* 0x000fe200078e02ff */
[----:B------:R-:W-:Y:S01]  /*9350*/  R2UR UR9, R11 ;  /* 0x000000000b0972ca */ /* 0x000fe200000e0000 */
[----:B------:R-:W-:Y:S01]  /*9360*/  UIADD3 UR4, UP0, UR52, 0x470, URZ ;  /* 0x0000047034047890 */ /* 0x000fe2000ff1e03f */
[----:B------:R-:W-:Y:S01]  /*9370*/  R2UR UR12, R20 ;  /* 0x00000000140c72ca */ /* 0x000fe200000e0000 */
[----:B------:R-:W-:Y:S01]  /*9380*/  IMAD R4, R19, 0x2800, R4 ;  /* 0x0000280013047824 */ /* 0x000fe200078e0204 */
[----:B-----5:R-:W-:Y:S01]  /*9390*/  R2UR UR13, R12 ;  /* 0x000000000c0d72ca */ /* 0x020fe200000e0000 */
[----:B------:R-:W-:Y:S01]  /*93a0*/  UIADD3.X UR5, URZ, UR53, URZ, UP0, !UPT ;  /* 0x000000353f057290 */ /* 0x000fe200087fe43f */
[----:B------:R-:W-:Y:S01]  /*93b0*/  R2UR UR11, R9 ;  /* 0x00000000090b72ca */ /* 0x000fe200000e0000 */
[----:B------:R-:W-:Y:S01]  /*93c0*/  UMOV UR6, 0x0 ;  /* 0x0000000000067882 */ /* 0x000fe20000000000 */
[----:B------:R-:W-:Y:S01]  /*93d0*/  R2UR UR8, R4 ;  /* 0x00000000040872ca */ /* 0x000fe200000e0000 */
[----:B------:R-:W-:Y:S01]  /*93e0*/  UMOV UR7, 0x14f00000 ;  /* 0x14f0000000077882 */ /* 0x000fe20000000000 */
[----:B------:R-:W-:-:S03]  /*93f0*/  UMOV UR10, URZ ;  /* 0x0000003f000a7c82 */ /* 0x000fc60008000000 */
[----:B------:R-:W-:-:S08]  /*9400*/  UIADD3 UR9, UR9, 0x13270, URZ ;  /* 0x0001327009097890 */ /* 0x000fd0000fffe03f */
[----:B------:R-:W-:-:S09]  /*9410*/  UIADD3 UR8, UR8, 0x6000, URZ ;  /* 0x0000600008087890 */ /* 0x000fd2000fffe03f */
[----:B------:R2:W-:Y:S01]  /*9420*/  UTMALDG.4D [UR8], [UR4], desc[UR6] ;  /* 0x00000608040075b4 */ /* 0x0005e20008019000 */
[----:B------:R-:W4:Y:S02]  /*9430*/  SYNCS.PHASECHK.TRANS64.TRYWAIT P3, [R11+URZ+0x13240], R10 ;  /* 0x0132400a0b0075a7 */ /* 0x000f24000806017f */
[----:B--2-4-:R-:W-:Y:S05]  /*9440*/  @!P3 BRA `(.L_x_46) ;  /* 0x000000180034b947 */ /* 0x014fea0003800000 */
.L_x_97:
[----:B------:R-:W-:Y:S05]  /*9450*/  @P0 BRA `(.L_x_47) ;  /* 0x0000000000140947 */ /* 0x000fea0003800000 */
[----:B------:R-:W-:Y:S01]  /*9460*/  ISETP.NE.AND P0, PT, R2, RZ, PT ;  /* 0x000000ff0200720c */ /* 0x000fe20003f05270 */
[----:B------:R-:W-:-:S04]  /*9470*/  IMAD.MOV.U32 R6, RZ, RZ, 0x2800 ;  /* 0x00002800ff067424 */ /* 0x000fc800078e00ff */
[----:B------:R4:W-:Y:S08]  /*9480*/  SYNCS.ARRIVE.TRANS64 RZ, [R11+URZ+0x13230], R6 ;  /* 0x013230060bff79a7 */ /* 0x0009f0000800003f */
[----:B------:R-:W-:Y:S05]  /*9490*/  @!P0 BRA `(.L_x_47) ;  /* 0x0000000000048947 */ /* 0x000fea0003800000 */
[----:B------:R-:W-:Y:S01]  /*94a0*/  BPT.TRAP 0x1 ;  /* 0x000000040000795c */ /* 0x000fe20000300000 */
.L_x_47:
[----:B------:R-:W-:Y:S01]  /*94b0*/  R2UR UR8, R4 ;  /* 0x00000000040872ca */ /* 0x000fe200000e0000 */
[----:B------:R-:W-:Y:S01]  /*94c0*/  UIADD3 UR4, UP0, UR52, 0x370, URZ ;  /* 0x0000037034047890 */ /* 0x000fe2000ff1e03f */
[----:B------:R-:W-:Y:S01]  /*94d0*/  R2UR UR9, R11 ;  /* 0x000000000b0972ca */ /* 0x000fe200000e0000 */
[----:B------:R-:W-:Y:S01]  /*94e0*/  UMOV UR6, 0x0 ;  /* 0x0000000000067882 */ /* 0x000fe20000000000 */
[----:B------:R-:W-:Y:S01]  /*94f0*/  R2UR UR11, R9 ;  /* 0x00000000090b72ca */ /* 0x000fe200000e0000 */
[----:B------:R-:W-:Y:S01]  /*9500*/  UIADD3.X UR5, URZ, UR53, URZ, UP0, !UPT ;  /* 0x000000353f057290 */ /* 0x000fe200087fe43f */
[----:B------:R-:W-:Y:S01]  /*9510*/  R2UR UR12, R20 ;  /* 0x00000000140c72ca */ /* 0x000fe200000e0000 */
[----:B------:R-:W-:Y:S01]  /*9520*/  UMOV UR7, 0x14f00000 ;  /* 0x14f0000000077882 */ /* 0x000fe20000000000 */
[----:B------:R-:W-:Y:S01]  /*9530*/  R2UR UR13, R12 ;  /* 0x000000000c0d72ca */ /* 0x000fe200000e0000 */
[----:B------:R-:W-:-:S04]  /*9540*/  UMOV UR10, URZ ;  /* 0x0000003f000a7c82 */ /* 0x000fc80008000000 */
[----:B------:R-:W-:Y:S02]  /*9550*/  UIADD3 UR8, UR8, 0xe000, URZ ;  /* 0x0000e00008087890 */ /* 0x000fe4000fffe03f */
[----:B------:R-:W-:-:S09]  /*9560*/  UIADD3 UR9, UR9, 0x13230, URZ ;  /* 0x0001323009097890 */ /* 0x000fd2000fffe03f */
[----:B------:R1:W-:Y:S02]  /*9570*/  UTMALDG.4D [UR8], [UR4], desc[UR6] ;  /* 0x00000608040075b4 */ /* 0x0003e40008019000 */
[----:B-1----:R-:W-:Y:S01]  /*9580*/  NOP ;  /* 0x0000000000007918 */ /* 0x002fe20000000000 */
.L_x_42:
[----:B------:R-:W-:Y:S05]  /*9590*/  WARPSYNC.ALL ;  /* 0x0000000000007948 */ /* 0x000fea0003800000 */
[----:B------:R-:W-:Y:S01]  /*95a0*/  ELECT P0, URZ, PT ;  /* 0x00000000003f782f */ /* 0x000fe20003800000 */
[----:B------:R-:W-:Y:S01]  /*95b0*/  BAR.SYNC.DEFER_BLOCKING 0x8, 0x1a0 ;  /* 0x0206800000007b1d */ /* 0x000fe20000010000 */
[----:B------:R-:W-:Y:S02]  /*95c0*/  UIADD3 UR4, UP0, UR52, 0x270, URZ ;  /* 0x0000027034047890 */ /* 0x000fe4000ff1e03f */
[----:B------:R-:W-:Y:S02]  /*95d0*/  UIADD3 UR8, UR40, 0xb000, URZ ;  /* 0x0000b00028087890 */ /* 0x000fe4000fffe03f */
[----:B------:R-:W-:-:S02]  /*95e0*/  UIADD3 UR9, UR40, 0x13200, URZ ;  /* 0x0001320028097890 */ /* 0x000fc4000fffe03f */
[----:B------:R-:W-:Y:S01]  /*95f0*/  UIADD3.X UR5, URZ, UR53, URZ, UP0, !UPT ;  /* 0x000000353f057290 */ /* 0x000fe200087fe43f */
[----:B------:R-:W-:Y:S01]  /*9600*/  UMOV UR6, 0x0 ;  /* 0x0000000000067882 */ /* 0x000fe20000000000 */
[----:B------:R-:W-:Y:S01]  /*9610*/  UMOV UR7, 0x12f00000 ;  /* 0x12f0000000077882 */ /* 0x000fe20000000000 */
[----:B------:R-:W-:Y:S02]  /*9620*/  UMOV UR10, URZ ;  /* 0x0000003f000a7c82 */ /* 0x000fe40008000000 */
[----:B------:R-:W-:Y:S01]  /*9630*/  @P0 R2UR UR11, R8 ;  /* 0x00000000080b02ca */ /* 0x000fe200000e0000 */
[----:B------:R-:W-:Y:S01]  /*9640*/  @P0 IMAD.MOV.U32 R4, RZ, RZ, 0x3000 ;  /* 0x00003000ff040424 */ /* 0x000fe200078e00ff */
[----:B------:R-:W-:Y:S01]  /*9650*/  UMOV UR12, UR38 ;  /* 0x00000026000c7c82 */ /* 0x000fe20008000000 */
[----:B------:R-:W-:Y:S02]  /*9660*/  UMOV UR13, UR39 ;  /* 0x00000027000d7c82 */ /* 0x000fe40008000000 */
[----:B------:R1:W-:Y:S08]  /*9670*/  @P0 SYNCS.ARRIVE.TRANS64 RZ, [UR40+0x13200], R4 ;  /* 0x01320004ffff09a7 */ /* 0x0003f00008000028 */
[----:B------:R1:W-:Y:S02]  /*9680*/  UTMALDG.4D [UR8], [UR4], desc[UR6] ;  /* 0x00000608040075b4 */ /* 0x0003e40008019000 */
[----:B-1----:R-:W-:Y:S01]  /*9690*/  NOP ;  /* 0x0000000000007918 */ /* 0x002fe20000000000 */
.L_x_40:
[----:B------:R-:W-:-:S06]  /*96a0*/  ULOP3.LUT UR4, UR47, 0x1, URZ, 0xc, !UPT ;  /* 0x000000012f047892 */ /* 0x000fcc000f8e0c3f */
[----:B------:R-:W-:-:S05]  /*96b0*/  IMAD.U32 R4, RZ, RZ, UR4 ;  /* 0x00000004ff047e24 */ /* 0x000fca000f8e00ff */
[----:B------:R-:W-:-:S04]  /*96c0*/  SHF.L.U32 R4, R4, 0x1f, RZ ;  /* 0x0000001f04047819 */ /* 0x000fc800000006ff */
[----:B------:R-:W5:Y:S02]  /*96d0*/  SYNCS.PHASECHK.TRANS64.TRYWAIT P0, [UR40+0x13220], R4 ;  /* 0x01322004ff0075a7 */ /* 0x000f640008000168 */
[----:B-----5:R-:W-:Y:S05]  /*96e0*/  @!P0 BRA `(.L_x_48) ;  /* 0x0000001400a08947 */ /* 0x020fea0003800000 */
.L_x_98:
[----:B------:R-:W-:-:S06]  /*96f0*/  UISETP.GE.AND UP0, UPT, UR42, 0xa1, UPT ;  /* 0x000000a12a00788c */ /* 0x000fcc000bf06270 */
[----:B------:R-:W-:-:S13]  /*9700*/  PLOP3.LUT P0, PT, PT, PT, UP0, 0x80, 0x0 ;  /* 0x000000000000781c */ /* 0x000fda0003f0f008 */
[----:B------:R-:W-:Y:S05]  /*9710*/  @!P0 BRA `(.L_x_49) ;  /* 0x0000000800b48947 */ /* 0x000fea0003800000 */
[----:B------:R-:W-:Y:S01]  /*9720*/  UIADD3 UR4, UR41, -0x2, URZ ;  /* 0xfffffffe29047890 */ /* 0x000fe2000fffe03f */
[----:B----4-:R-:W-:Y:S01]  /*9730*/  MOV R6, R16 ;  /* 0x0000001000067202 */ /* 0x010fe20000000f00 */
[----:B------:R-:W-:-:S04]  /*9740*/  IMAD.MOV.U32 R7, RZ, RZ, R19 ;  /* 0x000000ffff077224 */ /* 0x000fc800078e0013 */
[----:B------:R-:W-:-:S07]  /*9750*/  IMAD.U32 R14, RZ, RZ, UR4 ;  /* 0x00000004ff0e7e24 */ /* 0x000fce000f8e00ff */
.L_x_69:
[----:B------:R-:W-:Y:S01]  /*9760*/  VIADD R19, R7, 0x1 ;  /* 0x0000000107137836 */ /* 0x000fe20000000000 */
[----:B------:R-:W-:Y:S04]  /*9770*/  BSSY B0, `(.L_x_50) ;  /* 0x0000060000007945 */ /* 0x000fe80003800000 */
[----:B------:R-:W-:-:S04]  /*9780*/  ISETP.NE.AND P0, PT, R19, 0x2, PT ;  /* 0x000000021300780c */ /* 0x000fc80003f05270 */
[----:B------:R-:W-:Y:S02]  /*9790*/  SEL R5, RZ, 0x1, P0 ;  /* 0x00000001ff057807 */ /* 0x000fe40000000000 */
[----:B------:R-:W-:Y:S02]  /*97a0*/  SEL R19, R19, RZ, P0 ;  /* 0x000000ff13137207 */ /* 0x000fe40000000000 */
[----:B------:R-:W-:Y:S01]  /*97b0*/  LOP3.LUT R16, R6, R5, RZ, 0x3c, !PT ;  /* 0x0000000506107212 */ /* 0x000fe200078e3cff */
[----:B--23--:R-:W-:Y:S06]  /*97c0*/  @!P6 BRA `(.L_x_51) ;  /* 0x000000040068e947 */ /* 0x00cfec0003800000 */
[----:B------:R-:W-:Y:S02]  /*97d0*/  LEA R8, R19, UR40, 0x3 ;  /* 0x0000002813087c11 */ /* 0x000fe4000f8e18ff */
[----:B------:R-:W-:Y:S02]  /*97e0*/  SHF.L.U32 R9, R16, 0x1f, RZ ;  /* 0x0000001f10097819 */ /* 0x000fe400000006ff */
[----:B--23--:R-:W-:Y:S01]  /*97f0*/  MOV R11, R14 ;  /* 0x0000000e000b7202 */ /* 0x00cfe20000000f00 */
[----:B------:R-:W-:Y:S06]  /*9800*/  @!P1 BRA `(.L_x_52) ;  /* 0x00000000004c9947 */ /* 0x000fec0003800000 */
[----:B------:R-:W2:Y:S01]  /*9810*/  LDC R11, c[0x0][0x41c] ;  /* 0x00010700ff0b7b82 */ /* 0x000ea20000000800 */
[----:B------:R-:W-:Y:S01]  /*9820*/  IMAD.MOV.U32 R15, RZ, RZ, R14 ;  /* 0x000000ffff0f7224 */ /* 0x000fe200078e000e */
[----:B------:R-:W-:Y:S01]  /*9830*/  ULDC.64 UR4, c[0x0][0x408] ;  /* 0x0001020000047ab9 */ /* 0x000fe20000000a00 */
[----:B--2---:R-:W-:-:S13]  /*9840*/  ISETP.NE.AND P0, PT, R11, 0x1, PT ;  /* 0x000000010b00780c */ /* 0x004fda0003f05270 */
[----:B------:R-:W2:Y:S02]  /*9850*/  @P0 LDC.64 R4, c[0x0][0x420] ;  /* 0x00010800ff040b82 */ /* 0x000ea40000000a00 */
[----:B--2---:R-:W-:-:S05]  /*9860*/  @P0 IMAD.HI.U32 R4, R14, R4, RZ ;  /* 0x000000040e040227 */ /* 0x004fca00078e00ff */
[----:B------:R-:W-:Y:S01]  /*9870*/  @P0 SHF.R.U32.HI R15, RZ, R5, R4 ;  /* 0x00000005ff0f0219 */ /* 0x000fe20000011604 */
[----:B------:R-:W-:-:S03]  /*9880*/  IMAD R4, R0, UR4, RZ ;  /* 0x0000000400047c24 */ /* 0x000fc6000f8e02ff */
[--C-:B------:R-:W-:Y:S01]  /*9890*/  SHF.R.S32.HI R5, RZ, 0x1f, R15.reuse ;  /* 0x0000001fff057819 */ /* 0x100fe2000001140f */
[----:B------:R-:W-:Y:S02]  /*98a0*/  IMAD R13, R3, UR5, R4 ;  /* 0x00000005030d7c24 */ /* 0x000fe4000f8e0204 */
[----:B------:R-:W-:-:S04]  /*98b0*/  IMAD.MOV.U32 R4, RZ, RZ, R15 ;  /* 0x000000ffff047224 */ /* 0x000fc800078e000f */
[----:B------:R-:W-:Y:S01]  /*98c0*/  IMAD.WIDE.U32 R4, R3, UR4, R4 ;  /* 0x0000000403047c25 */ /* 0x000fe2000f8e0004 */
[----:B------:R-:W-:-:S03]  /*98d0*/  ULDC.64 UR4, c[0x0][0x3f8] ;  /* 0x0000fe0000047ab9 */ /* 0x000fc60000000a00 */
[----:B------:R-:W-:Y:S01]  /*98e0*/  IMAD.IADD R5, R13, 0x1, R5 ;  /* 0x000000010d057824 */ /* 0x000fe200078e0205 */
[----:B------:R-:W-:-:S04]  /*98f0*/  LEA R12, P0, R4, UR4, 0x2 ;  /* 0x00000004040c7c11 */ /* 0x000fc8000f8010ff */
[----:B------:R-:W-:-:S05]  /*9900*/  LEA.HI.X R13, R4, UR5, R5, 0x2, P0 ;  /* 0x00000005040d7c11 */ /* 0x000fca00080f1405 */
[----:B------:R2:W5:Y:S01]  /*9910*/  LDG.E R12, desc[UR50][R12.64] ;  /* 0x000000320c0c7981 */ /* 0x000562000c1e1900 */
[----:B------:R-:W-:-:S05]  /*9920*/  IADD3 R4, -R15, RZ, RZ ;  /* 0x000000ff0f047210 */ /* 0x000fca0007ffe1ff */
[----:B------:R-:W-:-:S07]  /*9930*/  IMAD R11, R11, R4, R14 ;  /* 0x000000040b0b7224 */ /* 0x000fce00078e020e */
.L_x_52:
[----:B------:R-:W3:Y:S01]  /*9940*/  SYNCS.PHASECHK.TRANS64.TRYWAIT P0, [R8+URZ+0x13280], R9 ;  /* 0x01328009080075a7 */ /* 0x000ee2000800017f */
[----:B------:R-:W-:Y:S01]  /*9950*/  BSSY B1, `(.L_x_53) ;  /* 0x0000003000017945 */ /* 0x000fe20003800000 */
[----:B------:R-:W-:-:S03]  /*9960*/  ISETP.NE.AND P3, PT, R23, RZ, PT ;  /* 0x000000ff1700720c */ /* 0x000fc60003f65270 */
[----:B---3--:R-:W-:Y:S10]  /*9970*/  @!P0 BRA `(.L_x_54) ;  /* 0x0000001400148947 */ /* 0x008ff40003800000 */
.L_x_99:
[----:B------:R-:W-:Y:S05]  /*9980*/  BSYNC B1 ;  /* 0x0000000000017941 */ /* 0x000fea0003800000 */
.L_x_53:
[----:B------:R-:W-:Y:S04]  /*9990*/  BSSY B1, `(.L_x_55) ;  /* 0x0000007000017945 */ /* 0x000fe80003800000 */
[----:B------:R-:W-:Y:S05]  /*99a0*/  @P3 BRA `(.L_x_56) ;  /* 0x0000000000143947 */ /* 0x000fea0003800000 */
[----:B------:R-:W-:Y:S01]  /*99b0*/  ISETP.NE.AND P0, PT, R2, RZ, PT ;  /* 0x000000ff0200720c */ /* 0x000fe20003f05270 */
[----:B------:R-:W-:-:S04]  /*99c0*/  IMAD.MOV.U32 R5, RZ, RZ, 0x2800 ;  /* 0x00002800ff057424 */ /* 0x000fc800078e00ff */
[----:B------:R4:W-:Y:S08]  /*99d0*/  SYNCS.ARRIVE.TRANS64 RZ, [R8+URZ+0x13270], R5 ;  /* 0x0132700508ff79a7 */ /* 0x0009f0000800003f */
[----:B------:R-:W-:Y:S05]  /*99e0*/  @!P0 BRA `(.L_x_56) ;  /* 0x0000000000048947 */ /* 0x000fea0003800000 */
[----:B------:R-:W-:Y:S01]  /*99f0*/  BPT.TRAP 0x1 ;  /* 0x000000040000795c */ /* 0x000fe20000300000 */
.L_x_56:
[----:B------:R-:W-:Y:S05]  /*9a00*/  BSYNC B1 ;  /* 0x0000000000017941 */ /* 0x000fea0003800000 */
.L_x_55:
[----:B--2---:R-:W-:Y:S01]  /*9a10*/  IMAD.MOV.U32 R13, RZ, RZ, RZ ;  /* 0x000000ffff0d7224 */ /* 0x004fe200078e00ff */
[----:B------:R-:W-:Y:S01]  /*9a20*/  R2UR UR12, R20 ;  /* 0x00000000140c72ca */ /* 0x000fe200000e0000 */
[----:B------:R-:W-:Y:S01]  /*9a30*/  IMAD.U32 R10, RZ, RZ, UR40 ;  /* 0x00000028ff0a7e24 */ /* 0x000fe2000f8e00ff */
[----:B------:R-:W-:Y:S01]  /*9a40*/  UIADD3 UR4, UP0, UR52, 0x470, URZ ;  /* 0x0000047034047890 */ /* 0x000fe2000ff1e03f */
[----:B------:R-:W-:Y:S01]  /*9a50*/  PLOP3.LUT P0, PT, PT, PT, PT, 0x80, 0x0 ;  /* 0x000000000000781c */ /* 0x000fe20003f0f070 */
[----:B------:R-:W-:Y:S01]  /*9a60*/  IMAD R11, R11, 0xa0, RZ ;  /* 0x000000a00b0b7824 */ /* 0x000fe200078e02ff */
[----:B------:R-:W-:Y:S01]  /*9a70*/  R2UR UR10, R13 ;  /* 0x000000000d0a72ca */ /* 0x000fe200000e0000 */
[----:B------:R-:W-:Y:S01]  /*9a80*/  IMAD R10, R19, 0x2800, R10 ;  /* 0x00002800130a7824 */ /* 0x000fe200078e020a */
[----:B----4-:R-:W-:Y:S01]  /*9a90*/  IADD3 R5, R8, 0x13270, RZ ;  /* 0x0001327008057810 */ /* 0x010fe20007ffe0ff */
[----:B------:R-:W-:Y:S02]  /*9aa0*/  UIADD3.X UR5, URZ, UR53, URZ, UP0, !UPT ;  /* 0x000000353f057290 */ /* 0x000fe400087fe43f */
[----:B------:R-:W-:Y:S01]  /*9ab0*/  VIADD R4, R10, 0x6000 ;  /* 0x000060000a047836 */ /* 0x000fe20000000000 */
[----:B------:R-:W-:Y:S01]  /*9ac0*/  UMOV UR6, 0x0 ;  /* 0x0000000000067882 */ /* 0x000fe20000000000 */
[----:B------:R-:W-:-:S08]  /*9ad0*/  UMOV UR7, 0x14f00000 ;  /* 0x14f0000000077882 */ /* 0x000fd00000000000 */
.L_x_57:
[----:B------:R-:W-:-:S13]  /*9ae0*/  @P0 ELECT P4, URZ, PT ;  /* 0x00000000003f082f */ /* 0x000fda0003880000 */
[----:B-----5:R-:W-:Y:S02]  /*9af0*/  @P4 R2UR UR13, R12 ;  /* 0x000000000c0d42ca */ /* 0x020fe400000e0000 */
[----:B------:R-:W-:Y:S02]  /*9b00*/  @P4 R2UR UR11, R11 ;  /* 0x000000000b0b42ca */ /* 0x000fe400000e0000 */
[----:B------:R-:W-:Y:S02]  /*9b10*/  @P4 R2UR UR9, R5 ;  /* 0x00000000050942ca */ /* 0x000fe400000e0000 */
[----:B------:R-:W-:Y:S02]  /*9b20*/  @P4 R2UR UR8, R4 ;  /* 0x00000000040842ca */ /* 0x000fe400000e0000 */
[----:B------:R-:W-:Y:S02]  /*9b30*/  @P4 PLOP3.LUT P0, PT, P4, PT, PT, 0x8, 0x0 ;  /* 0x000000000000481c */ /* 0x000fe4000270e170 */
[----:B------:R-:W-:-:S09]  /*9b40*/  PLOP3.LUT P4, PT, PT, PT, PT, 0x8, 0x0 ;  /* 0x000000000000781c */ /* 0x000fd20003f8e170 */
[----:B------:R2:W-:Y:S02]  /*9b50*/  UTMALDG.4D [UR8], [UR4], desc[UR6] ;  /* 0x00000608040075b4 */ /* 0x0005e40008019000 */
[----:B--2---:R-:W-:Y:S05]  /*9b60*/  @P0 BRA.U.ANY `(.L_x_57) ;  /* 0xfffffffd00dc0947 */ /* 0x004fea000393ffff */
[----:B------:R-:W2:Y:S01]  /*9b70*/  SYNCS.PHASECHK.TRANS64.TRYWAIT P0, [R8+URZ+0x13240], R9 ;  /* 0x01324009080075a7 */ /* 0x000ea2000800017f */
[----:B------:R-:W-:Y:S04]  /*9b80*/  BSSY B1, `(.L_x_58) ;  /* 0x0000002000017945 */ /* 0x000fe80003800000 */
[----:B--2---:R-:W-:Y:S05]  /*9b90*/  @!P0 BRA `(.L_x_59) ;  /* 0x0000001000a08947 */ /* 0x004fea0003800000 */
.L_x_100:
[----:B------:R-:W-:Y:S05]  /*9ba0*/  BSYNC B1 ;  /* 0x0000000000017941 */ /* 0x000fea0003800000 */
.L_x_58:
[----:B------:R-:W-:Y:S01]  /*9bb0*/  BSSY B1, `(.L_x_60) ;  /* 0x0000009000017945 */ /* 0x000fe20003800000 */
[----:B------:R-:W-:Y:S02]  /*9bc0*/  IMAD.MOV.U32 R4, RZ, RZ, 0x0 ;  /* 0x00000000ff047424 */ /* 0x000fe400078e00ff */
[----:B------:R-:W-:Y:S01]  /*9bd0*/  IMAD.MOV.U32 R5, RZ, RZ, 0x14f00000 ;  /* 0x14f00000ff057424 */ /* 0x000fe200078e00ff */
[----:B------:R-:W-:Y:S06]  /*9be0*/  @P3 BRA `(.L_x_61) ;  /* 0x0000000000143947 */ /* 0x000fec0003800000 */
[----:B------:R-:W-:Y:S02]  /*9bf0*/  ISETP.NE.AND P0, PT, R2, RZ, PT ;  /* 0x000000ff0200720c */ /* 0x000fe40003f05270 */
[----:B--23--:R-:W-:-:S04]  /*9c00*/  MOV R9, 0x2800 ;  /* 0x0000280000097802 */ /* 0x00cfc80000000f00 */
[----:B------:R4:W-:Y:S07]  /*9c10*/  SYNCS.ARRIVE.TRANS64 RZ, [R8+URZ+0x13230], R9 ;  /* 0x0132300908ff79a7 */ /* 0x0009ee000800003f */
[----:B------:R-:W-:Y:S05]  /*9c20*/  @!P0 BRA `(.L_x_61) ;  /* 0x0000000000048947 */ /* 0x000fea0003800000 */
[----:B------:R-:W-:Y:S01]  /*9c30*/  BPT.TRAP 0x1 ;  /* 0x000000040000795c */ /* 0x000fe20000300000 */
.L_x_61:
[----:B------:R-:W-:Y:S05]  /*9c40*/  BSYNC B1 ;  /* 0x0000000000017941 */ /* 0x000fea0003800000 */
.L_x_60:
[----:B------:R-:W-:Y:S01]  /*9c50*/  R2UR UR7, R5 ;  /* 0x00000000050772ca */ /* 0x000fe200000e0000 */
[----:B------:R-:W-:Y:S01]  /*9c60*/  UIADD3 UR4, UP0, UR52, 0x370, URZ ;  /* 0x0000037034047890 */ /* 0x000fe2000ff1e03f */
[----:B------:R-:W-:Y:S01]  /*9c70*/  R2UR UR10, R13 ;  /* 0x000000000d0a72ca */ /* 0x000fe200000e0000 */
[----:B--234-:R-:W-:Y:S01]  /*9c80*/  VIADD R8, R8, 0x13230 ;  /* 0x0001323008087836 */ /* 0x01cfe20000000000 */
[----:B------:R-:W-:Y:S01]  /*9c90*/  R2UR UR12, R20 ;  /* 0x00000000140c72ca */ /* 0x000fe200000e0000 */
[----:B------:R-:W-:Y:S01]  /*9ca0*/  UIADD3.X UR5, URZ, UR53, URZ, UP0, !UPT ;  /* 0x000000353f057290 */ /* 0x000fe200087fe43f */
[----:B------:R-:W-:Y:S01]  /*9cb0*/  R2UR UR6, R4 ;  /* 0x00000000040672ca */ /* 0x000fe200000e0000 */
[----:B------:R-:W-:Y:S01]  /*9cc0*/  VIADD R4, R10, 0xe000 ;  /* 0x0000e0000a047836 */ /* 0x000fe20000000000 */
[----:B------:R-:W-:-:S13]  /*9cd0*/  PLOP3.LUT P0, PT, PT, PT, PT, 0x80, 0x0 ;  /* 0x000000000000781c */ /* 0x000fda0003f0f070 */
.L_x_62:
[----:B------:R-:W-:-:S13]  /*9ce0*/  @P0 ELECT P3, URZ, PT ;  /* 0x00000000003f082f */ /* 0x000fda0003860000 */
[----:B------:R-:W-:Y:S02]  /*9cf0*/  @P3 R2UR UR13, R12 ;  /* 0x000000000c0d32ca */ /* 0x000fe400000e0000 */
[----:B------:R-:W-:Y:S02]  /*9d00*/  @P3 R2UR UR11, R11 ;  /* 0x000000000b0b32ca */ /* 0x000fe400000e0000 */
[----:B------:R-:W-:Y:S02]  /*9d10*/  @P3 R2UR UR9, R8 ;  /* 0x00000000080932ca */ /* 0x000fe400000e0000 */
[----:B------:R-:W-:Y:S02]  /*9d20*/  @P3 R2UR UR8, R4 ;  /* 0x00000000040832ca */ /* 0x000fe400000e0000 */
[----:B------:R-:W-:Y:S02]  /*9d30*/  @P3 PLOP3.LUT P0, PT, P3, PT, PT, 0x8, 0x0 ;  /* 0x000000000000381c */ /* 0x000fe40001f0e170 */
[----:B------:R-:W-:-:S09]  /*9d40*/  PLOP3.LUT P3, PT, PT, PT, PT, 0x8, 0x0 ;  /* 0x000000000000781c */ /* 0x000fd20003f6e170 */
[----:B------:R4:W-:Y:S02]  /*9d50*/  UTMALDG.4D [UR8], [UR4], desc[UR6] ;  /* 0x00000608040075b4 */ /* 0x0009e40008019000 */
[----:B----4-:R-:W-:Y:S05]  /*9d60*/  @P0 BRA.U.ANY `(.L_x_62) ;  /* 0xfffffffd00dc0947 */ /* 0x010fea000393ffff */
.L_x_51:
[----:B------:R-:W-:Y:S05]  /*9d70*/  BSYNC B0 ;  /* 0x0000000000007941 */ /* 0x000fea0003800000 */
.L_x_50:
[----:B------:R-:W-:-:S06]  /*9d80*/  UISETP.NE.AND UP0, UPT, UR43, 0x3, UPT ;  /* 0x000000032b00788c */ /* 0x000fcc000bf05270 */
[----:B------:R-:W-:-:S13]  /*9d90*/  PLOP3.LUT P0, PT, PT, PT, UP0, 0x80, 0x0 ;  /* 0x000000000000781c */ /* 0x000fda0003f0f008 */
[----:B------:R-:W-:Y:S05]  /*9da0*/  @!P0 BRA `(.L_x_63) ;  /* 0x0000000000048947 */ /* 0x000fea0003800000 */
[----:B------:R-:W-:Y:S01]  /*9db0*/  BPT.TRAP 0x1 ;  /* 0x000000040000795c */ /* 0x000fe20000300000 */
.L_x_63:
[----:B------:R-:W-:Y:S01]  /*9dc0*/  LOP3.LUT R4, R6, 0x1, RZ, 0x3c, !PT ;  /* 0x0000000106047812 */ /* 0x000fe200078e3cff */
[----:B------:R-:W-:Y:S01]  /*9dd0*/  IMAD.U32 R5, RZ, RZ, UR48 ;  /* 0x00000030ff057e24 */ /* 0x000fe2000f8e00ff */
[----:B------:R-:W-:Y:S01]  /*9de0*/  LEA R13, R7, UR40, 0x3 ;  /* 0x00000028070d7c11 */ /* 0x000fe2000f8e18ff */
[----:B------:R-:W-:Y:S01]  /*9df0*/  BSSY B0, `(.L_x_64) ;  /* 0x0000005000007945 */ /* 0x000fe20003800000 */
[----:B------:R-:W-:Y:S02]  /*9e00*/  SHF.L.U32 R4, R4, 0x1f, RZ ;  /* 0x0000001f04047819 */ /* 0x000fe400000006ff */
[----:B------:R-:W-:Y:S02]  /*9e10*/  ISETP.NE.AND P0, PT, R5, 0x3, PT ;  /* 0x000000030500780c */ /* 0x000fe40003f05270 */
[----:B------:R-:W4:Y:S02]  /*9e20*/  SYNCS.PHASECHK.TRANS64.TRYWAIT P3, [R13+URZ+0x13270], R4 ;  /* 0x013270040d0075a7 */ /* 0x000f24000806017f */
[----:B----4-:R-:W-:Y:S09]  /*9e30*/  @!P3 BRA `(.L_x_65) ;  /* 0x00000010000cb947 */ /* 0x010ff20003800000 */
.L_x_101:
[----:B------:R-:W-:Y:S05]  /*9e40*/  BSYNC B0 ;  /* 0x0000000000007941 */ /* 0x000fea0003800000 */
.L_x_64:
[----:B------:R-:W-:Y:S05]  /*9e50*/  @!P0 BRA `(.L_x_66) ;  /* 0x0000000000048947 */ /* 0x000fea0003800000 */
[----:B------:R-:W-:Y:S01]  /*9e60*/  BPT.TRAP 0x1 ;  /* 0x000000040000795c */ /* 0x000fe20000300000 */
.L_x_66:
[----:B----4-:R-:W-:Y:S01]  /*9e70*/  SHF.L.U32 R4, R6, 0x1f, RZ ;  /* 0x0000001f06047819 */ /* 0x010fe200000006ff */
[----:B--23--:R-:W-:-:S03]  /*9e80*/  IMAD R10, R7, 0x2800, RZ ;  /* 0x00002800070a7824 */ /* 0x00cfc600078e02ff */
[----:B------:R-:W2:Y:S02]  /*9e90*/  SYNCS.PHASECHK.TRANS64.TRYWAIT P3, [R13+URZ+0x13260], R4 ;  /* 0x013260040d0075a7 */ /* 0x000ea4000806017f */
[----:B------:R-:W-:Y:S01]  /*9ea0*/  LOP3.LUT R21, R10, R18, RZ, 0xfc, !PT ;  /* 0x000000120a157212 */ /* 0x000fe200078efcff */
[----:B--2---:R-:W-:Y:S06]  /*9eb0*/  @!P3 BRA `(.L_x_67) ;  /* 0x000000100000b947 */ /* 0x004fec0003800000 */
.L_x_102:
[----:B------:R-:W-:Y:S05]  /*9ec0*/  WARPSYNC.ALL ;  /* 0x0000000000007948 */ /* 0x000fea0003800000 */
[----:B--2---:R-:W2:Y:S01]  /*9ed0*/  LDSM.16.MT88.4 R4, [R21+UR40+0x6000] ;  /* 0x006000281504783b */ /* 0x004ea20008004200 */
[----:B------:R-:W-:-:S04]  /*9ee0*/  LOP3.LUT R15, R10, R17, RZ, 0xfc, !PT ;  /* 0x000000110a0f7212 */ /* 0x000fc800078efcff */
[----:B------:R-:W-:Y:S02]  /*9ef0*/  IADD3 R15, R15, UR40, RZ ;  /* 0x000000280f0f7c10 */ /* 0x000fe4000fffe0ff */
[C-C-:B--2---:R-:W-:Y:S02]  /*9f00*/  PRMT R8, R4.reuse, 0x6420, R5.reuse ;  /* 0x0000642004087816 */ /* 0x144fe40000000005 */
[----:B------:R-:W-:Y:S02]  /*9f10*/  PRMT R9, R4, 0x7531, R5 ;  /* 0x0000753104097816 */ /* 0x000fe40000000005 */
[C-C-:B------:R-:W-:Y:S02]  /*9f20*/  PRMT R10, R6.reuse, 0x6420, R7.reuse ;  /* 0x00006420060a7816 */ /* 0x140fe40000000007 */
[----:B------:R-:W-:-:S05]  /*9f30*/  PRMT R11, R6, 0x7531, R7 ;  /* 0x00007531060b7816 */ /* 0x000fca0000000007 */
[----:B------:R-:W-:Y:S04]  /*9f40*/  STSM.16.M88.4 [R15+0x1000], R8 ;  /* 0x001000080f007844 */ /* 0x000fe80000000200 */
[----:B------:R-:W2:Y:S02]  /*9f50*/  LDSM.16.MT88.4 R4, [R21+UR40+0x6800] ;  /* 0x006800281504783b */ /* 0x000ea40008004200 */
[C-C-:B--2---:R-:W-:Y:S02]  /*9f60*/  PRMT R8, R4.reuse, 0x6420, R5.reuse ;  /* 0x0000642004087816 */ /* 0x144fe40000000005 */
[----:B------:R-:W-:Y:S02]  /*9f70*/  PRMT R9, R4, 0x7531, R5 ;  /* 0x0000753104097816 */ /* 0x000fe40000000005 */
[----:B------:R-:W-:-:S02]  /*9f80*/  PRMT R10, R6, 0x6420, R7 ;  /* 0x00006420060a7816 */ /* 0x000fc40000000007 */
        /* <DEDUP_REMOVED lines=19> */
[----:B------:R2:W-:Y:S01]  /*a0c0*/  STSM.16.M88.4 [R15+0x3000], R8 ;  /* 0x003000080f007844 */ /* 0x0005e20000000200 */
[----:B------:R-:W-:Y:S01]  /*a0d0*/  @!PT LDS RZ, [RZ] ;  /* 0x00000000fffff984 */ /* 0x000fe20000000800 */
[----:B------:R-:W-:Y:S01]  /*a0e0*/  @!PT LDS RZ, [RZ] ;  /* 0x00000000fffff984 */ /* 0x000fe20000000800 */
[----:B------:R-:W-:Y:S01]  /*a0f0*/  @!PT LDS RZ, [RZ] ;  /* 0x00000000fffff984 */ /* 0x000fe20000000800 */
[----:B------:R-:W-:Y:S01]  /*a100*/  @!PT LDS RZ, [RZ] ;  /* 0x00000000fffff984 */ /* 0x000fe20000000800 */
[----:B------:R3:W-:Y:S06]  /*a110*/  MEMBAR.ALL.CTA ;  /* 0x0000000000007992 */ /* 0x0007ec0000008000 */
[----:B---3--:R-:W3:Y:S01]  /*a120*/  FENCE.VIEW.ASYNC.S ;  /* 0x00000000000073c6 */ /* 0x008ee20000000000 */
[----:B------:R-:W-:Y:S05]  /*a130*/  @!P0 BRA `(.L_x_68) ;  /* 0x0000000000048947 */ /* 0x000fea0003800000 */
[----:B------:R-:W-:Y:S01]  /*a140*/  BPT.TRAP 0x1 ;  /* 0x000000040000795c */ /* 0x000fe20000300000 */
.L_x_68:
[----:B---3--:R3:W-:Y:S01]  /*a150*/  SYNCS.ARRIVE.TRANS64.A1T0 RZ, [R13+URZ+0x13250], RZ ;  /* 0x013250ff0dff79a7 */ /* 0x0087e2000810003f */
[----:B------:R-:W-:Y:S01]  /*a160*/  BAR.SYNC.DEFER_BLOCKING 0x2, 0x80 ;  /* 0x0082000000007b1d */ /* 0x000fe20000010000 */
[C---:B------:R-:W-:Y:S01]  /*a170*/  ISETP.GT.AND P0, PT, R14.reuse, RZ, PT ;  /* 0x000000ff0e00720c */ /* 0x040fe20003f04270 */
[----:B------:R-:W-:Y:S01]  /*a180*/  @!P2 VIADD R4, R13, 0x13280 ;  /* 0x000132800d04a836 */ /* 0x000fe20000000000 */
[----:B------:R-:W-:Y:S01]  /*a190*/  MOV R7, R19 ;  /* 0x0000001300077202 */ /* 0x000fe20000000f00 */
[----:B------:R-:W-:Y:S02]  /*a1a0*/  VIADD R14, R14, 0xffffffff ;  /* 0xffffffff0e0e7836 */ /* 0x000fe40000000000 */
[----:B------:R-:W-:Y:S01]  /*a1b0*/  IMAD.MOV.U32 R6, RZ, RZ, R16 ;  /* 0x000000ffff067224 */ /* 0x000fe200078e0010 */
[----:B------:R-:W-:-:S04]  /*a1c0*/  @!P2 PRMT R4, RZ, 0x654, R4 ;  /* 0x00000654ff04a816 */ /* 0x000fc80000000004 */
[----:B------:R3:W-:Y:S03]  /*a1d0*/  @!P2 SYNCS.ARRIVE.TRANS64.RED.A1T0 RZ, [R4+URZ], RZ ;  /* 0x000000ff04ffa9a7 */ /* 0x0007e6000810043f */
[----:B------:R-:W-:Y:S05]  /*a1e0*/  @P0 BRA `(.L_x_69) ;  /* 0xfffffff4005c0947 */ /* 0x000fea000383ffff */
.L_x_49:
[----:B------:R-:W-:-:S06]  /*a1f0*/  UISETP.NE.AND UP0, UPT, UR43, 0x3, UPT ;  /* 0x000000032b00788c */ /* 0x000fcc000bf05270 */
[----:B------:R-:W-:-:S13]  /*a200*/  PLOP3.LUT P0, PT, PT, PT, UP0, 0x80, 0x0 ;  /* 0x000000000000781c */ /* 0x000fda0003f0f008 */
[----:B------:R-:W-:Y:S05]  /*a210*/  @!P0 BRA `(.L_x_70) ;  /* 0x0000000000048947 */ /* 0x000fea0003800000 */
[----:B------:R-:W-:Y:S01]  /*a220*/  BPT.TRAP 0x1 ;  /* 0x000000040000795c */ /* 0x000fe20000300000 */
.L_x_70:
[----:B------:R-:W-:Y:S01]  /*a230*/  LOP3.LUT R3, R16, 0x1, RZ, 0x3c, !PT ;  /* 0x0000000110037812 */ /* 0x000fe200078e3cff */
[----:B---3--:R-:W-:Y:S01]  /*a240*/  IMAD.U32 R4, RZ, RZ, UR48 ;  /* 0x00000030ff047e24 */ /* 0x008fe2000f8e00ff */
[----:B------:R-:W-:Y:S01]  /*a250*/  LEA R0, R19, UR40, 0x3 ;  /* 0x0000002813007c11 */ /* 0x000fe2000f8e18ff */
[----:B------:R-:W-:Y:S01]  /*a260*/  BSSY B0, `(.L_x_71) ;  /* 0x0000005000007945 */ /* 0x000fe20003800000 */
[----:B------:R-:W-:Y:S02]  /*a270*/  SHF.L.U32 R3, R3, 0x1f, RZ ;  /* 0x0000001f03037819 */ /* 0x000fe400000006ff */
[----:B------:R-:W-:Y:S02]  /*a280*/  ISETP.NE.AND P1, PT, R4, 0x3, PT ;  /* 0x000000030400780c */ /* 0x000fe40003f25270 */
[----:B------:R-:W3:Y:S02]  /*a290*/  SYNCS.PHASECHK.TRANS64.TRYWAIT P0, [R0+URZ+0x13270], R3 ;  /* 0x01327003000075a7 */ /* 0x000ee4000800017f */
[----:B---3--:R-:W-:Y:S09]  /*a2a0*/  @!P0 BRA `(.L_x_72) ;  /* 0x0000000c00188947 */ /* 0x008ff20003800000 */
.L_x_103:
[----:B------:R-:W-:Y:S05]  /*a2b0*/  BSYNC B0 ;  /* 0x0000000000007941 */ /* 0x000fea0003800000 */
.L_x_71:
[----:B------:R-:W-:Y:S05]  /*a2c0*/  @!P1 BRA `(.L_x_73) ;  /* 0x0000000000049947 */ /* 0x000fea0003800000 */
[----:B------:R-:W-:Y:S01]  /*a2d0*/  BPT.TRAP 0x1 ;  /* 0x000000040000795c */ /* 0x000fe20000300000 */
.L_x_73:
[----:B------:R-:W-:Y:S01]  /*a2e0*/  SHF.L.U32 R5, R16, 0x1f, RZ ;  /* 0x0000001f10057819 */ /* 0x000fe200000006ff */
[----:B---3--:R-:W-:-:S03]  /*a2f0*/  IMAD R3, R19, 0x2800, RZ ;  /* 0x0000280013037824 */ /* 0x008fc600078e02ff */
[----:B------:R-:W3:Y:S02]  /*a300*/  SYNCS.PHASECHK.TRANS64.TRYWAIT P0, [R0+URZ+0x13260], R5 ;  /* 0x01326005000075a7 */ /* 0x000ee4000800017f */
[----:B------:R-:W-:Y:S01]  /*a310*/  LOP3.LUT R12, R3, R18, RZ, 0xfc, !PT ;  /* 0x00000012030c7212 */ /* 0x000fe200078efcff */
[----:B---3--:R-:W-:Y:S06]  /*a320*/  @!P0 BRA `(.L_x_74) ;  /* 0x0000000c000c8947 */ /* 0x008fec0003800000 */
.L_x_104:
[----:B------:R-:W-:Y:S05]  /*a330*/  WARPSYNC.ALL ;  /* 0x0000000000007948 */ /* 0x000fea0003800000 */
[----:B---34-:R-:W2:Y:S01]  /*a340*/  LDSM.16.MT88.4 R4, [R12+UR40+0x6000] ;  /* 0x006000280c04783b */ /* 0x018ea20008004200 */
[----:B------:R-:W-:-:S05]  /*a350*/  LOP3.LUT R3, R3, R17, RZ, 0xfc, !PT ;  /* 0x0000001103037212 */ /* 0x000fca00078efcff */
[----:B------:R-:W-:Y:S01]  /*a360*/  VIADD R3, R3, UR40 ;  /* 0x0000002803037c36 */ /* 0x000fe20008000000 */
        /* <DEDUP_REMOVED lines=37> */
.L_x_75:
[----:B------:R-:W4:Y:S01]  /*a5c0*/  LDC R4, c[0x0][0xda4] ;  /* 0x00036900ff047b82 */ /* 0x000f220000000800 */
[----:B------:R-:W-:Y:S01]  /*a5d0*/  UIADD3 UR49, UR44, UR49, URZ ;  /* 0x000000312c317290 */ /* 0x000fe2000fffe03f */
[----:B--2---:R-:W-:Y:S01]  /*a5e0*/  @!P2 VIADD R3, R0, 0x13280 ;  /* 0x000132800003a836 */ /* 0x004fe20000000000 */
[----:B------:R-:W-:Y:S01]  /*a5f0*/  IADD3 R19, R19, 0x1, RZ ;  /* 0x0000000113137810 */ /* 0x000fe20007ffe0ff */
[----:B------:R-:W-:-:S03]  /*a600*/  UIADD3 UR47, UR47, 0x1, URZ ;  /* 0x000000012f2f7890 */ /* 0x000fc6000fffe03f */
[----:B------:R-:W-:Y:S01]  /*a610*/  @!P2 PRMT R3, RZ, 0x654, R3 ;  /* 0x00000654ff03a816 */ /* 0x000fe20000000003 */
[----:B---3--:R-:W-:Y:S01]  /*a620*/  SYNCS.ARRIVE.TRANS64.A1T0 RZ, [R0+URZ+0x13250], RZ ;  /* 0x013250ff00ff79a7 */ /* 0x008fe2000810003f */
[----:B------:R-:W-:Y:S01]  /*a630*/  BAR.SYNC.DEFER_BLOCKING 0x2, 0x80 ;  /* 0x0082000000007b1d */ /* 0x000fe20000010000 */
[----:B------:R-:W-:-:S04]  /*a640*/  ISETP.NE.AND P0, PT, R19, 0x2, PT ;  /* 0x000000021300780c */ /* 0x000fc80003f05270 */
[----:B------:R-:W-:Y:S02]  /*a650*/  SEL R19, R19, RZ, P0 ;  /* 0x000000ff13137207 */ /* 0x000fe40000000000 */
[----:B----4-:R-:W-:Y:S01]  /*a660*/  ISETP.LE.AND P1, PT, R4, UR49, PT ;  /* 0x0000003104007c0c */ /* 0x010fe2000bf23270 */
[----:B------:R2:W-:Y:S02]  /*a670*/  @!P2 SYNCS.ARRIVE.TRANS64.RED.A1T0 RZ, [R3+URZ], RZ ;  /* 0x000000ff03ffa9a7 */ /* 0x0005e4000810043f */
[----:B--2---:R-:W-:-:S04]  /*a680*/  SEL R3, RZ, 0x1, P0 ;  /* 0x00000001ff037807 */ /* 0x004fc80000000000 */
[----:B------:R-:W-:-:S06]  /*a690*/  LOP3.LUT R16, R16, R3, RZ, 0x3c, !PT ;  /* 0x0000000310107212 */ /* 0x000fcc00078e3cff */
[----:B------:R-:W-:Y:S05]  /*a6a0*/  @!P1 BRA `(.L_x_76) ;  /* 0xffffffe000449947 */ /* 0x000fea000383ffff */
[----:B------:R-:W-:-:S12]  /*a6b0*/  ULOP3.LUT UR47, UR47, 0x1, URZ, 0xc, !UPT ;  /* 0x000000012f2f7892 */ /* 0x000fd8000f8e0c3f */
.L_x_34:
[----:B------:R-:W2:Y:S01]  /*a6c0*/  S2R R3, SR_CgaCtaId ;  /* 0x0000000000037919 */ /* 0x000ea20000008800 */
[----:B------:R-:W-:Y:S01]  /*a6d0*/  MOV R0, 0x400 ;  /* 0x0000040000007802 */ /* 0x000fe20000000f00 */
[----:B------:R-:W-:-:S03]  /*a6e0*/  IMAD.U32 R2, RZ, RZ, UR47 ;  /* 0x0000002fff027e24 */ /* 0x000fc6000f8e00ff */
[----:B--2---:R-:W-:Y:S02]  /*a6f0*/  LEA R6, R3, R0, 0x18 ;  /* 0x0000000003067211 */ /* 0x004fe400078ec0ff */
[----:B------:R-:W-:-:S04]  /*a700*/  SHF.L.U32 R0, R2, 0x1f, RZ ;  /* 0x0000001f02007819 */ /* 0x000fc800000006ff */
[----:B------:R-:W2:Y:S02]  /*a710*/  SYNCS.PHASECHK.TRANS64.TRYWAIT P0, [R6+URZ+0x13220], R0 ;  /* 0x01322000060075a7 */ /* 0x000ea4000800017f */
[----:B--2---:R-:W-:Y:S05]  /*a720*/  @!P0 BRA `(.L_x_77) ;  /* 0x0000000800208947 */ /* 0x004fea0003800000 */
.L_x_105:
[----:B-1----:R-:W1:Y:S02]  /*a730*/  SHFL.IDX PT, R22, R22, RZ, 0x1f ;  /* 0x00001fff16167589 */ /* 0x002e6400000e0000 */
[----:B-1----:R-:W-:-:S13]  /*a740*/  ISETP.NE.AND P0, PT, R22, RZ, PT ;  /* 0x000000ff1600720c */ /* 0x002fda0003f05270 */
[----:B------:R-:W-:Y:S05]  /*a750*/  @P0 EXIT ;  /* 0x000000000000094d */ /* 0x000fea0003800000 */
[----:B------:R-:W-:Y:S01]  /*a760*/  ELECT P0, URZ, PT ;  /* 0x00000000003f782f */ /* 0x000fe20003800000 */
[----:B------:R-:W-:-:S12]  /*a770*/  BSSY B0, `(.L_x_78) ;  /* 0x0000027000007945 */ /* 0x000fd80003800000 */
[----:B------:R-:W-:Y:S05]  /*a780*/  @!P0 BRA `(.L_x_79) ;  /* 0x0000000000948947 */ /* 0x000fea0003800000 */
[----:B------:R-:W-:-:S06]  /*a790*/  ULOP3.LUT UR4, UR46, 0x2, URZ, 0xfc, !UPT ;  /* 0x000000022e047892 */ /* 0x000fcc000f8efc3f */
[----:B--2---:R-:W-:-:S05]  /*a7a0*/  IMAD.U32 R0, RZ, RZ, UR4 ;  /* 0x00000004ff007e24 */ /* 0x004fca000f8e00ff */
[----:B------:R-:W-:-:S13]  /*a7b0*/  ISETP.NE.AND P0, PT, R0, 0x3, PT ;  /* 0x000000030000780c */ /* 0x000fda0003f05270 */
[----:B------:R-:W-:Y:S05]  /*a7c0*/  @!P0 BRA `(.L_x_80) ;  /* 0x0000000000048947 */ /* 0x000fea0003800000 */
[----:B------:R-:W-:Y:S01]  /*a7d0*/  BPT.TRAP 0x1 ;  /* 0x000000040000795c */ /* 0x000fe20000300000 */
.L_x_80:
[----:B------:R-:W-:Y:S01]  /*a7e0*/  VIADD R0, R6, 0x13240 ;  /* 0x0001324006007836 */ /* 0x000fe20000000000 */
[----:B------:R-:W-:Y:S01]  /*a7f0*/  SHF.L.U32 R4, R16, 0x1f, RZ ;  /* 0x0000001f10047819 */ /* 0x000fe200000006ff */
[----:B------:R-:W-:-:S03]  /*a800*/  VIADD R2, R19, 0x1 ;  /* 0x0000000113027836 */ /* 0x000fc60000000000 */
[----:B------:R-:W-:Y:S02]  /*a810*/  LEA R5, R19, R0, 0x3 ;  /* 0x0000000013057211 */ /* 0x000fe400078e18ff */
[C---:B------:R-:W-:Y:S02]  /*a820*/  ISETP.NE.AND P2, PT, R2.reuse, 0x2, PT ;  /* 0x000000020200780c */ /* 0x040fe40003f45270 */
[----:B------:R-:W1:Y:S02]  /*a830*/  SYNCS.PHASECHK.TRANS64.TRYWAIT P1, [R5+URZ], R4 ;  /* 0x00000004050075a7 */ /* 0x000e64000802017f */
[----:B------:R-:W-:Y:S02]  /*a840*/  SEL R3, RZ, 0x1, P2 ;  /* 0x00000001ff037807 */ /* 0x000fe40001000000 */
[----:B------:R-:W-:Y:S02]  /*a850*/  SEL R7, R2, RZ, P2 ;  /* 0x000000ff02077207 */ /* 0x000fe40001000000 */
[----:B------:R-:W-:-:S03]  /*a860*/  LOP3.LUT R3, R16, R3, RZ, 0x3c, !PT ;  /* 0x0000000310037212 */ /* 0x000fc600078e3cff */
[----:B------:R-:W-:Y:S01]  /*a870*/  IMAD R9, R7, 0x8, R0 ;  /* 0x0000000807097824 */ /* 0x000fe200078e0200 */
[----:B------:R-:W-:Y:S01]  /*a880*/  SHF.L.U32 R0, R3, 0x1f, RZ ;  /* 0x0000001f03007819 */ /* 0x000fe200000006ff */
[----:B-1----:R-:W-:Y:S06]  /*a890*/  @!P1 BRA `(.L_x_81) ;  /* 0x0000000400d89947 */ /* 0x002fec0003800000 */
.L_x_106:
[----:B------:R-:W2:Y:S02]  /*a8a0*/  SYNCS.PHASECHK.TRANS64.TRYWAIT P1, [R9+URZ], R0 ;  /* 0x00000000090075a7 */ /* 0x000ea4000802017f */
[----:B--2---:R-:W-:Y:S05]  /*a8b0*/  @!P1 BRA `(.L_x_82) ;  /* 0x0000000400e49947 */ /* 0x004fea0003800000 */
.L_x_107:
[----:B------:R-:W-:Y:S05]  /*a8c0*/  @!P0 BRA `(.L_x_83) ;  /* 0x0000000000048947 */ /* 0x000fea0003800000 */
[----:B------:R-:W-:Y:S01]  /*a8d0*/  BPT.TRAP 0x1 ;  /* 0x000000040000795c */ /* 0x000fe20000300000 */
.L_x_83:
[----:B------:R-:W-:-:S04]  /*a8e0*/  IMAD R19, R19, 0x8, R6 ;  /* 0x0000000813137824 */ /* 0x000fc800078e0206 */
[----:B------:R-:W3:Y:S02]  /*a8f0*/  SYNCS.PHASECHK.TRANS64.TRYWAIT P1, [R19+URZ+0x13260], R4 ;  /* 0x01326004130075a7 */ /* 0x000ee4000802017f */
[----:B---3--:R-:W-:Y:S05]  /*a900*/  @!P1 BRA `(.L_x_84) ;  /* 0x0000000400e49947 */ /* 0x008fea0003800000 */
.L_x_108:
[----:B------:R-:W-:Y:S05]  /*a910*/  @!P0 BRA `(.L_x_85) ;  /* 0x0000000000048947 */ /* 0x000fea0003800000 */
[----:B------:R-:W-:Y:S01]  /*a920*/  BPT.TRAP 0x1 ;  /* 0x000000040000795c */ /* 0x000fe20000300000 */
.L_x_85:
[----:B------:R-:W-:-:S04]  /*a930*/  LEA R7, R7, R6, 0x3 ;  /* 0x0000000607077211 */ /* 0x000fc800078e18ff */
[----:B------:R-:W4:Y:S02]  /*a940*/  SYNCS.PHASECHK.TRANS64.TRYWAIT P1, [R7+URZ+0x13260], R0 ;  /* 0x01326000070075a7 */ /* 0x000f24000802017f */
[----:B----4-:R-:W-:Y:S05]  /*a950*/  @!P1 BRA `(.L_x_86) ;  /* 0x0000000400e49947 */ /* 0x010fea0003800000 */
.L_x_109:
[----:B------:R-:W-:Y:S05]  /*a960*/  @!P0 BRA `(.L_x_87) ;  /* 0x0000000000048947 */ /* 0x000fea0003800000 */
[----:B------:R-:W-:Y:S01]  /*a970*/  BPT.TRAP 0x1 ;  /* 0x000000040000795c */ /* 0x000fe20000300000 */
.L_x_87:
[----:B------:R-:W5:Y:S02]  /*a980*/  SYNCS.PHASECHK.TRANS64.TRYWAIT P0, [R19+URZ+0x13280], R4 ;  /* 0x01328004130075a7 */ /* 0x000f64000800017f */
[----:B-----5:R-:W-:Y:S05]  /*a990*/  @!P0 BRA `(.L_x_88) ;  /* 0x0000000400e88947 */ /* 0x020fea0003800000 */
.L_x_89:
[----:B------:R1:W1:Y:S02]  /*a9a0*/  SYNCS.PHASECHK.TRANS64.TRYWAIT P0, [R7+URZ+0x13280], R0 ;  /* 0x01328000070075a7 */ /* 0x000264000800017f */
[----:B-1----:R-:W-:Y:S05]  /*a9b0*/  @!P0 NANOSLEEP.SYNCS 0x989680 ;  /* 0x009896800000895d */ /* 0x002fea0003900000 */
[----:B------:R-:W1:Y:S02]  /*a9c0*/  @!P0 SYNCS.PHASECHK.TRANS64 P0, [R7+URZ+0x13280], R0 ;  /* 0x01328000070085a7 */ /* 0x000e64000800007f */
[----:B-1----:R-:W-:Y:S05]  /*a9d0*/  @!P0 BRA `(.L_x_89) ;  /* 0xfffffffc00f08947 */ /* 0x002fea000383ffff */
.L_x_79:
[----:B------:R-:W-:Y:S05]  /*a9e0*/  BSYNC B0 ;  /* 0x0000000000007941 */ /* 0x000fea0003800000 */
.L_x_78:
[----:B------:R-:W-:Y:S05]  /*a9f0*/  EXIT ;  /* 0x000000000000794d */ /* 0x000fea0003800000 */
.L_x_10:
[----:B-1----:R-:W-:-:S04]  /*aa00*/  IMAD.U32 R3, RZ, RZ, UR40 ;  /* 0x00000028ff037e24 */ /* 0x002fc8000f8e00ff */
[----:B------:R1:W2:Y:S03]  /*aa10*/  SYNCS.PHASECHK.TRANS64.TRYWAIT P1, [R3+URZ+0x13200], R8 ;  /* 0x01320008030075a7 */ /* 0x0002a6000802017f */
[----:B--2---:R-:W-:Y:S05]  /*aa20*/  @!P1 NANOSLEEP.SYNCS 0x989680 ;  /* 0x009896800000995d */ /* 0x004fea0003900000 */
[----:B------:R-:W2:Y:S02]  /*aa30*/  @!P1 SYNCS.PHASECHK.TRANS64 P1, [R3+URZ+0x13200], R8 ;  /* 0x01320008030095a7 */ /* 0x000ea4000802007f */
[----:B--2---:R-:W-:Y:S05]  /*aa40*/  @!P1 BRA `(.L_x_10) ;  /* 0xfffffffc00ec9947 */ /* 0x004fea000383ffff */
[----:B------:R-:W-:Y:S05]  /*aa50*/  BRA `(.L_x_90) ;  /* 0xffffff6800887947 */ /* 0x000fea000383ffff */
.L_x_14:
[----:B--2---:R2:W3:Y:S02]  /*aa60*/  SYNCS.PHASECHK.TRANS64.TRYWAIT P1, [R4+URZ+0x13230], R3 ;  /* 0x01323003040075a7 */ /* 0x0044e4000802017f */
[----:B---3--:R-:W-:Y:S05]  /*aa70*/  @!P1 NANOSLEEP.SYNCS 0x989680 ;  /* 0x009896800000995d */ /* 0x008fea0003900000 */
[----:B------:R-:W3:Y:S02]  /*aa80*/  @!P1 SYNCS.PHASECHK.TRANS64 P1, [R4+URZ+0x13230], R3 ;  /* 0x01323003040095a7 */ /* 0x000ee4000802007f */
[----:B---3--:R-:W-:Y:S05]  /*aa90*/  @!P1 BRA `(.L_x_14) ;  /* 0xfffffffc00f09947 */ /* 0x008fea000383ffff */
[----:B------:R-:W-:Y:S05]  /*aaa0*/  BRA `(.L_x_13) ;  /* 0xffffff6800a47947 */ /* 0x000fea000383ffff */
.L_x_19:
[----:B--2---:R-:W-:-:S04]  /*aab0*/  IMAD.U32 R9, RZ, RZ, UR21 ;  /* 0x00000015ff097e24 */ /* 0x004fc8000f8e00ff */
[----:B------:R2:W3:Y:S03]  /*aac0*/  SYNCS.PHASECHK.TRANS64.TRYWAIT P1, [R9+URZ+0x13230], R4 ;  /* 0x01323004090075a7 */ /* 0x0004e6000802017f */
[----:B---3--:R-:W-:Y:S05]  /*aad0*/  @!P1 NANOSLEEP.SYNCS 0x989680 ;  /* 0x009896800000995d */ /* 0x008fea0003900000 */
[----:B------:R-:W3:Y:S02]  /*aae0*/  @!P1 SYNCS.PHASECHK.TRANS64 P1, [R9+URZ+0x13230], R4 ;  /* 0x01323004090095a7 */ /* 0x000ee4000802007f */
[----:B---3--:R-:W-:Y:S05]  /*aaf0*/  @!P1 BRA `(.L_x_19) ;  /* 0xfffffffc00ec9947 */ /* 0x008fea000383ffff */
[----:B------:R-:W-:Y:S05]  /*ab00*/  BRA `(.L_x_18) ;  /* 0xffffff9c00187947 */ /* 0x000fea000383ffff */
.L_x_23:
[----:B--2---:R-:W-:-:S04]  /*ab10*/  IMAD.U32 R85, RZ, RZ, UR11 ;  /* 0x0000000bff557e24 */ /* 0x004fc8000f8e00ff */
[----:B------:R2:W3:Y:S03]  /*ab20*/  SYNCS.PHASECHK.TRANS64.TRYWAIT P1, [R85+URZ+0x13250], R4 ;  /* 0x01325004550075a7 */ /* 0x0004e6000802017f */
[----:B---3--:R-:W-:Y:S05]  /*ab30*/  @!P1 NANOSLEEP.SYNCS 0x989680 ;  /* 0x009896800000995d */ /* 0x008fea0003900000 */
[----:B------:R-:W3:Y:S02]  /*ab40*/  @!P1 SYNCS.PHASECHK.TRANS64 P1, [R85+URZ+0x13250], R4 ;  /* 0x01325004550095a7 */ /* 0x000ee4000802007f */
[----:B---3--:R-:W-:Y:S05]  /*ab50*/  @!P1 BRA `(.L_x_23) ;  /* 0xfffffffc00ec9947 */ /* 0x008fea000383ffff */
[----:B------:R-:W-:Y:S05]  /*ab60*/  BRA `(.L_x_22) ;  /* 0xffffffa800107947 */ /* 0x000fea000383ffff */
.L_x_29:
[----:B--2---:R-:W-:-:S04]  /*ab70*/  MOV R3, UR8 ;  /* 0x0000000800037c02 */ /* 0x004fc80008000f00 */
[----:B------:R2:W3:Y:S03]  /*ab80*/  SYNCS.PHASECHK.TRANS64.TRYWAIT P1, [R3+URZ+0x13250], R0 ;  /* 0x01325000030075a7 */ /* 0x0004e6000802017f */
[----:B---3--:R-:W-:Y:S05]  /*ab90*/  @!P1 NANOSLEEP.SYNCS 0x989680 ;  /* 0x009896800000995d */ /* 0x008fea0003900000 */
[----:B------:R-:W3:Y:S02]  /*aba0*/  @!P1 SYNCS.PHASECHK.TRANS64 P1, [R3+URZ+0x13250], R0 ;  /* 0x01325000030095a7 */ /* 0x000ee4000802007f */
[----:B---3--:R-:W-:Y:S05]  /*abb0*/  @!P1 BRA `(.L_x_29) ;  /* 0xfffffffc00ec9947 */ /* 0x008fea000383ffff */
[----:B------:R-:W-:Y:S05]  /*abc0*/  BRA `(.L_x_28) ;  /* 0xffffffc400e47947 */ /* 0x000fea000383ffff */
.L_x_39:
[----:B------:R-:W-:Y:S01]  /*abd0*/  IMAD.MOV.U32 R13, RZ, RZ, R22 ;  /* 0x000000ffff0d7224 */ /* 0x000fe200078e0016 */
[----:B------:R-:W-:Y:S01]  /*abe0*/  MOV R15, 0xffffffff ;  /* 0xffffffff000f7802 */ /* 0x000fe20000000f00 */
[----:B------:R-:W-:Y:S02]  /*abf0*/  IMAD.MOV.U32 R12, RZ, RZ, RZ ;  /* 0x000000ffff0c7224 */ /* 0x000fe400078e00ff */
[----:B------:R-:W-:-:S07]  /*ac00*/  IMAD.MOV.U32 R11, RZ, RZ, 0x1f ;  /* 0x0000001fff0b7424 */ /* 0x000fce00078e00ff */
[----:B------:R-:W-:Y:S05]  /*ac10*/  WARPSYNC.COLLECTIVE R15, `(.L_x_91) ;  /* 0x000000000f087348 */ /* 0x000fea0003c00000 */
[----:B------:R1:W2:Y:S02]  /*ac20*/  SHFL.IDX P6, R14, R13, R12, R11 ;  /* 0x0000000c0d0e7389 */ /* 0x0002a400000c000b */
[----:B-12---:R-:W-:Y:S01]  /*ac30*/  ENDCOLLECTIVE ;  /* 0x000000000000791b */ /* 0x006fe20003800000 */
.L_x_91:
[----:B------:R-:W-:Y:S05]  /*ac40*/  BRA `(.L_x_92) ;  /* 0xffffffe400147947 */ /* 0x000fea000383ffff */
.L_x_41:
[----:B------:R-:W-:Y:S01]  /*ac50*/  BSSY B0, `(.L_x_93) ;  /* 0x0000006000007945 */ /* 0x000fe20003800000 */
[----:B------:R-:W-:-:S07]  /*ac60*/  IMAD.MOV.U32 R15, RZ, RZ, -0x1 ;  /* 0xffffffffff0f7424 */ /* 0x000fce00078e00ff */
[----:B-1----:R-:W-:Y:S05]  /*ac70*/  WARPSYNC.COLLECTIVE R15, `(.L_x_94) ;  /* 0x000000000f0c7348 */ /* 0x002fea0003c00000 */
[----:B------:R-:W-:Y:S02]  /*ac80*/  ELECT P6, UR62, PT ;  /* 0x00000000003e782f */ /* 0x000fe400038c0000 */
[----:B------:R-:W-:Y:S01]  /*ac90*/  MOV R14, UR62 ;  /* 0x0000003e000e7c02 */ /* 0x000fe20008000f00 */
[----:B-1----:R-:W-:Y:S10]  /*aca0*/  ENDCOLLECTIVE ;  /* 0x000000000000791b */ /* 0x002ff40003800000 */
.L_x_94:
[----:B------:R-:W-:Y:S05]  /*acb0*/  BSYNC B0 ;  /* 0x0000000000007941 */ /* 0x000fea0003800000 */
.L_x_93:
[----:B------:R-:W-:Y:S05]  /*acc0*/  BRA `(.L_x_95) ;  /* 0xffffffe400187947 */ /* 0x000fea000383ffff */
.L_x_44:
[----:B---3--:R3:W4:Y:S02]  /*acd0*/  SYNCS.PHASECHK.TRANS64.TRYWAIT P3, [R11+URZ+0x13280], R10 ;  /* 0x0132800a0b0075a7 */ /* 0x008724000806017f */
[----:B----4-:R-:W-:Y:S05]  /*ace0*/  @!P3 NANOSLEEP.SYNCS 0x989680 ;  /* 0x009896800000b95d */ /* 0x010fea0003900000 */
[----:B------:R-:W4:Y:S02]  /*acf0*/  @!P3 SYNCS.PHASECHK.TRANS64 P3, [R11+URZ+0x13280], R10 ;  /* 0x0132800a0b00b5a7 */ /* 0x000f24000806007f */
[----:B----4-:R-:W-:Y:S05]  /*ad00*/  @!P3 BRA `(.L_x_44) ;  /* 0xfffffffc00f0b947 */ /* 0x010fea000383ffff */
[----:B------:R-:W-:Y:S05]  /*ad10*/  BRA `(.L_x_96) ;  /* 0xffffffe4006c7947 */ /* 0x000fea000383ffff */
.L_x_46:
[----:B--2---:R2:W4:Y:S02]  /*ad20*/  SYNCS.PHASECHK.TRANS64.TRYWAIT P3, [R11+URZ+0x13240], R10 ;  /* 0x0132400a0b0075a7 */ /* 0x004524000806017f */
[----:B----4-:R-:W-:Y:S05]  /*ad30*/  @!P3 NANOSLEEP.SYNCS 0x989680 ;  /* 0x009896800000b95d */ /* 0x010fea0003900000 */
[----:B------:R-:W4:Y:S02]  /*ad40*/  @!P3 SYNCS.PHASECHK.TRANS64 P3, [R11+URZ+0x13240], R10 ;  /* 0x0132400a0b00b5a7 */ /* 0x000f24000806007f */
[----:B----4-:R-:W-:Y:S05]  /*ad50*/  @!P3 BRA `(.L_x_46) ;  /* 0xfffffffc00f0b947 */ /* 0x010fea000383ffff */
[----:B------:R-:W-:Y:S05]  /*ad60*/  BRA `(.L_x_97) ;  /* 0xffffffe400b87947 */ /* 0x000fea000383ffff */
.L_x_48:
[----:B------:R-:W-:-:S04]  /*ad70*/  IMAD.U32 R5, RZ, RZ, UR40 ;  /* 0x00000028ff057e24 */ /* 0x000fc8000f8e00ff */
[----:B------:R1:W1:Y:S03]  /*ad80*/  SYNCS.PHASECHK.TRANS64.TRYWAIT P0, [R5+URZ+0x13220], R4 ;  /* 0x01322004050075a7 */ /* 0x000266000800017f */
[----:B-1----:R-:W-:Y:S05]  /*ad90*/  @!P0 NANOSLEEP.SYNCS 0x989680 ;  /* 0x009896800000895d */ /* 0x002fea0003900000 */
[----:B------:R-:W1:Y:S02]  /*ada0*/  @!P0 SYNCS.PHASECHK.TRANS64 P0, [R5+URZ+0x13220], R4 ;  /* 0x01322004050085a7 */ /* 0x000e64000800007f */
[----:B-1----:R-:W-:Y:S05]  /*adb0*/  @!P0 BRA `(.L_x_48) ;  /* 0xfffffffc00ec8947 */ /* 0x002fea000383ffff */
[----:B------:R-:W-:Y:S05]  /*adc0*/  BRA `(.L_x_98) ;  /* 0xffffffe800487947 */ /* 0x000fea000383ffff */
.L_x_54:
[----:B---3--:R3:W4:Y:S02]  /*add0*/  SYNCS.PHASECHK.TRANS64.TRYWAIT P0, [R8+URZ+0x13280], R9 ;  /* 0x01328009080075a7 */ /* 0x008724000800017f */
[----:B----4-:R-:W-:Y:S05]  /*ade0*/  @!P0 NANOSLEEP.SYNCS 0x989680 ;  /* 0x009896800000895d */ /* 0x010fea0003900000 */
[----:B------:R-:W4:Y:S02]  /*adf0*/  @!P0 SYNCS.PHASECHK.TRANS64 P0, [R8+URZ+0x13280], R9 ;  /* 0x01328009080085a7 */ /* 0x000f24000800007f */
[----:B----4-:R-:W-:Y:S05]  /*ae00*/  @!P0 BRA `(.L_x_54) ;  /* 0xfffffffc00f08947 */ /* 0x010fea000383ffff */
[----:B------:R-:W-:Y:S05]  /*ae10*/  BRA `(.L_x_99) ;  /* 0xffffffe800d87947 */ /* 0x000fea000383ffff */
.L_x_59:
[----:B--2---:R2:W4:Y:S02]  /*ae20*/  SYNCS.PHASECHK.TRANS64.TRYWAIT P0, [R8+URZ+0x13240], R9 ;  /* 0x01324009080075a7 */ /* 0x004524000800017f */
[----:B----4-:R-:W-:Y:S05]  /*ae30*/  @!P0 NANOSLEEP.SYNCS 0x989680 ;  /* 0x009896800000895d */ /* 0x010fea0003900000 */
[----:B------:R-:W4:Y:S02]  /*ae40*/  @!P0 SYNCS.PHASECHK.TRANS64 P0, [R8+URZ+0x13240], R9 ;  /* 0x01324009080085a7 */ /* 0x000f24000800007f */
[----:B----4-:R-:W-:Y:S05]  /*ae50*/  @!P0 BRA `(.L_x_59) ;  /* 0xfffffffc00f08947 */ /* 0x010fea000383ffff */
[----:B------:R-:W-:Y:S05]  /*ae60*/  BRA `(.L_x_100) ;  /* 0xffffffec004c7947 */ /* 0x000fea000383ffff */
.L_x_65:
[----:B----4-:R4:W1:Y:S02]  /*ae70*/  SYNCS.PHASECHK.TRANS64.TRYWAIT P3, [R13+URZ+0x13270], R4 ;  /* 0x013270040d0075a7 */ /* 0x010864000806017f */
[----:B-1----:R-:W-:Y:S05]  /*ae80*/  @!P3 NANOSLEEP.SYNCS 0x989680 ;  /* 0x009896800000b95d */ /* 0x002fea0003900000 */
[----:B------:R-:W1:Y:S02]  /*ae90*/  @!P3 SYNCS.PHASECHK.TRANS64 P3, [R13+URZ+0x13270], R4 ;  /* 0x013270040d00b5a7 */ /* 0x000e64000806007f */
[----:B-1----:R-:W-:Y:S05]  /*aea0*/  @!P3 BRA `(.L_x_65) ;  /* 0xfffffffc00f0b947 */ /* 0x002fea000383ffff */
[----:B------:R-:W-:Y:S05]  /*aeb0*/  BRA `(.L_x_101) ;  /* 0xffffffec00e07947 */ /* 0x000fea000383ffff */
.L_x_67:
[----:B--2---:R2:W3:Y:S02]  /*aec0*/  SYNCS.PHASECHK.TRANS64.TRYWAIT P3, [R13+URZ+0x13260], R4 ;  /* 0x013260040d0075a7 */ /* 0x0044e4000806017f */
[----:B---3--:R-:W-:Y:S05]  /*aed0*/  @!P3 NANOSLEEP.SYNCS 0x989680 ;  /* 0x009896800000b95d */ /* 0x008fea0003900000 */
[----:B------:R-:W3:Y:S02]  /*aee0*/  @!P3 SYNCS.PHASECHK.TRANS64 P3, [R13+URZ+0x13260], R4 ;  /* 0x013260040d00b5a7 */ /* 0x000ee4000806007f */
[----:B---3--:R-:W-:Y:S05]  /*aef0*/  @!P3 BRA `(.L_x_67) ;  /* 0xfffffffc00f0b947 */ /* 0x008fea000383ffff */
[----:B------:R-:W-:Y:S05]  /*af00*/  BRA `(.L_x_102) ;  /* 0xffffffec00ec7947 */ /* 0x000fea000383ffff */
.L_x_72:
[----:B---3--:R3:W1:Y:S02]  /*af10*/  SYNCS.PHASECHK.TRANS64.TRYWAIT P0, [R0+URZ+0x13270], R3 ;  /* 0x01327003000075a7 */ /* 0x008664000800017f */
[----:B-1----:R-:W-:Y:S05]  /*af20*/  @!P0 NANOSLEEP.SYNCS 0x989680 ;  /* 0x009896800000895d */ /* 0x002fea0003900000 */
[----:B------:R-:W1:Y:S02]  /*af30*/  @!P0 SYNCS.PHASECHK.TRANS64 P0, [R0+URZ+0x13270], R3 ;  /* 0x01327003000085a7 */ /* 0x000e64000800007f */
[----:B-1----:R-:W-:Y:S05]  /*af40*/  @!P0 BRA `(.L_x_72) ;  /* 0xfffffffc00f08947 */ /* 0x002fea000383ffff */
[----:B------:R-:W-:Y:S05]  /*af50*/  BRA `(.L_x_103) ;  /* 0xfffffff000d47947 */ /* 0x000fea000383ffff */
.L_x_74:
[----:B---3--:R3:W1:Y:S02]  /*af60*/  SYNCS.PHASECHK.TRANS64.TRYWAIT P0, [R0+URZ+0x13260], R5 ;  /* 0x01326005000075a7 */ /* 0x008664000800017f */
[----:B-1----:R-:W-:Y:S05]  /*af70*/  @!P0 NANOSLEEP.SYNCS 0x989680 ;  /* 0x009896800000895d */ /* 0x002fea0003900000 */
[----:B------:R-:W1:Y:S02]  /*af80*/  @!P0 SYNCS.PHASECHK.TRANS64 P0, [R0+URZ+0x13260], R5 ;  /* 0x01326005000085a7 */ /* 0x000e64000800007f */
[----:B-1----:R-:W-:Y:S05]  /*af90*/  @!P0 BRA `(.L_x_74) ;  /* 0xfffffffc00f08947 */ /* 0x002fea000383ffff */
[----:B------:R-:W-:Y:S05]  /*afa0*/  BRA `(.L_x_104) ;  /* 0xfffffff000e07947 */ /* 0x000fea000383ffff */
.L_x_77:
[----:B--2---:R2:W3:Y:S02]  /*afb0*/  SYNCS.PHASECHK.TRANS64.TRYWAIT P0, [R6+URZ+0x13220], R0 ;  /* 0x01322000060075a7 */ /* 0x0044e4000800017f */
[----:B---3--:R-:W-:Y:S05]  /*afc0*/  @!P0 NANOSLEEP.SYNCS 0x989680 ;  /* 0x009896800000895d */ /* 0x008fea0003900000 */
[----:B------:R-:W3:Y:S02]  /*afd0*/  @!P0 SYNCS.PHASECHK.TRANS64 P0, [R6+URZ+0x13220], R0 ;  /* 0x01322000060085a7 */ /* 0x000ee4000800007f */
[----:B---3--:R-:W-:Y:S05]  /*afe0*/  @!P0 BRA `(.L_x_77) ;  /* 0xfffffffc00f08947 */ /* 0x008fea000383ffff */
[----:B------:R-:W-:Y:S05]  /*aff0*/  BRA `(.L_x_105) ;  /* 0xfffffff400cc7947 */ /* 0x000fea000383ffff */
.L_x_81:
[----:B-1----:R1:W2:Y:S02]  /*b000*/  SYNCS.PHASECHK.TRANS64.TRYWAIT P1, [R5+URZ], R4 ;  /* 0x00000004050075a7 */ /* 0x0022a4000802017f */
[----:B--2---:R-:W-:Y:S05]  /*b010*/  @!P1 NANOSLEEP.SYNCS 0x989680 ;  /* 0x009896800000995d */ /* 0x004fea0003900000 */
[----:B------:R-:W2:Y:S02]  /*b020*/  @!P1 SYNCS.PHASECHK.TRANS64 P1, [R5+URZ], R4 ;  /* 0x00000004050095a7 */ /* 0x000ea4000802007f */
[----:B--2---:R-:W-:Y:S05]  /*b030*/  @!P1 BRA `(.L_x_81) ;  /* 0xfffffffc00f09947 */ /* 0x004fea000383ffff */
[----:B------:R-:W-:Y:S05]  /*b040*/  BRA `(.L_x_106) ;  /* 0xfffffff800147947 */ /* 0x000fea000383ffff */
.L_x_82:
[----:B--2---:R2:W3:Y:S02]  /*b050*/  SYNCS.PHASECHK.TRANS64.TRYWAIT P1, [R9+URZ], R0 ;  /* 0x00000000090075a7 */ /* 0x0044e4000802017f */
[----:B---3--:R-:W-:Y:S05]  /*b060*/  @!P1 NANOSLEEP.SYNCS 0x989680 ;  /* 0x009896800000995d */ /* 0x008fea0003900000 */
[----:B------:R-:W3:Y:S02]  /*b070*/  @!P1 SYNCS.PHASECHK.TRANS64 P1, [R9+URZ], R0 ;  /* 0x00000000090095a7 */ /* 0x000ee4000802007f */
[----:B---3--:R-:W-:Y:S05]  /*b080*/  @!P1 BRA `(.L_x_82) ;  /* 0xfffffffc00f09947 */ /* 0x008fea000383ffff */
[----:B------:R-:W-:Y:S05]  /*b090*/  BRA `(.L_x_107) ;  /* 0xfffffff800087947 */ /* 0x000fea000383ffff */
.L_x_84:
[----:B---3--:R3:W4:Y:S02]  /*b0a0*/  SYNCS.PHASECHK.TRANS64.TRYWAIT P1, [R19+URZ+0x13260], R4 ;  /* 0x01326004130075a7 */ /* 0x008724000802017f */
[----:B----4-:R-:W-:Y:S05]  /*b0b0*/  @!P1 NANOSLEEP.SYNCS 0x989680 ;  /* 0x009896800000995d */ /* 0x010fea0003900000 */
[----:B------:R-:W4:Y:S02]  /*b0c0*/  @!P1 SYNCS.PHASECHK.TRANS64 P1, [R19+URZ+0x13260], R4 ;  /* 0x01326004130095a7 */ /* 0x000f24000802007f */
[----:B----4-:R-:W-:Y:S05]  /*b0d0*/  @!P1 BRA `(.L_x_84) ;  /* 0xfffffffc00f09947 */ /* 0x010fea000383ffff */
[----:B------:R-:W-:Y:S05]  /*b0e0*/  BRA `(.L_x_108) ;  /* 0xfffffff800087947 */ /* 0x000fea000383ffff */
.L_x_86:
[----:B----4-:R4:W1:Y:S02]  /*b0f0*/  SYNCS.PHASECHK.TRANS64.TRYWAIT P1, [R7+URZ+0x13260], R0 ;  /* 0x01326000070075a7 */ /* 0x010864000802017f */
[----:B-1----:R-:W-:Y:S05]  /*b100*/  @!P1 NANOSLEEP.SYNCS 0x989680 ;  /* 0x009896800000995d */ /* 0x002fea0003900000 */
[----:B------:R-:W1:Y:S02]  /*b110*/  @!P1 SYNCS.PHASECHK.TRANS64 P1, [R7+URZ+0x13260], R0 ;  /* 0x01326000070095a7 */ /* 0x000e64000802007f */
[----:B-1----:R-:W-:Y:S05]  /*b120*/  @!P1 BRA `(.L_x_86) ;  /* 0xfffffffc00f09947 */ /* 0x002fea000383ffff */
[----:B------:R-:W-:Y:S05]  /*b130*/  BRA `(.L_x_109) ;  /* 0xfffffff800087947 */ /* 0x000fea000383ffff */
.L_x_88:
[----:B------:R1:W1:Y:S02]  /*b140*/  SYNCS.PHASECHK.TRANS64.TRYWAIT P0, [R19+URZ+0x13280], R4 ;  /* 0x01328004130075a7 */ /* 0x000264000800017f */
[----:B-1----:R-:W-:Y:S05]  /*b150*/  @!P0 NANOSLEEP.SYNCS 0x989680 ;  /* 0x009896800000895d */ /* 0x002fea0003900000 */
[----:B------:R-:W1:Y:S02]  /*b160*/  @!P0 SYNCS.PHASECHK.TRANS64 P0, [R19+URZ+0x13280], R4 ;  /* 0x01328004130085a7 */ /* 0x000e64000800007f */
[----:B-1----:R-:W-:Y:S05]  /*b170*/  @!P0 BRA `(.L_x_88) ;  /* 0xfffffffc00f08947 */ /* 0x002fea000383ffff */
[----:B------:R-:W-:Y:S05]  /*b180*/  BRA `(.L_x_89) ;  /* 0xfffffff800047947 */ /* 0x000fea000383ffff */
.L_x_110:
[----:B------:R-:W-:-:S00]  /*b190*/  BRA `(.L_x_110) ;  /* 0xfffffffc00fc7947 */ /* 0x000fc0000383ffff */
[----:B------:R-:W-:-:S00]  /*b1a0*/  NOP ;  /* 0x0000000000007918 */ /* 0x000fc00000000000 */
        /* <DEDUP_REMOVED lines=13> */
.L_x_2162:


//--------------------- .text._ZN7cutlass13device_kernelIN5flash11enable_sm90INS1_16FlashAttnFwdSm90INS1_25CollectiveMainloopFwdSm90ILi2EN4cute5tupleIJNS5_1CILi1EEES8_S8_EEENS6_IJNS7_ILi192EEENS7_ILi160EEENS7_ILi64EEEEEELi64ENS_12float_e4m3_tEfNS_4arch4Sm90ELb0ELb0ELb1ELb1ELb0ELb0ELb0ELb1ELb1ELb0ELb0ELb0EEENS1_21CollectiveEpilogueFwdINS6_IJSA_SC_SB_EEES9_NS_10bfloat16_tESG_Li384ELb1ELb0ELb0ELb1EEENS1_36VarlenDynamicPersistentTileSchedulerILi192ELi160ELi384ELi128ELb0ELb0ELb1ELb0ELb1ELb1EEEEEEEEEvNT_6ParamsE --------------------------
	.section	.text._ZN7cutlass13device_kernelIN5flash11enable_sm90INS1_16FlashAttnFwdSm90INS1_25CollectiveMainloopFwdSm90ILi2EN4cute5tupleIJNS5_1CILi1EEES8_S8_EEENS6_IJNS7_ILi192EEENS7_ILi160EEENS7_ILi64EEEEEELi64ENS_12float_e4m3_tEfNS_4arch4Sm90ELb0ELb0ELb1ELb1ELb0ELb0ELb0ELb1ELb1ELb0ELb0ELb0EEENS1_21CollectiveEpilogueFwdINS6_IJSA_SC_SB_EEES9_NS_10bfloat16_tESG_Li384ELb1ELb0ELb0ELb1EEENS1_36VarlenDynamicPersistentTileSchedulerILi192ELi160ELi384ELi128ELb0ELb0ELb1ELb0ELb1ELb1EEEEEEEEEvNT_6ParamsE,"ax",@progbits
	.align	128
.text._ZN7cutlass13device_kernelIN5flash11enable_sm90INS1_16FlashAttnFwdSm90INS1_25CollectiveMainloopFwdSm90ILi2EN4cute5tupleIJNS5_1CILi1EEES8_S8_EEENS6_IJNS7_ILi192EEENS7_ILi160EEENS7_ILi64EEEEEELi64ENS_12float_e4m3_tEfNS_4arch4Sm90ELb0ELb0ELb1ELb1ELb0ELb0ELb0ELb1ELb1ELb0ELb0ELb0EEENS1_21CollectiveEpilogueFwdINS6_IJSA_SC_SB_EEES9_NS_10bfloat16_tESG_Li384ELb1ELb0ELb0ELb1EEENS1_36VarlenDynamicPersistentTileSchedulerILi192ELi160ELi384ELi128ELb0ELb0ELb1ELb0ELb1ELb1EEEEEEEEEvNT_6ParamsE:
        .type           _ZN7cutlass13device_kernelIN5flash11enable_sm90INS1_16FlashAttnFwdSm90INS1_25CollectiveMainloopFwdSm90ILi2EN4cute5tupleIJNS5_1CILi1EEES8_S8_EEENS6_IJNS7_ILi192EEENS7_ILi160EEENS7_ILi64EEEEEELi64ENS_12float_e4m3_tEfNS_4arch4Sm90ELb0ELb0ELb1ELb1ELb0ELb0ELb0ELb1ELb1ELb0ELb0ELb0EEENS1_21CollectiveEpilogueFwdINS6_IJSA_SC_SB_EEES9_NS_10bfloat16_tESG_Li384ELb1ELb0ELb0ELb1EEENS1_36VarlenDynamicPersistentTileSchedulerILi192ELi160ELi384ELi128ELb0ELb0ELb1ELb0ELb1ELb1EEEEEEEEEvNT_6ParamsE,@function
        .size           _ZN7cutlass13device_kernelIN5flash11enable_sm90INS1_16FlashAttnFwdSm90INS1_25CollectiveMainloopFwdSm90ILi2EN4cute5tupleIJNS5_1CILi1EEES8_S8_EEENS6_IJNS7_ILi192EEENS7_ILi160EEENS7_ILi64EEEEEELi64ENS_12float_e4m3_tEfNS_4arch4Sm90ELb0ELb0ELb1ELb1ELb0ELb0ELb0ELb1ELb1ELb0ELb0ELb0EEENS1_21CollectiveEpilogueFwdINS6_IJSA_SC_SB_EEES9_NS_10bfloat16_tESG_Li384ELb1ELb0ELb0ELb1EEENS1_36VarlenDynamicPersistentTileSchedulerILi192ELi160ELi384ELi128ELb0ELb0ELb1ELb0ELb1ELb1EEEEEEEEEvNT_6ParamsE,(.L_x_2163 - _ZN7cutlass13device_kernelIN5flash11enable_sm90INS1_16FlashAttnFwdSm90INS1_25CollectiveMainloopFwdSm90ILi2EN4cute5tupleIJNS5_1CILi1EEES8_S8_EEENS6_IJNS7_ILi192EEENS7_ILi160EEENS7_ILi64EEEEEELi64ENS_12float_e4m3_tEfNS_4arch4Sm90ELb0ELb0ELb1ELb1ELb0ELb0ELb0ELb1ELb1ELb0ELb0ELb0EEENS1_21CollectiveEpilogueFwdINS6_IJSA_SC_SB_EEES9_NS_10bfloat16_tESG_Li384ELb1ELb0ELb0ELb1EEENS1_36VarlenDynamicPersistentTileSchedulerILi192ELi160ELi384ELi128ELb0ELb0ELb1ELb0ELb1ELb1EEEEEEEEEvNT_6ParamsE)
        .other          _ZN7cutlass13device_kernelIN5flash11enable_sm90INS1_16FlashAttnFwdSm90INS1_25CollectiveMainloopFwdSm90ILi2EN4cute5tupleIJNS5_1CILi1EEES8_S8_EEENS6_IJNS7_ILi192EEENS7_ILi160EEENS7_ILi64EEEEEELi64ENS_12float_e4m3_tEfNS_4arch4Sm90ELb0ELb0ELb1ELb1ELb0ELb0ELb0ELb1ELb1ELb0ELb0ELb0EEENS1_21CollectiveEpilogueFwdINS6_IJSA_SC_SB_EEES9_NS_10bfloat16_tESG_Li384ELb1ELb0ELb0ELb1EEENS1_36VarlenDynamicPersistentTileSchedulerILi192ELi160ELi384ELi128ELb0ELb0ELb1ELb0ELb1ELb1EEEEEEEEEvNT_6ParamsE,@"STO_CUDA_ENTRY STV_DEFAULT"
_ZN7cutlass13device_kernelIN5flash11enable_sm90INS1_16FlashAttnFwdSm90INS1_25CollectiveMainloopFwdSm90ILi2EN4cute5tupleIJNS5_1CILi1EEES8_S8_EEENS6_IJNS7_ILi192EEENS7_ILi160EEENS7_ILi64EEEEEELi64ENS_12float_e4m3_tEfNS_4arch4Sm90ELb0ELb0ELb1ELb1ELb0ELb0ELb0ELb1ELb1ELb0ELb0ELb0EEENS1_21CollectiveEpilogueFwdINS6_IJSA_SC_SB_EEES9_NS_10bfloat16_tESG_Li384ELb1ELb0ELb0ELb1EEENS1_36VarlenDynamicPersistentTileSchedulerILi192ELi160ELi384ELi128ELb0ELb0ELb1ELb0ELb1ELb1EEEEEEEEEvNT_6ParamsE:
[----:B------:R-:W0:Y:S02]  /*0000*/  LDC R1, c[0x0][0x28] ;  /* 0x00000a00ff017b82 */ /* 0x000e240000000800 */
[----:B0-----:R-:W-:Y:S01]  /*0010*/  VIADD R1, R1, 0xfffffff8 ;  /* 0xfffffff801017836 */ /* 0x001fe20000000000 */
[----:B------:R-:W0:Y:S01]  /*0020*/  S2R R3, SR_TID.X ;  /* 0x0000000000037919 */ /* 0x000e220000002100 */
[----:B------:R-:W-:Y:S01]  /*0030*/  ELECT P0, URZ, PT ;  /* 0x00000000003f782f */ /* 0x000fe20003800000 */
[----:B------:R-:W-:Y:S01]  /*0040*/  BSSY B0, `(.L_x_111) ;  /* 0x0000011000007945 */ /* 0x000fe20003800000 */
[----:B0-----:R-:W-:-:S05]  /*0050*/  SHF.R.U32.HI R0, RZ, 0x5, R3 ;  /* 0x00000005ff007819 */ /* 0x001fca0000011603 */
[----:B------:R-:W0:Y:S02]  /*0060*/  SHFL.IDX PT, R2, R0, RZ, 0x1f ;  /* 0x00001fff00027589 */ /* 0x000e2400000e0000 */
[----:B0-----:R-:W-:Y:S02]  /*0070*/  ISETP.EQ.AND P0, PT, R2, RZ, P0 ;  /* 0x000000ff0200720c */ /* 0x001fe40000702270 */
[----:B------:R-:W-:-:S11]  /*0080*/  SHF.R.U32.HI R2, RZ, 0x7, R3 ;  /* 0x00000007ff027819 */ /* 0x000fd60000011603 */
[----:B------:R-:W-:Y:S05]  /*0090*/  @!P0 BRA `(.L_x_112) ;  /* 0x00000000002c8947 */ /* 0x000fea0003800000 */
[----:B------:R-:W-:Y:S02]  /*00a0*/  ULDC.64 UR4, c[0x0][0x198] ;  /* 0x0000660000047ab9 */ /* 0x000fe40000000a00 */
[----:B------:R-:W-:Y:S02]  /*00b0*/  UIADD3 UR6, UP0, UR4, 0x270, URZ ;  /* 0x0000027004067890 */ /* 0x000fe4000ff1e03f */
[----:B------:R-:W-:Y:S02]  /*00c0*/  UIADD3 UR8, UP1, UR4, 0x370, URZ ;  /* 0x0000037004087890 */ /* 0x000fe4000ff3e03f */
[----:B------:R-:W-:Y:S02]  /*00d0*/  UIADD3 UR4, UP2, UR4, 0x470, URZ ;  /* 0x0000047004047890 */ /* 0x000fe4000ff5e03f */
[----:B------:R-:W-:Y:S02]  /*00e0*/  UIADD3.X UR7, URZ, UR5, URZ, UP0, !UPT ;  /* 0x000000053f077290 */ /* 0x000fe400087fe43f */
[----:B------:R-:W-:-:S02]  /*00f0*/  UIADD3.X UR9, URZ, UR5, URZ, UP1, !UPT ;  /* 0x000000053f097290 */ /* 0x000fc40008ffe43f */
[----:B------:R-:W-:-:S05]  /*0100*/  UIADD3.X UR5, URZ, UR5, URZ, UP2, !UPT ;  /* 0x000000053f057290 */ /* 0x000fca00097fe43f */
[----:B------:R0:W-:Y:S02]  /*0110*/  UTMACCTL.PF [UR6] ;  /* 0x00000000060079b9 */ /* 0x0001e40008040000 */
[----:B------:R0:W-:Y:S02]  /*0120*/  UTMACCTL.PF [UR8] ;  /* 0x00000000080079b9 */ /* 0x0001e40008040000 */
[----:B------:R0:W-:Y:S02]  /*0130*/  UTMACCTL.PF [UR4] ;  /* 0x00000000040079b9 */ /* 0x0001e40008040000 */
[----:B0-----:R-:W-:Y:S01]  /*0140*/  NOP ;  /* 0x0000000000007918 */ /* 0x001fe20000000000 */
.L_x_112:
[----:B------:R-:W-:Y:S05]  /*0150*/  BSYNC B0 ;  /* 0x0000000000007941 */ /* 0x000fea0003800000 */
.L_x_111:
[----:B------:R-:W-:Y:S01]  /*0160*/  VOTEU.ANY UP0, P0 ;  /* 0x00000000003f7886 */ /* 0x000fe20000000100 */
[----:B------:R-:W0:Y:S01]  /*0170*/  SHFL.IDX PT, R2, R2, RZ, 0x1f ;  /* 0x00001fff02027589 */ /* 0x000e2200000e0000 */
[----:B------:R-:W-:Y:S01]  /*0180*/  UMOV UR4, 0x1 ;  /* 0x0000000100047882 */ /* 0x000fe20000000000 */
[----:B------:R-:W-:Y:S01]  /*0190*/  UMOV UR7, 0x180 ;  /* 0x0000018000077882 */ /* 0x000fe20000000000 */
[----:B------:R-:W-:Y:S01]  /*01a0*/  VOTEU.ANY UP1, P0 ;  /* 0x00000000003f7886 */ /* 0x000fe20000020100 */
[----:B------:R-:W1:Y:S01]  /*01b0*/  @UP0 S2UR UR8, SR_CgaCtaId ;  /* 0x00000000000809c3 */ /* 0x000e620000008800 */
[----:B------:R-:W2:Y:S01]  /*01c0*/  SHFL.IDX PT, R3, R0, RZ, 0x1f ;  /* 0x00001fff00037589 */ /* 0x000ea200000e0000 */
[----:B------:R-:W-:Y:S01]  /*01d0*/  @UP0 UMOV UR6, 0x400 ;  /* 0x0000040000060882 */ /* 0x000fe20000000000 */
[----:B------:R-:W-:-:S04]  /*01e0*/  @UP0 UIADD3 UR4, -UR4, 0x100000, URZ ;  /* 0x0010000004040890 */ /* 0x000fc8000fffe13f */
[----:B------:R-:W-:Y:S02]  /*01f0*/  @UP0 USHF.L.U32 UR5, UR4, 0xb, URZ ;  /* 0x0000000b04050899 */ /* 0x000fe4000800063f */
[----:B------:R-:W-:Y:S01]  /*0200*/  @UP0 USHF.L.U32 UR4, UR4, 0x1, URZ ;  /* 0x0000000104040899 */ /* 0x000fe2000800063f */
[----:B------:R-:W-:Y:S01]  /*0210*/  VOTEU.ANY UP2, P0 ;  /* 0x00000000003f7886 */ /* 0x000fe20000040100 */
[----:B0-----:R-:W-:Y:S01]  /*0220*/  R2UR UR9, R2 ;  /* 0x00000000020972ca */ /* 0x001fe200000e0000 */
[----:B-1----:R-:W-:Y:S01]  /*0230*/  @UP0 ULEA UR8, UR8, UR6, 0x18 ;  /* 0x0000000608080291 */ /* 0x002fe2000f8ec03f */
[----:B--2---:R-:W-:Y:S01]  /*0240*/  ISETP.NE.AND P1, PT, R3, RZ, PT ;  /* 0x000000ff0300720c */ /* 0x004fe20003f25270 */
[----:B------:R-:W-:-:S04]  /*0250*/  @UP0 UIADD3 UR6, -UR7, 0x100000, URZ ;  /* 0x0010000007060890 */ /* 0x000fc8000fffe13f */
[----:B------:R-:W-:Y:S02]  /*0260*/  @UP0 USHF.L.U32 UR7, UR6, 0xb, URZ ;  /* 0x0000000b06070899 */ /* 0x000fe4000800063f */
[----:B------:R-:W-:-:S04]  /*0270*/  @UP0 USHF.L.U32 UR6, UR6, 0x1, URZ ;  /* 0x0000000106060899 */ /* 0x000fc8000800063f */
[----:B------:R-:W-:Y:S01]  /*0280*/  UISETP.NE.AND UP0, UPT, UR9, URZ, UPT ;  /* 0x0000003f0900728c */ /* 0x000fe2000bf05270 */
[----:B------:R-:W0:Y:S02]  /*0290*/  FENCE.VIEW.ASYNC.S ;  /* 0x00000000000073c6 */ /* 0x000e240000000000 */
[----:B0-----:R0:W1:Y:S05]  /*02a0*/  @UP1 SYNCS.EXCH.64 URZ, [UR8+0x13200], UR4 ;  /* 0x01320004083f15b2 */ /* 0x00106a0008000100 */
[----:B------:R0:W2:Y:S01]  /*02b0*/  @UP2 SYNCS.EXCH.64 URZ, [UR8+0x13220], UR6 ;  /* 0x01322006083f25b2 */ /* 0x0000a20008000100 */
[----:B------:R-:W-:Y:S05]  /*02c0*/  @P1 BRA `(.L_x_113) ;  /* 0x0000000000481947 */ /* 0x000fea0003800000 */
[----:B0-----:R-:W0:Y:S01]  /*02d0*/  S2UR UR5, SR_CgaCtaId ;  /* 0x00000000000579c3 */ /* 0x001e220000008800 */
[----:B------:R-:W-:Y:S01]  /*02e0*/  UMOV UR4, 0x400 ;  /* 0x0000040000047882 */ /* 0x000fe20000000000 */
[----:B------:R-:W-:Y:S01]  /*02f0*/  UMOV UR6, 0x1 ;  /* 0x0000000100067882 */ /* 0x000fe20000000000 */
[----:B------:R-:W-:Y:S01]  /*0300*/  UMOV UR9, 0x3 ;  /* 0x0000000300097882 */ /* 0x000fe20000000000 */
[----:B------:R-:W-:-:S04]  /*0310*/  UIADD3 UR6, -UR6, 0x100000, URZ ;  /* 0x0010000006067890 */ /* 0x000fc8000fffe13f */
[----:B------:R-:W-:Y:S02]  /*0320*/  USHF.L.U32 UR7, UR6, 0xb, URZ ;  /* 0x0000000b06077899 */ /* 0x000fe4000800063f */
[----:B------:R-:W-:Y:S01]  /*0330*/  USHF.L.U32 UR6, UR6, 0x1, URZ ;  /* 0x0000000106067899 */ /* 0x000fe2000800063f */
[----:B------:R-:W-:Y:S01]  /*0340*/  ELECT P0, URZ, PT ;  /* 0x00000000003f782f */ /* 0x000fe20003800000 */
[----:B0-----:R-:W-:Y:S02]  /*0350*/  ULEA UR8, UR5, UR4, 0x18 ;  /* 0x0000000405087291 */ /* 0x001fe4000f8ec03f */
[----:B------:R-:W-:-:S04]  /*0360*/  UIADD3 UR4, -UR9, 0x100000, URZ ;  /* 0x0010000009047890 */ /* 0x000fc8000fffe13f */
[----:B------:R-:W-:Y:S02]  /*0370*/  USHF.L.U32 UR5, UR4, 0xb, URZ ;  /* 0x0000000b04057899 */ /* 0x000fe4000800063f */
[----:B------:R-:W-:Y:S01]  /*0380*/  USHF.L.U32 UR4, UR4, 0x1, URZ ;  /* 0x0000000104047899 */ /* 0x000fe2000800063f */
[----:B------:R-:W0:Y:S03]  /*0390*/  FENCE.VIEW.ASYNC.S ;  /* 0x00000000000073c6 */ /* 0x000e260000000000 */
[----:B0-----:R3:W4:Y:S08]  /*03a0*/  SYNCS.EXCH.64 URZ, [UR8+0x13230], UR6 ;  /* 0x01323006083f75b2 */ /* 0x0017300008000100 */
[----:B------:R3:W0:Y:S01]  /*03b0*/  SYNCS.EXCH.64 URZ, [UR8+0x13240], UR4 ;  /* 0x01324004083f75b2 */ /* 0x0006220008000100 */
[----:B------:R3:W0:Y:S01]  /*03c0*/  SYNCS.EXCH.64 URZ, [UR8+0x13238], UR6 ;  /* 0x01323806083f75b2 */ /* 0x0006220008000100 */
[----:B------:R3:W0:Y:S02]  /*03d0*/  SYNCS.EXCH.64 URZ, [UR8+0x13248], UR4 ;  /* 0x01324804083f75b2 */ /* 0x0006240008000100 */
[----:B---3--:R-:W-:Y:S01]  /*03e0*/  NOP ;  /* 0x0000000000007918 */ /* 0x008fe20000000000 */
.L_x_113:
[----:B------:R-:W3:Y:S01]  /*03f0*/  SHFL.IDX PT, R2, R0, RZ, 0x1f ;  /* 0x00001fff00027589 */ /* 0x000ee200000e0000 */
[----:B------:R-:W-:Y:S01]  /*0400*/  NOP ;  /* 0x0000000000007918 */ /* 0x000fe20000000000 */
[----:B---3--:R-:W-:-:S13]  /*0410*/  ISETP.NE.AND P0, PT, R2, RZ, PT ;  /* 0x000000ff0200720c */ /* 0x008fda0003f05270 */
[----:B------:R-:W-:Y:S05]  /*0420*/  @P0 BRA `(.L_x_114) ;  /* 0x0000000000480947 */ /* 0x000fea0003800000 */
[----:B0-----:R-:W0:Y:S01]  /*0430*/  S2UR UR5, SR_CgaCtaId ;  /* 0x00000000000579c3 */ /* 0x001e220000008800 */
[----:B------:R-:W-:Y:S01]  /*0440*/  UMOV UR4, 0x400 ;  /* 0x0000040000047882 */ /* 0x000fe20000000000 */
[----:B------:R-:W-:Y:S01]  /*0450*/  UMOV UR6, 0x80 ;  /* 0x0000008000067882 */ /* 0x000fe20000000000 */
[----:B------:R-:W-:Y:S01]  /*0460*/  UMOV UR7, 0x180 ;  /* 0x0000018000077882 */ /* 0x000fe20000000000 */
[----:B------:R-:W-:Y:S01]  /*0470*/  ELECT P0, URZ, PT ;  /* 0x00000000003f782f */ /* 0x000fe20003800000 */
[----:B0-----:R-:W-:Y:S02]  /*0480*/  ULEA UR8, UR5, UR4, 0x18 ;  /* 0x0000000405087291 */ /* 0x001fe4000f8ec03f */
[----:B------:R-:W-:-:S04]  /*0490*/  UIADD3 UR4, -UR6, 0x100000, URZ ;  /* 0x0010000006047890 */ /* 0x000fc8000fffe13f */
[----:B------:R-:W-:Y:S02]  /*04a0*/  USHF.L.U32 UR5, UR4, 0xb, URZ ;  /* 0x0000000b04057899 */ /* 0x000fe4000800063f */
[----:B------:R-:W-:Y:S02]  /*04b0*/  USHF.L.U32 UR4, UR4, 0x1, URZ ;  /* 0x0000000104047899 */ /* 0x000fe4000800063f */
[----:B------:R-:W-:-:S04]  /*04c0*/  UIADD3 UR6, -UR7, 0x100000, URZ ;  /* 0x0010000007067890 */ /* 0x000fc8000fffe13f */
[----:B------:R-:W-:Y:S02]  /*04d0*/  USHF.L.U32 UR7, UR6, 0xb, URZ ;  /* 0x0000000b06077899 */ /* 0x000fe4000800063f */
[----:B------:R-:W-:Y:S01]  /*04e0*/  USHF.L.U32 UR6, UR6, 0x1, URZ ;  /* 0x0000000106067899 */ /* 0x000fe2000800063f */
[----:B------:R-:W0:Y:S03]  /*04f0*/  FENCE.VIEW.ASYNC.S ;  /* 0x00000000000073c6 */ /* 0x000e260000000000 */
[----:B0-----:R3:W0:Y:S08]  /*0500*/  SYNCS.EXCH.64 URZ, [UR8+0x13250], UR4 ;  /* 0x01325004083f75b2 */ /* 0x0016300008000100 */
[----:B------:R3:W0:Y:S01]  /*0510*/  SYNCS.EXCH.64 URZ, [UR8+0x13260], UR6 ;  /* 0x01326006083f75b2 */ /* 0x0006220008000100 */
[----:B------:R3:W0:Y:S01]  /*0520*/  SYNCS.EXCH.64 URZ, [UR8+0x13258], UR4 ;  /* 0x01325804083f75b2 */ /* 0x0006220008000100 */
[----:B------:R3:W0:Y:S02]  /*0530*/  SYNCS.EXCH.64 URZ, [UR8+0x13268], UR6 ;  /* 0x01326806083f75b2 */ /* 0x0006240008000100 */
[----:B---3--:R-:W-:Y:S01]  /*0540*/  NOP ;  /* 0x0000000000007918 */ /* 0x008fe20000000000 */
.L_x_114:
[----:B------:R-:W3:Y:S01]  /*0550*/  SHFL.IDX PT, R2, R0, RZ, 0x1f ;  /* 0x00001fff00027589 */ /* 0x000ee200000e0000 */
[----:B------:R-:W-:Y:S01]  /*0560*/  NOP ;  /* 0x0000000000007918 */ /* 0x000fe20000000000 */
[----:B---3--:R-:W-:-:S13]  /*0570*/  ISETP.NE.AND P0, PT, R2, RZ, PT ;  /* 0x000000ff0200720c */ /* 0x008fda0003f05270 */
[----:B------:R-:W-:Y:S05]  /*0580*/  @P0 BRA `(.L_x_115) ;  /* 0x0000000000380947 */ /* 0x000fea0003800000 */
[----:B0-----:R-:W0:Y:S01]  /*0590*/  S2UR UR5, SR_CgaCtaId ;  /* 0x00000000000579c3 */ /* 0x001e220000008800 */
[----:B------:R-:W-:Y:S01]  /*05a0*/  UMOV UR4, 0x400 ;  /* 0x0000040000047882 */ /* 0x000fe20000000000 */
[----:B------:R-:W-:Y:S01]  /*05b0*/  UMOV UR7, 0x1 ;  /* 0x0000000100077882 */ /* 0x000fe20000000000 */
[----:B------:R-:W-:Y:S01]  /*05c0*/  ELECT P0, URZ, PT ;  /* 0x00000000003f782f */ /* 0x000fe20003800000 */
[----:B0-----:R-:W-:Y:S02]  /*05d0*/  ULEA UR6, UR5, UR4, 0x18 ;  /* 0x0000000405067291 */ /* 0x001fe4000f8ec03f */
[----:B------:R-:W-:-:S04]  /*05e0*/  UIADD3 UR4, -UR7, 0x100000, URZ ;  /* 0x0010000007047890 */ /* 0x000fc8000fffe13f */
[----:B------:R-:W-:Y:S02]  /*05f0*/  USHF.L.U32 UR5, UR4, 0xb, URZ ;  /* 0x0000000b04057899 */ /* 0x000fe4000800063f */
[----:B------:R-:W-:Y:S01]  /*0600*/  USHF.L.U32 UR4, UR4, 0x1, URZ ;  /* 0x0000000104047899 */ /* 0x000fe2000800063f */
[----:B------:R-:W0:Y:S11]  /*0610*/  FENCE.VIEW.ASYNC.S ;  /* 0x00000000000073c6 */ /* 0x000e360000000000 */
[----:B0-----:R3:W0:Y:S01]  /*0620*/  SYNCS.EXCH.64 URZ, [UR6+0x13270], UR4 ;  /* 0x01327004063f75b2 */ /* 0x0016220008000100 */
[----:B------:R3:W0:Y:S01]  /*0630*/  SYNCS.EXCH.64 URZ, [UR6+0x13280], UR4 ;  /* 0x01328004063f75b2 */ /* 0x0006220008000100 */
[----:B------:R3:W0:Y:S01]  /*0640*/  SYNCS.EXCH.64 URZ, [UR6+0x13278], UR4 ;  /* 0x01327804063f75b2 */ /* 0x0006220008000100 */
[----:B------:R3:W0:Y:S02]  /*0650*/  SYNCS.EXCH.64 URZ, [UR6+0x13288], UR4 ;  /* 0x01328804063f75b2 */ /* 0x0006240008000100 */
[----:B---3--:R-:W-:Y:S01]  /*0660*/  NOP ;  /* 0x0000000000007918 */ /* 0x008fe20000000000 */
.L_x_115:
        /* <DEDUP_REMOVED lines=22> */
.L_x_116:
        /* <DEDUP_REMOVED lines=22> */
.L_x_117:
[----:B------:R-:W-:Y:S01]  /*0930*/  PLOP3.LUT P0, PT, PT, PT, UP0, 0x80, 0x0 ;  /* 0x000000000000781c */ /* 0x000fe20003f0f008 */
[----:B------:R-:W-:Y:S01]  /*0940*/  UMOV UR48, 0x1 ;  /* 0x0000000100307882 */ /* 0x000fe20000000000 */
[----:B------:R-:W-:Y:S01]  /*0950*/  NOP ;  /* 0x0000000000007918 */ /* 0x000fe20000000000 */
[----:B------:R-:W-:Y:S01]  /*0960*/  USEL UR48, UR48, 0x2, !UP0 ;  /* 0x0000000230307887 */ /* 0x000fe2000c000000 */
[----:B------:R-:W-:Y:S01]  /*0970*/  ULDC.64 UR54, c[0x0][0x208] ;  /* 0x0000820000367ab9 */ /* 0x000fe20000000a00 */
[----:B012-4-:R-:W-:Y:S08]  /*0980*/  BAR.SYNC.DEFER_BLOCKING 0x0 ;  /* 0x0000000000007b1d */ /* 0x017ff00000010000 */
[----:B------:R-:W-:Y:S05]  /*0990*/  @!P0 BRA `(.L_x_118) ;  /* 0x0000009000cc8947 */ /* 0x000fea0003800000 */
.L_x_119:
[----:B------:R-:W-:-:S08]  /*09a0*/  NOP ;  /* 0x0000000000007918 */ /* 0x000fd00000000000 */
[----:B------:R-:W0:Y:S02]  /*09b0*/  USETMAXREG.TRY_ALLOC.CTAPOOL UP0, 0xa0 ;  /* 0x000000a0000079c8 */ /* 0x000e240008000600 */
[----:B0-----:R-:W-:-:S13]  /*09c0*/  PLOP3.LUT P0, PT, PT, PT, UP0, 0x80, 0x0 ;  /* 0x000000000000781c */ /* 0x001fda0003f0f008 */
[----:B------:R-:W-:Y:S05]  /*09d0*/  @!P0 BRA `(.L_x_119) ;  /* 0xfffffffc00f08947 */ /* 0x000fea000383ffff */
[----:B------:R-:W0:Y:S08]  /*09e0*/  S2UR UR5, SR_CgaCtaId ;  /* 0x00000000000579c3 */ /* 0x000e300000008800 */
[----:B------:R-:W-:Y:S06]  /*09f0*/  BAR.ARV 0x8, 0x1a0 ;  /* 0x0206800000007b1d */ /* 0x000fec0000002000 */
[----:B------:R-:W-:-:S02]  /*0a00*/  UMOV UR4, 0x400 ;  /* 0x0000040000047882 */ /* 0x000fc40000000000 */
[----:B------:R-:W-:Y:S01]  /*0a10*/  BAR.SYNC.DEFER_BLOCKING 0x5, 0x200 ;  /* 0x0148000000007b1d */ /* 0x000fe20000010000 */
[----:B0-----:R-:W-:-:S09]  /*0a20*/  ULEA UR4, UR5, UR4, 0x18 ;  /* 0x0000000405047291 */ /* 0x001fd2000f8ec03f */
[----:B------:R-:W0:Y:S01]  /*0a30*/  LDS.128 R28, [UR4+0x132d0] ;  /* 0x0132d004ff1c7984 */ /* 0x000e220008000c00 */
[----:B------:R-:W-:Y:S01]  /*0a40*/  ULDC UR4, c[0x0][0xc14] ;  /* 0x0003050000047ab9 */ /* 0x000fe20000000800 */
[----:B------:R-:W-:Y:S06]  /*0a50*/  BAR.ARV 0x4, 0x200 ;  /* 0x0108000000007b1d */ /* 0x000fec0000002000 */
[----:B0-----:R-:W-:-:S13]  /*0a60*/  ISETP.GE.AND P0, PT, R31, UR4, PT ;  /* 0x000000041f007c0c */ /* 0x001fda000bf06270 */
[----:B------:R-:W-:Y:S05]  /*0a70*/  @P0 EXIT ;  /* 0x000000000000094d */ /* 0x000fea0003800000 */
[----:B------:R-:W0:Y:S01]  /*0a80*/  S2R R0, SR_TID.X ;  /* 0x0000000000007919 */ /* 0x000e220000002100 */
[----:B------:R-:W-:Y:S01]  /*0a90*/  R2UR UR5, R30 ;  /* 0x000000001e0572ca */ /* 0x000fe200000e0000 */
[----:B------:R-:W-:Y:S01]  /*0aa0*/  IMAD.MOV.U32 R156, RZ, RZ, -0x2 ;  /* 0xfffffffeff9c7424 */ /* 0x000fe200078e00ff */
[----:B------:R-:W-:Y:S01]  /*0ab0*/  ULOP3.LUT UR39, UR48, 0x1, URZ, 0xfc, !UPT ;  /* 0x0000000130277892 */ /* 0x000fe2000f8efc3f */
[----:B------:R-:W-:Y:S01]  /*0ac0*/  UMOV UR36, URZ ;  /* 0x0000003f00247c82 */ /* 0x000fe20008000000 */
[----:B------:R-:W-:Y:S01]  /*0ad0*/  UMOV UR37, URZ ;  /* 0x0000003f00257c82 */ /* 0x000fe20008000000 */
[----:B------:R-:W-:Y:S01]  /*0ae0*/  UMOV UR38, URZ ;  /* 0x0000003f00267c82 */ /* 0x000fe20008000000 */
[----:B0-----:R-:W-:-:S05]  /*0af0*/  VIADD R10, R0, 0xffffff80 ;  /* 0xffffff80000a7836 */ /* 0x001fca0000000000 */
[----:B------:R-:W-:-:S04]  /*0b00*/  SHF.R.S32.HI R0, RZ, 0x1f, R10 ;  /* 0x0000001fff007819 */ /* 0x000fc8000001140a */
[CC--:B------:R-:W-:Y:S02]  /*0b10*/  LEA.HI R2, R0.reuse, R10.reuse, RZ, 0x4 ;  /* 0x0000000a00027211 */ /* 0x0c0fe400078f20ff */
[CC--:B------:R-:W-:Y:S02]  /*0b20*/  LEA.HI R3, R0.reuse, R10.reuse, RZ, 0x5 ;  /* 0x0000000a00037211 */ /* 0x0c0fe400078f28ff */
[----:B------:R-:W-:Y:S02]  /*0b30*/  LEA.HI R23, R0, R10, RZ, 0x7 ;  /* 0x0000000a00177211 */ /* 0x000fe400078f38ff */
[----:B------:R-:W-:Y:S01]  /*0b40*/  SHF.R.S32.HI R5, RZ, 0x4, R2 ;  /* 0x00000004ff057819 */ /* 0x000fe20000011402 */
[----:B------:R-:W-:Y:S01]  /*0b50*/  IMAD.SHL.U32 R4, R3, 0x20, RZ ;  /* 0x0000002003047824 */ /* 0x000fe200078e00ff */
[----:B------:R-:W-:Y:S02]  /*0b60*/  LOP3.LUT R22, R23, 0xffffff80, RZ, 0xc0, !PT ;  /* 0xffffff8017167812 */ /* 0x000fe400078ec0ff */
[----:B------:R-:W-:-:S02]  /*0b70*/  LOP3.LUT R3, R2, 0x3fffff0, RZ, 0xc0, !PT ;  /* 0x03fffff002037812 */ /* 0x000fc400078ec0ff */
[----:B------:R-:W-:Y:S01]  /*0b80*/  LEA.HI R2, R2, R5, RZ, 0x1 ;  /* 0x0000000502027211 */ /* 0x000fe200078f08ff */
[----:B------:R-:W-:Y:S01]  /*0b90*/  IMAD.IADD R22, R10, 0x1, -R22 ;  /* 0x000000010a167824 */ /* 0x000fe200078e0a16 */
[----:B------:R-:W-:Y:S01]  /*0ba0*/  LOP3.LUT R4, R4, 0xfffffc00, RZ, 0xc0, !PT ;  /* 0xfffffc0004047812 */ /* 0x000fe200078ec0ff */
[----:B------:R-:W-:Y:S01]  /*0bb0*/  IMAD.IADD R3, R10, 0x1, -R3 ;  /* 0x000000010a037824 */ /* 0x000fe200078e0a03 */
[----:B------:R-:W-:Y:S02]  /*0bc0*/  LOP3.LUT R2, R2, 0x1ffffffe, RZ, 0xc0, !PT ;  /* 0x1ffffffe02027812 */ /* 0x000fe400078ec0ff */
[----:B------:R-:W-:Y:S01]  /*0bd0*/  SHF.R.S32.HI R7, RZ, 0x1f, R22 ;  /* 0x0000001fff077819 */ /* 0x000fe20000011416 */
[----:B------:R-:W-:Y:S01]  /*0be0*/  IMAD R3, R3, 0x40, R4 ;  /* 0x0000004003037824 */ /* 0x000fe200078e0204 */
[----:B------:R-:W-:Y:S01]  /*0bf0*/  SHF.R.S32.HI R23, RZ, 0x7, R23 ;  /* 0x00000007ff177819 */ /* 0x000fe20000011417 */
[----:B------:R-:W-:Y:S01]  /*0c00*/  IMAD.IADD R2, R5, 0x1, -R2 ;  /* 0x0000000105027824 */ /* 0x000fe200078e0a02 */
[----:B------:R-:W-:-:S02]  /*0c10*/  LEA.HI R6, R7, R22, RZ, 0x2 ;  /* 0x0000001607067211 */ /* 0x000fc400078f10ff */
[----:B------:R-:W-:Y:S01]  /*0c20*/  LEA.HI R7, R7, R22, RZ, 0x5 ;  /* 0x0000001607077211 */ /* 0x000fe200078f28ff */
[----:B------:R-:W-:Y:S01]  /*0c30*/  IMAD R3, R2, 0x8, R3 ;  /* 0x0000000802037824 */ /* 0x000fe200078e0203 */
[--C-:B------:R-:W-:Y:S01]  /*0c40*/  SHF.R.S32.HI R8, RZ, 0x2, R6.reuse ;  /* 0x00000002ff087819 */ /* 0x100fe20000011406 */
[----:B------:R-:W-:Y:S01]  /*0c50*/  IMAD.HI R4, R23, 0x55555556, RZ ;  /* 0x5555555617047827 */ /* 0x000fe200078e02ff */
[----:B------:R-:W-:Y:S02]  /*0c60*/  SHF.R.S32.HI R9, RZ, 0x1f, R6 ;  /* 0x0000001fff097819 */ /* 0x000fe40000011406 */
[----:B------:R0:W-:Y:S01]  /*0c70*/  STL [R1], R3 ;  /* 0x0000000301007387 */ /* 0x0001e20000100800 */
[----:B------:R-:W-:Y:S02]  /*0c80*/  LEA.HI R0, R0, R10, RZ, 0x3 ;  /* 0x0000000a00007211 */ /* 0x000fe400078f18ff */
[----:B------:R-:W-:Y:S02]  /*0c90*/  LEA.HI R9, R9, R8, RZ, 0x3 ;  /* 0x0000000809097211 */ /* 0x000fe400078f18ff */
[----:B------:R-:W-:-:S02]  /*0ca0*/  LOP3.LUT R5, R6, 0x7ffffffc, RZ, 0xc0, !PT ;  /* 0x7ffffffc06057812 */ /* 0x000fc400078ec0ff */
[----:B------:R-:W-:Y:S02]  /*0cb0*/  LOP3.LUT R9, R9, 0xfffffff8, RZ, 0xc0, !PT ;  /* 0xfffffff809097812 */ /* 0x000fe400078ec0ff */
[----:B------:R-:W-:Y:S01]  /*0cc0*/  LEA.HI R4, R4, R4, RZ, 0x1 ;  /* 0x0000000404047211 */ /* 0x000fe200078f08ff */
[----:B------:R-:W-:Y:S01]  /*0cd0*/  IMAD.IADD R5, R22, 0x1, -R5 ;  /* 0x0000000116057824 */ /* 0x000fe200078e0a05 */
[----:B------:R-:W-:Y:S02]  /*0ce0*/  IADD3 R8, R8, -R9, RZ ;  /* 0x8000000908087210 */ /* 0x000fe40007ffe0ff */
[----:B------:R-:W-:Y:S01]  /*0cf0*/  SHF.R.S32.HI R7, RZ, 0x5, R7 ;  /* 0x00000005ff077819 */ /* 0x000fe20000011407 */
[----:B------:R-:W-:Y:S01]  /*0d00*/  IMAD R4, R4, -0x3, R23 ;  /* 0xfffffffd04047824 */ /* 0x000fe200078e0217 */
[----:B------:R-:W-:Y:S01]  /*0d10*/  LOP3.LUT R2, R0, 0x1ffffff8, RZ, 0xc0, !PT ;  /* 0x1ffffff800027812 */ /* 0x000fe200078ec0ff */
[----:B------:R-:W-:Y:S01]  /*0d20*/  IMAD R156, R5, R156, 0xa0 ;  /* 0x000000a0059c7424 */ /* 0x000fe200078e029c */
[----:B------:R-:W-:Y:S01]  /*0d30*/  SHF.R.S32.HI R16, RZ, 0x3, R0 ;  /* 0x00000003ff107819 */ /* 0x000fe20000011400 */
[----:B------:R-:W-:-:S02]  /*0d40*/  IMAD R7, R7, 0x10, R8 ;  /* 0x0000001007077824 */ /* 0x000fc400078e0208 */
[----:B------:R-:W-:Y:S02]  /*0d50*/  IMAD.IADD R2, R10, 0x1, -R2 ;  /* 0x000000010a027824 */ /* 0x000fe400078e0a02 */
[----:B------:R-:W-:Y:S02]  /*0d60*/  IMAD R157, R4, 0x40, R7 ;  /* 0x00000040049d7824 */ /* 0x000fe400078e0207 */
[----:B0-----:R-:W-:-:S07]  /*0d70*/  IMAD.SHL.U32 R18, R2, 0x8, RZ ;  /* 0x0000000802127824 */ /* 0x001fce00078e00ff */
.L_x_163:
[----:B0-----:R-:W0:Y:S01]  /*0d80*/  LDC.64 R2, c[0x0][0xc60] ;  /* 0x00031800ff027b82 */ /* 0x001e220000000a00 */
[----:B------:R-:W-:Y:S01]  /*0d90*/  ULDC.64 UR6, c[0x0][0xa28] ;  /* 0x00028a0000067ab9 */ /* 0x000fe20000000a00 */
[----:B------:R-:W-:Y:S01]  /*0da0*/  ULDC.64 UR8, c[0x0][0xa20] ;  /* 0x0002880000087ab9 */ /* 0x000fe20000000a00 */
[----:B------:R-:W-:Y:S01]  /*0db0*/  ULDC UR45, c[0x0][0x2e0] ;  /* 0x0000b800002d7ab9 */ /* 0x000fe20000000800 */
[----:B0-----:R-:W-:-:S06]  /*0dc0*/  IMAD.WIDE R2, R31, 0x4, R2 ;  /* 0x000000041f027825 */ /* 0x001fcc00078e0202 */
[----:B--2---:R-:W2:Y:S01]  /*0dd0*/  LDG.E R2, desc[UR54][R2.64] ;  /* 0x0000003602027981 */ /* 0x004ea2000c1e1900 */
[----:B------:R-:W-:Y:S02]  /*0de0*/  UISETP.NE.U32.AND UP0, UPT, UR6, URZ, UPT ;  /* 0x0000003f0600728c */ /* 0x000fe4000bf05070 */
[----:B------:R-:W-:Y:S02]  /*0df0*/  UISETP.NE.U32.AND UP1, UPT, UR8, URZ, UPT ;  /* 0x0000003f0800728c */ /* 0x000fe4000bf25070 */
[----:B------:R-:W-:Y:S02]  /*0e00*/  UISETP.NE.AND.EX UP0, UPT, UR7, URZ, UPT, UP0 ;  /* 0x0000003f0700728c */ /* 0x000fe4000bf05300 */
[----:B------:R-:W-:-:S04]  /*0e10*/  UISETP.NE.AND.EX UP1, UPT, UR9, URZ, UPT, UP1 ;  /* 0x0000003f0900728c */ /* 0x000fc8000bf25310 */
[----:B------:R-:W-:Y:S02]  /*0e20*/  PLOP3.LUT P0, PT, PT, PT, UP0, 0x80, 0x0 ;  /* 0x000000000000781c */ /* 0x000fe40003f0f008 */
[----:B------:R-:W-:Y:S02]  /*0e30*/  PLOP3.LUT P1, PT, PT, PT, UP1, 0x80, 0x0 ;  /* 0x000000000000781c */ /* 0x000fe40003f2f018 */
[----:B--2---:R-:W-:-:S13]  /*0e40*/  R2UR UR40, R2 ;  /* 0x00000000022872ca */ /* 0x004fda00000e0000 */
[----:B------:R-:W-:Y:S02]  /*0e50*/  USHF.R.S32.HI UR41, URZ, 0x1f, UR40 ;  /* 0x0000001f3f297899 */ /* 0x000fe40008011428 */
[----:B------:R-:W-:Y:S02]  /*0e60*/  @UP0 ULEA UR6, UP2, UR40, UR6, 0x2 ;  /* 0x0000000628060291 */ /* 0x000fe4000f84103f */
[----:B------:R-:W-:Y:S02]  /*0e70*/  @UP1 ULEA UR8, UP3, UR40, UR8, 0x2 ;  /* 0x0000000828081291 */ /* 0x000fe4000f86103f */
[----:B------:R-:W-:Y:S02]  /*0e80*/  @UP0 ULEA.HI.X UR7, UR40, UR7, UR41, 0x2, UP2 ;  /* 0x0000000728070291 */ /* 0x000fe400090f1429 */
[----:B------:R-:W-:Y:S01]  /*0e90*/  @UP1 ULEA.HI.X UR9, UR40, UR9, UR41, 0x2, UP3 ;  /* 0x0000000928091291 */ /* 0x000fe200098f1429 */
[----:B------:R-:W-:Y:S01]  /*0ea0*/  MOV R2, UR6 ;  /* 0x0000000600027c02 */ /* 0x000fe20008000f00 */
[----:B---345:R-:W-:-:S02]  /*0eb0*/  IMAD.U32 R4, RZ, RZ, UR8 ;  /* 0x00000008ff047e24 */ /* 0x038fc4000f8e00ff */
[----:B------:R-:W-:Y:S01]  /*0ec0*/  IMAD.U32 R3, RZ, RZ, UR7 ;  /* 0x00000007ff037e24 */ /* 0x000fe2000f8e00ff */
[----:B------:R-:W-:Y:S01]  /*0ed0*/  ULDC.64 UR6, c[0x0][0x3f8] ;  /* 0x0000fe0000067ab9 */ /* 0x000fe20000000a00 */
[----:B------:R-:W-:-:S03]  /*0ee0*/  IMAD.U32 R5, RZ, RZ, UR9 ;  /* 0x00000009ff057e24 */ /* 0x000fc6000f8e00ff */
[----:B------:R-:W2:Y:S04]  /*0ef0*/  @P0 LDG.E R2, desc[UR54][R2.64] ;  /* 0x0000003602020981 */ /* 0x000ea8000c1e1900 */
[----:B------:R-:W3:Y:S01]  /*0f00*/  @P1 LDG.E R4, desc[UR54][R4.64] ;  /* 0x0000003604041981 */ /* 0x000ee2000c1e1900 */
[----:B------:R-:W-:Y:S01]  /*0f10*/  UISETP.NE.U32.AND UP0, UPT, UR6, URZ, UPT ;  /* 0x0000003f0600728c */ /* 0x000fe2000bf05070 */
[----:B------:R-:W-:Y:S01]  /*0f20*/  IMAD.MOV.U32 R19, RZ, RZ, R29 ;  /* 0x000000ffff137224 */ /* 0x000fe200078e001d */
[----:B------:R-:W-:Y:S01]  /*0f30*/  UMOV UR4, URZ ;  /* 0x0000003f00047c82 */ /* 0x000fe20008000000 */
[----:B------:R-:W-:Y:S01]  /*0f40*/  ULDC UR6, c[0x0][0x404] ;  /* 0x0001010000067ab9 */ /* 0x000fe20000000800 */
[----:B------:R-:W-:Y:S01]  /*0f50*/  UISETP.NE.AND.EX UP0, UPT, UR7, URZ, UPT, UP0 ;  /* 0x0000003f0700728c */ /* 0x000fe2000bf05300 */
[----:B------:R-:W-:Y:S01]  /*0f60*/  IMAD.MOV.U32 R0, RZ, RZ, RZ ;  /* 0x000000ffff007224 */ /* 0x000fe200078e00ff */
[----:B------:R-:W-:Y:S01]  /*0f70*/  UMOV UR42, UR5 ;  /* 0x00000005002a7c82 */ /* 0x000fe20008000000 */
[----:B------:R-:W-:Y:S01]  /*0f80*/  IMAD.MOV.U32 R55, RZ, RZ, RZ ;  /* 0x000000ffff377224 */ /* 0x000fe200078e00ff */
[----:B------:R-:W-:Y:S01]  /*0f90*/  USEL UR6, UR6, 0x1, UP0 ;  /* 0x0000000106067887 */ /* 0x000fe20008000000 */
[----:B------:R-:W-:-:S02]  /*0fa0*/  CS2R R6, SRZ ;  /* 0x0000000000067805 */ /* 0x000fc4000001ff00 */
[----:B-1----:R-:W-:Y:S02]  /*0fb0*/  CS2R R8, SRZ ;  /* 0x0000000000087805 */ /* 0x002fe4000001ff00 */
[----:B------:R-:W-:Y:S01]  /*0fc0*/  CS2R R10, SRZ ;  /* 0x00000000000a7805 */ /* 0x000fe2000001ff00 */
[----:B------:R-:W-:Y:S01]  /*0fd0*/  UIMAD UR45, UR6, UR45, URZ ;  /* 0x0000002d062d72a4 */ /* 0x000fe2000f8e023f */
[----:B------:R-:W-:Y:S02]  /*0fe0*/  CS2R R12, SRZ ;  /* 0x00000000000c7805 */ /* 0x000fe4000001ff00 */
[----:B------:R-:W-:Y:S01]  /*0ff0*/  CS2R R14, SRZ ;  /* 0x00000000000e7805 */ /* 0x000fe2000001ff00 */
[----:B------:R-:W-:Y:S01]  /*1000*/  ULDC UR6, c[0x0][0x428] ;  /* 0x00010a0000067ab9 */ /* 0x000fe20000000800 */
[----:B------:R-:W-:Y:S01]  /*1010*/  CS2R R20, SRZ ;  /* 0x0000000000147805 */ /* 0x000fe2000001ff00 */
[----:B------:R-:W-:Y:S01]  /*1020*/  UISETP.NE.AND UP0, UPT, UR6, 0x1, UPT ;  /* 0x000000010600788c */ /* 0x000fe2000bf05270 */
[----:B------:R-:W-:-:S02]  /*1030*/  CS2R R24, SRZ ;  /* 0x0000000000187805 */ /* 0x000fc4000001ff00 */
[----:B------:R-:W-:Y:S02]  /*1040*/  CS2R R32, SRZ ;  /* 0x0000000000207805 */ /* 0x000fe4000001ff00 */
[----:B------:R-:W-:Y:S02]  /*1050*/  CS2R R26, SRZ ;  /* 0x00000000001a7805 */ /* 0x000fe4000001ff00 */
[----:B------:R-:W-:Y:S02]  /*1060*/  MOV R56, RZ ;  /* 0x000000ff00387202 */ /* 0x000fe40000000f00 */
[----:B--2---:R-:W-:Y:S01]  /*1070*/  @P0 R2UR UR4, R2 ;  /* 0x00000000020402ca */ /* 0x004fe200000e0000 */
[----:B------:R-:W-:Y:S01]  /*1080*/  IMAD.MOV.U32 R2, RZ, RZ, RZ ;  /* 0x000000ffff027224 */ /* 0x000fe200078e00ff */
[----:B------:R-:W-:Y:S02]  /*1090*/  PLOP3.LUT P0, PT, PT, PT, PT, 0x80, 0x0 ;  /* 0x000000000000781c */ /* 0x000fe40003f0f070 */
[----:B---3--:R-:W-:Y:S01]  /*10a0*/  @P1 R2UR UR45, R4 ;  /* 0x00000000042d12ca */ /* 0x008fe200000e0000 */
[----:B------:R-:W-:-:S14]  /*10b0*/  @P1 BRA `(.L_x_120) ;  /* 0x0000000000341947 */ /* 0x000fdc0003800000 */
[----:B------:R-:W-:Y:S02]  /*10c0*/  ULDC.64 UR6, c[0x0][0xa08] ;  /* 0x0002820000067ab9 */ /* 0x000fe40000000a00 */
[----:B------:R-:W-:-:S04]  /*10d0*/  ISETP.NE.U32.AND P1, PT, RZ, UR6, PT ;  /* 0x00000006ff007c0c */ /* 0x000fc8000bf25070 */
[----:B------:R-:W-:-:S13]  /*10e0*/  ISETP.NE.AND.EX P1, PT, RZ, UR7, PT, P1 ;  /* 0x00000007ff007c0c */ /* 0x000fda000bf25310 */
[----:B------:R-:W-:Y:S05]  /*10f0*/  @!P1 BRA `(.L_x_120) ;  /* 0x0000000000249947 */ /* 0x000fea0003800000 */
[----:B------:R-:W-:Y:S02]  /*1100*/  ULDC.64 UR6, c[0x0][0xa08] ;  /* 0x0002820000067ab9 */ /* 0x000fe40000000a00 */
[----:B------:R-:W-:-:S06]  /*1110*/  UIMAD.WIDE UR6, UR40, 0x4, UR6 ;  /* 0x00000004280678a5 */ /* 0x000fcc000f8e0206 */
[----:B------:R-:W-:Y:S02]  /*1120*/  IMAD.U32 R4, RZ, RZ, UR6 ;  /* 0x00000006ff047e24 */ /* 0x000fe4000f8e00ff */
[----:B------:R-:W-:-:S05]  /*1130*/  IMAD.U32 R5, RZ, RZ, UR7 ;  /* 0x00000007ff057e24 */ /* 0x000fca000f8e00ff */
[----:B------:R-:W2:Y:S04]  /*1140*/  LDG.E R28, desc[UR54][R4.64] ;  /* 0x00000036041c7981 */ /* 0x000ea8000c1e1900 */
[----:B------:R-:W3:Y:S01]  /*1150*/  LDG.E R3, desc[UR54][R4.64+0x4] ;  /* 0x0000043604037981 */ /* 0x000ee2000c1e1900 */
[----:B--2---:R-:W-:Y:S02]  /*1160*/  R2UR UR45, R28 ;  /* 0x000000001c2d72ca */ /* 0x004fe400000e0000 */
[----:B---3--:R-:W-:-:S13]  /*1170*/  R2UR UR6, R3 ;  /* 0x00000000030672ca */ /* 0x008fda00000e0000 */
[----:B------:R-:W-:-:S12]  /*1180*/  UIADD3 UR45, -UR45, UR6, URZ ;  /* 0x000000062d2d7290 */ /* 0x000fd8000fffe13f */
.L_x_120:
[----:B------:R-:W-:Y:S01]  /*1190*/  UIADD3 UR45, -UR4, UR45, URZ ;  /* 0x0000002d042d7290 */ /* 0x000fe2000fffe13f */
[----:B------:R-:W-:Y:S01]  /*11a0*/  IMAD.MOV.U32 R34, RZ, RZ, RZ ;  /* 0x000000ffff227224 */ /* 0x000fe200078e00ff */
[----:B------:R-:W-:Y:S01]  /*11b0*/  @UP0 ULDC UR6, c[0x0][0x42c] ;  /* 0x00010b0000060ab9 */ /* 0x000fe20000000800 */
[----:B------:R-:W-:Y:S01]  /*11c0*/  @UP0 ULDC UR4, c[0x0][0x430] ;  /* 0x00010c0000040ab9 */ /* 0x000fe20000000800 */
[----:B------:R-:W-:Y:S01]  /*11d0*/  UISETP.GE.AND UP1, UPT, UR45, 0x1, UPT ;  /* 0x000000012d00788c */ /* 0x000fe2000bf26270 */
[----:B------:R-:W-:Y:S01]  /*11e0*/  CS2R R36, SRZ ;  /* 0x0000000000247805 */ /* 0x000fe2000001ff00 */
[----:B------:R-:W-:Y:S01]  /*11f0*/  UIADD3 UR8, UR45, 0x9f, URZ ;  /* 0x0000009f2d087890 */ /* 0x000fe2000fffe03f */
[----:B------:R-:W-:Y:S01]  /*1200*/  IMAD.MOV.U32 R57, RZ, RZ, RZ ;  /* 0x000000ffff397224 */ /* 0x000fe200078e00ff */
[----:B------:R-:W-:Y:S01]  /*1210*/  UIMAD.WIDE.U32 UR6, UR5, UR6, URZ ;  /* 0x00000006050672a5 */ /* 0x000fe2000f8e003f */
[----:B------:R-:W-:Y:S02]  /*1220*/  CS2R R40, SRZ ;  /* 0x0000000000287805 */ /* 0x000fe4000001ff00 */
[----:B------:R-:W-:Y:S01]  /*1230*/  PLOP3.LUT P1, PT, PT, PT, UP1, 0x80, 0x0 ;  /* 0x000000000000781c */ /* 0x000fe20003f2f018 */
[----:B------:R-:W-:Y:S01]  /*1240*/  UIMAD.WIDE UR8, UR8, 0x66666667, URZ ;  /* 0x66666667080878a5 */ /* 0x000fe2000f8e023f */
[----:B------:R-:W-:Y:S01]  /*1250*/  CS2R R58, SRZ ;  /* 0x00000000003a7805 */ /* 0x000fe2000001ff00 */
[----:B------:R-:W-:Y:S01]  /*1260*/  @UP0 USHF.R.U32.HI UR42, URZ, UR4, UR7 ;  /* 0x000000043f2a0299 */ /* 0x000fe20008011607 */
[----:B------:R-:W-:Y:S01]  /*1270*/  CS2R R44, SRZ ;  /* 0x00000000002c7805 */ /* 0x000fe2000001ff00 */
[----:B------:R-:W-:Y:S01]  /*1280*/  USHF.R.U32.HI UR44, URZ, 0x1f, UR9 ;  /* 0x0000001f3f2c7899 */ /* 0x000fe20008011609 */
[----:B------:R-:W-:Y:S01]  /*1290*/  CS2R R60, SRZ ;  /* 0x00000000003c7805 */ /* 0x000fe2000001ff00 */
[----:B------:R-:W-:-:S02]  /*12a0*/  UMOV UR43, UR5 ;  /* 0x00000005002b7c82 */ /* 0x000fc40008000000 */
[----:B------:R-:W-:-:S04]  /*12b0*/  ULEA.HI.SX32 UR44, UR9, UR44, 0x1a ;  /* 0x0000002c092c7291 */ /* 0x000fc8000f8fd23f */
[----:B------:R-:W-:Y:S08]  /*12c0*/  @!P1 BRA `(.L_x_121) ;  /* 0x0000006c00689947 */ /* 0x000ff00003800000 */
[----:B------:R-:W0:Y:S01]  /*12d0*/  SHFL.IDX PT, R0, R23, RZ, 0x1f ;  /* 0x00001fff17007589 */ /* 0x000e2200000e0000 */
[----:B------:R-:W1:Y:S01]  /*12e0*/  S2UR UR8, SR_CgaCtaId ;  /* 0x00000000000879c3 */ /* 0x000e620000008800 */
[----:B------:R-:W-:Y:S01]  /*12f0*/  UMOV UR7, 0x400 ;  /* 0x0000040000077882 */ /* 0x000fe20000000000 */
[----:B0-----:R-:W-:Y:S01]  /*1300*/  R2UR UR6, R0 ;  /* 0x00000000000672ca */ /* 0x001fe200000e0000 */
[----:B-1----:R-:W-:-:S12]  /*1310*/  ULEA UR7, UR8, UR7, 0x18 ;  /* 0x0000000708077291 */ /* 0x002fd8000f8ec03f */
[----:B------:R-:W-:Y:S02]  /*1320*/  UIMAD.WIDE UR4, UR6, 0x55555556, URZ ;  /* 0x55555556060478a5 */ /* 0x000fe4000f8e023f */
[----:B------:R-:W-:Y:S02]  /*1330*/  UIADD3 UR4, UR7, 0xb000, URZ ;  /* 0x0000b00007047890 */ /* 0x000fe4000fffe03f */
[----:B------:R-:W-:Y:S02]  /*1340*/  ULEA.HI UR5, UR5, UR5, URZ, 0x1 ;  /* 0x0000000505057291 */ /* 0x000fe4000f8f083f */
[----:B------:R-:W-:Y:S02]  /*1350*/  ULOP3.LUT UP0, URZ, UR4, 0x9f, URZ, 0xc0, !UPT ;  /* 0x0000009f043f7892 */ /* 0x000fe4000f80c03f */
[----:B------:R-:W-:-:S04]  /*1360*/  UIMAD UR5, UR5, -0x3, UR6 ;  /* 0xfffffffd050578a4 */ /* 0x000fc8000f8e0206 */
[----:B------:R-:W-:Y:S01]  /*1370*/  PLOP3.LUT P0, PT, PT, PT, UP0, 0x80, 0x0 ;  /* 0x000000000000781c */ /* 0x000fe20003f0f008 */
[----:B------:R-:W-:-:S04]  /*1380*/  ULEA UR5, UR5, UR4, 0xc ;  /* 0x0000000405057291 */ /* 0x000fc8000f8e603f */
[----:B------:R-:W-:-:S04]  /*1390*/  USHF.R.U32.HI UR5, URZ, 0x4, UR5 ;  /* 0x000000043f057899 */ /* 0x000fc80008011605 */
[----:B------:R-:W-:-:S04]  /*13a0*/  ULOP3.LUT UR46, UR5, 0x3fff, URZ, 0xc0, !UPT ;  /* 0x00003fff052e7892 */ /* 0x000fc8000f8ec03f */
[----:B------:R-:W-:Y:S08]  /*13b0*/  @!P0 BRA `(.L_x_122) ;  /* 0x0000000000408947 */ /* 0x000ff00003800000 */
[----:B------:R-:W-:Y:S01]  /*13c0*/  MOV R0, 0x0 ;  /* 0x0000000000007802 */ /* 0x000fe20000000f00 */
[----:B------:R-:W-:Y:S01]  /*13d0*/  ULDC.64 UR4, c[0x4][0x98] ;  /* 0x0100260000047ab9 */ /* 0x000fe20000000a00 */
[----:B------:R-:W-:Y:S01]  /*13e0*/  ULDC.64 UR6, c[0x4][0x28] ;  /* 0x01000a0000067ab9 */ /* 0x000fe20000000a00 */
[----:B------:R-:W-:Y:S01]  /*13f0*/  IMAD.U32 R4, RZ, RZ, UR4 ;  /* 0x00000004ff047e24 */ /* 0x000fe2000f8e00ff */
[----:B------:R0:W1:Y:S01]  /*1400*/  LDC.64 R2, c[0x4][R0] ;  /* 0x0100000000027b82 */ /* 0x0000620000000a00 */
        /* <DEDUP_REMOVED lines=8> */
[----:B0-----:R-:W-:-:S07]  /*1490*/  IMAD.MOV.U32 R13, RZ, RZ, RZ ;  /* 0x000000ffff0d7224 */ /* 0x001fce00078e00ff */
[----:B------:R-:W-:-:S07]  /*14a0*/  LEPC R20, `(.L_x_122) ;  /* 0x000000001014794e */ /* 0x000fce0000000000 */
[----:B-1----:R-:W-:Y:S05]  /*14b0*/  CALL.ABS.NOINC R2 ;  /* 0x0000000002007343 */ /* 0x002fea0003c00000 */
.L_x_122:
[----:B------:R-:W-:Y:S01]  /*14c0*/  ULDC.64 UR6, c[0x0][0x990] ;  /* 0x0002640000067ab9 */ /* 0x000fe20000000a00 */
[----:B------:R-:W-:Y:S01]  /*14d0*/  ULDC.64 UR4, c[0x0][0x998] ;  /* 0x0002660000047ab9 */ /* 0x000fe20000000a00 */
[----:B------:R-:W-:Y:S01]  /*14e0*/  UISETP.NE.U32.AND UP0, UPT, UR6, URZ, UPT ;  /* 0x0000003f0600728c */ /* 0x000fe2000bf05070 */
[----:B------:R-:W-:Y:S01]  /*14f0*/  IMAD.MOV.U32 R9, RZ, RZ, 0x3f800000 ;  /* 0x3f800000ff097424 */ /* 0x000fe200078e00ff */
[----:B------:R-:W-:Y:S01]  /*1500*/  UISETP.NE.U32.AND UP1, UPT, UR4, URZ, UPT ;  /* 0x0000003f0400728c */ /* 0x000fe2000bf25070 */
[----:B------:R-:W-:Y:S01]  /*1510*/  IMAD.MOV.U32 R0, RZ, RZ, 0x3f800000 ;  /* 0x3f800000ff007424 */ /* 0x000fe200078e00ff */
[----:B------:R-:W-:Y:S02]  /*1520*/  UISETP.NE.AND.EX UP0, UPT, UR7, URZ, UPT, UP0 ;  /* 0x0000003f0700728c */ /* 0x000fe4000bf05300 */
[----:B------:R-:W-:-:S04]  /*1530*/  UISETP.NE.AND.EX UP1, UPT, UR5, URZ, UPT, UP1 ;  /* 0x0000003f0500728c */ /* 0x000fc8000bf25310 */
[----:B------:R-:W-:Y:S02]  /*1540*/  PLOP3.LUT P0, PT, PT, PT, UP0, 0x80, 0x0 ;  /* 0x000000000000781c */ /* 0x000fe40003f0f008 */
[----:B------:R-:W-:-:S03]  /*1550*/  PLOP3.LUT P1, PT, PT, PT, UP1, 0x80, 0x0 ;  /* 0x000000000000781c */ /* 0x000fc60003f2f018 */
[----:B------:R-:W-:Y:S01]  /*1560*/  @UP0 ULDC.64 UR14, c[0x0][0x9a8] ;  /* 0x00026a00000e0ab9 */ /* 0x000fe20000000a00 */
[----:B------:R-:W-:Y:S01]  /*1570*/  @UP0 ULDC.64 UR18, c[0x0][0x9b0] ;  /* 0x00026c0000120ab9 */ /* 0x000fe20000000a00 */
[----:B------:R-:W-:Y:S01]  /*1580*/  @UP1 ULDC.64 UR16, c[0x0][0x9b8] ;  /* 0x00026e0000101ab9 */ /* 0x000fe20000000a00 */
[----:B------:R-:W-:Y:S02]  /*1590*/  @UP0 UIMAD UR8, UR41, UR14, URZ ;  /* 0x0000000e290802a4 */ /* 0x000fe4000f8e023f */
[----:B------:R-:W-:Y:S02]  /*15a0*/  @UP1 UIMAD UR12, UR41, UR16, URZ ;  /* 0x00000010290c12a4 */ /* 0x000fe4000f8e023f */
[----:B------:R-:W-:Y:S02]  /*15b0*/  @UP0 UIMAD UR15, UR40, UR15, UR8 ;  /* 0x0000000f280f02a4 */ /* 0x000fe4000f8e0208 */
[----:B------:R-:W-:Y:S02]  /*15c0*/  @UP1 UIMAD.WIDE.U32 UR8, UR40, UR16, URZ ;  /* 0x00000010280812a5 */ /* 0x000fe4000f8e003f */
[----:B------:R-:W-:-:S02]  /*15d0*/  @UP0 UIMAD.WIDE.U32 UR10, UR40, UR14, URZ ;  /* 0x0000000e280a02a5 */ /* 0x000fc4000f8e003f */
[----:B------:R-:W-:Y:S02]  /*15e0*/  @UP1 UIMAD UR16, UR40, UR17, UR12 ;  /* 0x00000011281012a4 */ /* 0x000fe4000f8e020c */
[----:B------:R-:W-:Y:S02]  /*15f0*/  @UP1 USHF.R.S32.HI UR17, URZ, 0x1f, UR42 ;  /* 0x0000001f3f111899 */ /* 0x000fe4000801142a */
[----:B------:R-:W-:Y:S01]  /*1600*/  @UP0 USHF.R.S32.HI UR14, URZ, 0x1f, UR42 ;  /* 0x0000001f3f0e0899 */ /* 0x000fe2000801142a */
[----:B------:R-:W-:Y:S01]  /*1610*/  @UP1 ULDC.64 UR12, c[0x0][0x9c0] ;  /* 0x00027000000c1ab9 */ /* 0x000fe20000000a00 */
[----:B------:R-:W-:Y:S02]  /*1620*/  @UP0 UIADD3 UR11, UR11, UR15, URZ ;  /* 0x0000000f0b0b0290 */ /* 0x000fe4000fffe03f */
[----:B------:R-:W-:Y:S02]  /*1630*/  @UP1 UIMAD UR15, UR17, UR12, URZ ;  /* 0x0000000c110f12a4 */ /* 0x000fe4000f8e023f */
[----:B------:R-:W-:-:S02]  /*1640*/  @UP0 UIMAD UR14, UR14, UR18, URZ ;  /* 0x000000120e0e02a4 */ /* 0x000fc4000f8e023f */
[----:B------:R-:W-:Y:S02]  /*1650*/  @UP1 UIADD3 UR9, UR9, UR16, URZ ;  /* 0x0000001009091290 */ /* 0x000fe4000fffe03f */
[----:B------:R-:W-:Y:S02]  /*1660*/  @UP1 UIMAD UR15, UR42, UR13, UR15 ;  /* 0x0000000d2a0f12a4 */ /* 0x000fe4000f8e020f */
[----:B------:R-:W-:Y:S02]  /*1670*/  @UP0 UIMAD UR14, UR42, UR19, UR14 ;  /* 0x000000132a0e02a4 */ /* 0x000fe4000f8e020e */
[----:B------:R-:W-:Y:S02]  /*1680*/  @UP0 UIMAD.WIDE.U32 UR10, UR42, UR18, UR10 ;  /* 0x000000122a0a02a5 */ /* 0x000fe4000f8e000a */
[----:B------:R-:W-:Y:S02]  /*1690*/  @UP1 UIMAD.WIDE.U32 UR12, UR42, UR12, UR8 ;  /* 0x0000000c2a0c12a5 */ /* 0x000fe4000f8e0008 */
[----:B------:R-:W-:-:S02]  /*16a0*/  @UP0 UIADD3 UR9, UR11, UR14, URZ ;  /* 0x0000000e0b090290 */ /* 0x000fc4000fffe03f */
[----:B------:R-:W-:Y:S02]  /*16b0*/  @UP0 ULEA UR6, UP2, UR10, UR6, 0x2 ;  /* 0x000000060a060291 */ /* 0x000fe4000f84103f */
[----:B------:R-:W-:Y:S02]  /*16c0*/  @UP1 UIADD3 UR8, UR13, UR15, URZ ;  /* 0x0000000f0d081290 */ /* 0x000fe4000fffe03f */
[----:B------:R-:W-:Y:S02]  /*16d0*/  @UP1 ULEA UR4, UP3, UR12, UR4, 0x2 ;  /* 0x000000040c041291 */ /* 0x000fe4000f86103f */
[----:B------:R-:W-:Y:S01]  /*16e0*/  @UP0 ULEA.HI.X UR7, UR10, UR7, UR9, 0x2, UP2 ;  /* 0x000000070a070291 */ /* 0x000fe200090f1409 */
[----:B------:R-:W-:Y:S01]  /*16f0*/  MOV R4, UR6 ;  /* 0x0000000600047c02 */ /* 0x000fe20008000f00 */
[----:B------:R-:W-:Y:S02]  /*1700*/  @UP1 ULEA.HI.X UR5, UR12, UR5, UR8, 0x2, UP3 ;  /* 0x000000050c051291 */ /* 0x000fe400098f1408 */
[----:B------:R-:W-:-:S02]  /*1710*/  IMAD.U32 R6, RZ, RZ, UR4 ;  /* 0x00000004ff067e24 */ /* 0x000fc4000f8e00ff */
[----:B------:R-:W-:Y:S02]  /*1720*/  IMAD.U32 R5, RZ, RZ, UR7 ;  /* 0x00000007ff057e24 */ /* 0x000fe4000f8e00ff */
[----:B------:R-:W-:-:S03]  /*1730*/  IMAD.U32 R7, RZ, RZ, UR5 ;  /* 0x00000005ff077e24 */ /* 0x000fc6000f8e00ff */
[----:B------:R0:W2:Y:S04]  /*1740*/  @P0 LDG.E R9, desc[UR54][R4.64] ;  /* 0x0000003604090981 */ /* 0x0000a8000c1e1900 */
[----:B------:R-:W2:Y:S01]  /*1750*/  @P1 LDG.E R0, desc[UR54][R6.64] ;  /* 0x0000003606001981 */ /* 0x000ea2000c1e1900 */
[----:B------:R-:W1:Y:S01]  /*1760*/  S2UR UR5, SR_CgaCtaId ;  /* 0x00000000000579c3 */ /* 0x000e620000008800 */
[----:B------:R-:W-:Y:S01]  /*1770*/  ULEA.HI UR4, UR36, UR36, URZ, 0x1 ;  /* 0x0000002424047291 */ /* 0x000fe2000f8f083f */
[----:B------:R-:W-:-:S03]  /*1780*/  MOV R2, 0x400 ;  /* 0x0000040000027802 */ /* 0x000fc60000000f00 */
[----:B------:R-:W-:Y:S01]  /*1790*/  ULOP3.LUT UR4, UR4, 0xfffffffe, URZ, 0xc0, !UPT ;  /* 0xfffffffe04047892 */ /* 0x000fe2000f8ec03f */
[----:B0-----:R-:W-:-:S03]  /*17a0*/  IMAD.U32 R4, RZ, RZ, UR39 ;  /* 0x00000027ff047e24 */ /* 0x001fc6000f8e00ff */
[----:B------:R-:W-:Y:S02]  /*17b0*/  UIADD3 UR4, UR36, -UR4, URZ ;  /* 0x8000000424047290 */ /* 0x000fe4000fffe03f */
[----:B------:R-:W-:-:S04]  /*17c0*/  ISETP.NE.AND P0, PT, R4, 0x3, PT ;  /* 0x000000030400780c */ /* 0x000fc80003f05270 */
[----:B------:R-:W-:Y:S01]  /*17d0*/  IMAD.U32 R11, RZ, RZ, UR4 ;  /* 0x00000004ff0b7e24 */ /* 0x000fe2000f8e00ff */
[----:B------:R-:W-:-:S04]  /*17e0*/  ULDC UR4, c[0x0][0x9d8] ;  /* 0x0002760000047ab9 */ /* 0x000fc80000000800 */
[----:B------:R-:W-:Y:S01]  /*17f0*/  SHF.L.U32 R11, R11, 0x1f, RZ ;  /* 0x0000001f0b0b7819 */ /* 0x000fe200000006ff */
[----:B-1----:R-:W-:-:S05]  /*1800*/  IMAD.U32 R3, RZ, RZ, UR5 ;  /* 0x00000005ff037e24 */ /* 0x002fca000f8e00ff */
[----:B------:R-:W-:-:S04]  /*1810*/  LEA R2, R3, R2, 0x18 ;  /* 0x0000000203027211 */ /* 0x000fc800078ec0ff */
[----:B------:R-:W0:Y:S01]  /*1820*/  SYNCS.PHASECHK.TRANS64.TRYWAIT P1, [R2+URZ+0x13200], R11 ;  /* 0x0132000b020075a7 */ /* 0x000e22000802017f */
[----:B--2---:R-:W-:-:S04]  /*1830*/  FMUL.FTZ R0, R9, R0 ;  /* 0x0000000009007220 */ /* 0x004fc80000410000 */
[----:B------:R-:W-:Y:S01]  /*1840*/  FMUL.FTZ R0, R0, UR4 ;  /* 0x0000000400007c20 */ /* 0x000fe20008410000 */
[----:B0-----:R-:W-:Y:S06]  /*1850*/  @!P1 BRA `(.L_x_123) ;  /* 0x000000c0008c9947 */ /* 0x001fec0003800000 */
.L_x_248:
[----:B------:R-:W-:Y:S05]  /*1860*/  @!P0 BRA `(.L_x_124) ;  /* 0x0000000000048947 */ /* 0x000fea0003800000 */
[----:B------:R-:W-:Y:S01]  /*1870*/  BPT.TRAP 0x1 ;  /* 0x000000040000795c */ /* 0x000fe20000300000 */
.L_x_124:
[----:B------:R-:W-:Y:S01]  /*1880*/  IMAD.U32 R5, RZ, RZ, UR38 ;  /* 0x00000026ff057e24 */ /* 0x000fe2000f8e00ff */
[----:B------:R-:W-:-:S03]  /*1890*/  MOV R6, UR37 ;  /* 0x0000002500067c02 */ /* 0x000fc60008000f00 */
[----:B------:R-:W-:Y:S01]  /*18a0*/  IMAD R5, R5, 0x8, R2 ;  /* 0x0000000805057824 */ /* 0x000fe200078e0202 */
[----:B------:R-:W-:-:S04]  /*18b0*/  SHF.L.U32 R6, R6, 0x1f, RZ ;  /* 0x0000001f06067819 */ /* 0x000fc800000006ff */
[----:B------:R1:W2:Y:S01]  /*18c0*/  SYNCS.PHASECHK.TRANS64.TRYWAIT P1, [R5+URZ+0x13230], R6 ;  /* 0x01323006050075a7 */ /* 0x0002a2000802017f */
[----:B------:R-:W-:Y:S05]  /*18d0*/  @!P0 BRA `(.L_x_125) ;  /* 0x0000000000048947 */ /* 0x000fea0003800000 */
[----:B------:R-:W-:Y:S01]  /*18e0*/  BPT.TRAP 0x1 ;  /* 0x000000040000795c */ /* 0x000fe20000300000 */
.L_x_125:
[----:B------:R-:W3:Y:S01]  /*18f0*/  S2R R7, SR_TID.X ;  /* 0x0000000000077919 */ /* 0x000ee20000002100 */
[----:B------:R-:W-:-:S05]  /*1900*/  VIADD R4, R2, 0xe000 ;  /* 0x0000e00002047836 */ /* 0x000fca0000000000 */
[----:B------:R-:W-:-:S04]  /*1910*/  SHF.R.U32.HI R4, RZ, 0x4, R4 ;  /* 0x00000004ff047819 */ /* 0x000fc80000011604 */
[----:B------:R-:W-:Y:S02]  /*1920*/  LOP3.LUT R4, R4, 0x3fff, RZ, 0xc0, !PT ;  /* 0x00003fff04047812 */ /* 0x000fe400078ec0ff */
[----:B---3--:R-:W-:Y:S01]  /*1930*/  LOP3.LUT P2, RZ, R7, 0x7f, RZ, 0xc0, !PT ;  /* 0x0000007f07ff7812 */ /* 0x008fe2000784c0ff */
[----:B--2---:R-:W-:-:S12]  /*1940*/  @P1 BRA `(.L_x_126) ;  /* 0x0000000000081947 */ /* 0x004fd80003800000 */
[----:B------:R-:W2:Y:S02]  /*1950*/  SYNCS.PHASECHK.TRANS64.TRYWAIT P1, [R5+URZ+0x13230], R6 ;  /* 0x01323006050075a7 */ /* 0x000ea4000802017f */
[----:B--2---:R-:W-:Y:S05]  /*1960*/  @!P1 BRA `(.L_x_127) ;  /* 0x000000c0005c9947 */ /* 0x004fea0003800000 */
.L_x_126:
[----:B------:R-:W-:Y:S05]  /*1970*/  WARPSYNC.ALL ;  /* 0x0000000000007948 */ /* 0x000fea0003800000 */
[----:B------:R-:W-:Y:S01]  /*1980*/  IMAD.MOV.U32 R55, RZ, RZ, RZ ;  /* 0x000000ffff377224 */ /* 0x000fe200078e00ff */
        /* <DEDUP_REMOVED lines=9> */
[----:B------:R-:W3:Y:S01]  /*1a20*/  S2R R120, SR_TID.X ;  /* 0x0000000000787919 */ /* 0x000ee20000002100 */
[----:B------:R-:W-:-:S04]  /*1a30*/  UISETP.GE.AND UP0, UPT, UR45, 0xa1, UPT ;  /* 0x000000a12d00788c */ /* 0x000fc8000bf06270 */
        /* <DEDUP_REMOVED lines=42> */
[C---:B-12---:R-:W-:Y:S01]  /*1ce0*/  FMUL.FTZ R6, R0.reuse, R106 ;  /* 0x0000006a00067220 */ /* 0x046fe20000410000 */
        /* <DEDUP_REMOVED lines=8> */
[C---:B0-----:R-:W-:Y:S01]  /*1d70*/  FMUL.FTZ R11, R0.reuse, R115 ;  /* 0x00000073000b7220 */ /* 0x041fe20000410000 */
[C---:B------:R-:W-:Y:S01]  /*1d80*/  FMUL.FTZ R8, R0.reuse, R110 ;  /* 0x0000006e00087220 */ /* 0x040fe20000410000 */
[----:B------:R-:W0:Y:S01]  /*1d90*/  MUFU.TANH R47, R47 ;  /* 0x0000002f002f7308 */ /* 0x000e220000002400 */
[C---:B------:R-:W-:Y:S01]  /*1da0*/  FMUL.FTZ R9, R0.reuse, R111 ;  /* 0x0000006f00097220 */ /* 0x040fe20000410000 */
[C---:B------:R-:W-:Y:S01]  /*1db0*/  FMUL.FTZ R13, R0.reuse, R116 ;  /* 0x00000074000d7220 */ /* 0x040fe20000410000 */
[C---:B------:R-:W-:Y:S01]  /*1dc0*/  FMUL.FTZ R105, R0.reuse, R118 ;  /* 0x0000007600697220 */ /* 0x040fe20000410000 */
[C---:B------:R-:W-:Y:S01]  /*1dd0*/  FMUL.FTZ R15, R0.reuse, R117 ;  /* 0x00000075000f7220 */ /* 0x040fe20000410000 */
[----:B------:R-:W-:-:S03]  /*1de0*/  FMUL.FTZ R104, R0, R119 ;  /* 0x0000007700687220 */ /* 0x000fc60000410000 */
[----:B------:R-:W2:Y:S08]  /*1df0*/  MUFU.TANH R46, R46 ;  /* 0x0000002e002e7308 */ /* 0x000eb00000002400 */
[----:B------:R-:W4:Y:S08]  /*1e00*/  MUFU.TANH R48, R48 ;  /* 0x0000003000307308 */ /* 0x000f300000002400 */
[----:B------:R-:W5:Y:S08]  /*1e10*/  MUFU.TANH R6, R6 ;  /* 0x0000000600067308 */ /* 0x000f700000002400 */
[----:B------:R-:W3:Y:S08]  /*1e20*/  MUFU.TANH R50, R50 ;  /* 0x0000003200327308 */ /* 0x000ef00000002400 */
[----:B------:R-:W3:Y:S08]  /*1e30*/  MUFU.TANH R7, R7 ;  /* 0x0000000700077308 */ /* 0x000ef00000002400 */
[----:B------:R-:W-:Y:S01]  /*1e40*/  MUFU.TANH R12, R12 ;  /* 0x0000000c000c7308 */ /* 0x000fe20000002400 */
[----:B------:R-:W-:-:S02]  /*1e50*/  WARPGROUP.DEPBAR.LE gsb0, 0x0 ;  /* 0x00008000000079c5 */ /* 0x000fc40000010000 */
[----:B------:R-:W-:Y:S01]  /*1e60*/  WARPGROUP.ARRIVE ;  /* 0x00000000000079c5 */ /* 0x000fe20000000000 */
[C---:B------:R-:W-:Y:S01]  /*1e70*/  FMUL.FTZ R40, R0.reuse, R92 ;  /* 0x0000005c00287220 */ /* 0x040fe20000410000 */
[C---:B------:R-:W-:Y:S01]  /*1e80*/  FMUL.FTZ R21, R0.reuse, R89 ;  /* 0x0000005900157220 */ /* 0x040fe20000410000 */
[C---:B------:R-:W-:Y:S02]  /*1e90*/  FMUL.FTZ R94, R0.reuse, R94 ;  /* 0x0000005e005e7220 */ /* 0x040fe40000410000 */
[----:B------:R-:W3:Y:S01]  /*1ea0*/  MUFU.TANH R10, R10 ;  /* 0x0000000a000a7308 */ /* 0x000ee20000002400 */
[C---:B------:R-:W-:Y:S01]  /*1eb0*/  FMUL.FTZ R20, R0.reuse, R88 ;  /* 0x0000005800147220 */ /* 0x040fe20000410000 */
[----:B------:R-:W-:Y:S01]  /*1ec0*/  QGMMA.64x32x32.F32.E4M3.E4M3 R72, gdesc[UR4], R72, gsb0 ;  /* 0x00600000044879f3 */ /* 0x000fe20008000848 */
[----:B------:R-:W-:Y:S01]  /*1ed0*/  UIADD3 UR6, UR12, 0x182, URZ ;  /* 0x000001820c067890 */ /* 0x000fe2000fffe03f */
[C---:B------:R-:W-:Y:S01]  /*1ee0*/  FMUL.FTZ R107, R0.reuse, R90 ;  /* 0x0000005a006b7220 */ /* 0x040fe20000410000 */
[----:B------:R-:W-:Y:S01]  /*1ef0*/  UMOV UR7, 0x80000020 ;  /* 0x8000002000077882 */ /* 0x000fe20000000000 */
[C---:B------:R-:W-:Y:S01]  /*1f00*/  FMUL.FTZ R41, R0.reuse, R93 ;  /* 0x0000005d00297220 */ /* 0x040fe20000410000 */
[C---:B------:R-:W-:Y:S01]  /*1f10*/  FMUL.FTZ R106, R0.reuse, R91 ;  /* 0x0000005b006a7220 */ /* 0x040fe20000410000 */
[----:B------:R-:W3:Y:S01]  /*1f20*/  MUFU.TANH R11, R11 ;  /* 0x0000000b000b7308 */ /* 0x000ee20000002400 */
        /* <DEDUP_REMOVED lines=8> */
[C---:B------:R-:W-:Y:S01]  /*1fb0*/  FMUL.FTZ R96, R0.reuse, R99 ;  /* 0x0000006300607220 */ /* 0x040fe20000410000 */
[----:B------:R-:W-:-:S06]  /*1fc0*/  FMUL.FTZ R49, R0, R101 ;  /* 0x0000006500317220 */ /* 0x000fcc0000410000 */
[----:B------:R-:W3:Y:S08]  /*1fd0*/  MUFU.TANH R9, R9 ;  /* 0x0000000900097308 */ /* 0x000ef00000002400 */
[----:B------:R-:W3:Y:S08]  /*1fe0*/  MUFU.TANH R13, R13 ;  /* 0x0000000d000d7308 */ /* 0x000ef00000002400 */
[----:B------:R-:W3:Y:S08]  /*1ff0*/  MUFU.TANH R105, R105 ;  /* 0x0000006900697308 */ /* 0x000ef00000002400 */
[----:B------:R-:W-:Y:S08]  /*2000*/  MUFU.TANH R21, R21 ;  /* 0x0000001500157308 */ /* 0x000ff00000002400 */
[----:B------:R-:W-:Y:S01]  /*2010*/  MUFU.TANH R94, R94 ;  /* 0x0000005e005e7308 */ /* 0x000fe20000002400 */
[----:B------:R-:W-:-:S02]  /*2020*/  WARPGROUP.DEPBAR.LE gsb0, 0x0 ;  /* 0x00008000000079c5 */ /* 0x000fc40000010000 */
[----:B------:R-:W-:Y:S01]  /*2030*/  WARPGROUP.ARRIVE ;  /* 0x00000000000079c5 */ /* 0x000fe20000000000 */
[C---:B------:R-:W-:Y:S01]  /*2040*/  FMUL.FTZ R92, R0.reuse, R74 ;  /* 0x0000004a005c7220 */ /* 0x040fe20000410000 */
[C---:B------:R-:W-:Y:S01]  /*2050*/  FMUL.FTZ R74, R0.reuse, R76 ;  /* 0x0000004c004a7220 */ /* 0x040fe20000410000 */
[C---:B------:R-:W-:Y:S01]  /*2060*/  FMUL.FTZ R76, R0.reuse, R83 ;  /* 0x00000053004c7220 */ /* 0x040fe20000410000 */
[----:B------:R-:W-:Y:S02]  /*2070*/  IMAD.U32 R83, RZ, RZ, UR44 ;  /* 0x0000002cff537e24 */ /* 0x000fe4000f8e00ff */
[C---:B------:R-:W-:Y:S01]  /*2080*/  FMUL.FTZ R88, R0.reuse, R72 ;  /* 0x0000004800587220 */ /* 0x040fe20000410000 */
[----:B------:R-:W-:Y:S01]  /*2090*/  QGMMA.64x32x32.F32.E4M3.E4M3 R56, gdesc[UR4], R56, gsb0 ;  /* 0x00600000043879f3 */ /* 0x000fe20008000838 */
[----:B------:R-:W-:Y:S01]  /*20a0*/  UIADD3 UR6, UR12, 0x202, URZ ;  /* 0x000002020c067890 */ /* 0x000fe2000fffe03f */
[----:B------:R-:W-:Y:S01]  /*20b0*/  IMAD R14, R83, -0xa0, R14 ;  /* 0xffffff60530e7824 */ /* 0x000fe200078e020e */
[----:B------:R-:W-:Y:S01]  /*20c0*/  UMOV UR7, 0x80000020 ;  /* 0x8000002000077882 */ /* 0x000fe20000000000 */
[C---:B------:R-:W-:Y:S01]  /*20d0*/  FMUL.FTZ R72, R0.reuse, R84 ;  /* 0x0000005400487220 */ /* 0x040fe20000410000 */
[----:B------:R-:W-:Y:S01]  /*20e0*/  FMUL.FTZ R51, R0, R85 ;  /* 0x0000005500337220 */ /* 0x000fe20000410000 */
[----:B------:R-:W3:Y:S01]  /*20f0*/  MUFU.TANH R15, R15 ;  /* 0x0000000f000f7308 */ /* 0x000ee20000002400 */
        /* <DEDUP_REMOVED lines=8> */
[----:B0-----:R-:W-:Y:S01]  /*2180*/  FSEL R47, R47, -INF , P2 ;  /* 0xff8000002f2f7808 */ /* 0x001fe20001000000 */
[----:B------:R-:W-:Y:S01]  /*2190*/  FMUL.FTZ R78, R0, R79 ;  /* 0x0000004f004e7220 */ /* 0x000fe20000410000 */
[----:B------:R-:W-:Y:S01]  /*21a0*/  ISETP.GT.AND P4, PT, R14, 0x9, PT ;  /* 0x000000090e00780c */ /* 0x000fe20003f84270 */
[----:B------:R-:W-:Y:S01]  /*21b0*/  FMUL.FTZ R77, R0, R87 ;  /* 0x00000057004d7220 */ /* 0x000fe20000410000 */
[----:B--2---:R-:W-:Y:S01]  /*21c0*/  FSEL R46, R46, -INF , P3 ;  /* 0xff8000002e2e7808 */ /* 0x004fe20001800000 */
[----:B------:R-:W-:Y:S01]  /*21d0*/  FMUL.FTZ R89, R0, R75 ;  /* 0x0000004b00597220 */ /* 0x000fe20000410000 */
[----:B------:R-:W-:Y:S01]  /*21e0*/  ISETP.GT.AND P5, PT, R14, 0x10, PT ;  /* 0x000000100e00780c */ /* 0x000fe20003fa4270 */
[----:B------:R-:W0:Y:S01]  /*21f0*/  MUFU.TANH R107, R107 ;  /* 0x0000006b006b7308 */ /* 0x000e220000002400 */
[----:B----4-:R-:W-:Y:S01]  /*2200*/  FSEL R48, R48, -INF , P4 ;  /* 0xff80000030307808 */ /* 0x010fe20002000000 */
[----:B------:R-:W-:Y:S01]  /*2210*/  FMUL.FTZ R75, R0, R80 ;  /* 0x00000050004b7220 */ /* 0x000fe20000410000 */
[----:B-----5:R-:W-:Y:S01]  /*2220*/  FSEL R6, R6, -INF , P1 ;  /* 0xff80000006067808 */ /* 0x020fe20000800000 */
[----:B------:R-:W-:Y:S01]  /*2230*/  FMUL.FTZ R53, R0, R81 ;  /* 0x0000005100357220 */ /* 0x000fe20000410000 */
[----:B------:R-:W-:Y:S01]  /*2240*/  ISETP.GT.AND P1, PT, R14, 0x11, PT ;  /* 0x000000110e00780c */ /* 0x000fe20003f24270 */
[----:B------:R-:W-:Y:S01]  /*2250*/  FMUL.FTZ R81, R0, R82 ;  /* 0x0000005200517220 */ /* 0x000fe20000410000 */
[----:B---3--:R-:W-:Y:S01]  /*2260*/  FSEL R50, R50, -INF , P5 ;  /* 0xff80000032327808 */ /* 0x008fe20002800000 */
[----:B------:R-:W1:Y:S01]  /*2270*/  MUFU.TANH R40, R40 ;  /* 0x0000002800287308 */ /* 0x000e620000002400 */
[----:B------:R-:W-:Y:S01]  /*2280*/  FSEL R7, R7, -INF , P2 ;  /* 0xff80000007077808 */ /* 0x000fe20001000000 */
[----:B------:R-:W-:Y:S01]  /*2290*/  FMUL.FTZ R80, R0, R86 ;  /* 0x0000005600507220 */ /* 0x000fe20000410000 */
[----:B------:R-:W-:-:S02]  /*22a0*/  ISETP.GT.AND P2, PT, R14, 0x18, PT ;  /* 0x000000180e00780c */ /* 0x000fc40003f44270 */
[----:B------:R-:W-:Y:S02]  /*22b0*/  FSEL R10, R10, -INF , P5 ;  /* 0xff8000000a0a7808 */ /* 0x000fe40002800000 */
[----:B------:R-:W-:Y:S01]  /*22c0*/  ISETP.GT.AND P5, PT, R14, 0x21, PT ;  /* 0x000000210e00780c */ /* 0x000fe20003fa4270 */
[----:B------:R-:W-:Y:S01]  /*22d0*/  MUFU.TANH R106, R106 ;  /* 0x0000006a006a7308 */ /* 0x000fe20000002400 */
[----:B------:R-:W-:Y:S02]  /*22e0*/  FSEL R11, R11, -INF , P1 ;  /* 0xff8000000b0b7808 */ /* 0x000fe40000800000 */
[----:B------:R-:W-:Y:S02]  /*22f0*/  FSEL R8, R8, -INF , P3 ;  /* 0xff80000008087808 */ /* 0x000fe40001800000 */
[C---:B------:R-:W-:Y:S02]  /*2300*/  ISETP.GT.AND P3, PT, R14.reuse, 0x19, PT ;  /* 0x000000190e00780c */ /* 0x040fe40003f64270 */
[----:B------:R-:W-:Y:S01]  /*2310*/  FSEL R9, R9, -INF , P4 ;  /* 0xff80000009097808 */ /* 0x000fe20002000000 */
[----:B------:R-:W2:Y:S01]  /*2320*/  MUFU.TANH R93, R93 ;  /* 0x0000005d005d7308 */ /* 0x000ea20000002400 */
[----:B------:R-:W-:-:S07]  /*2330*/  ISETP.GT.AND P4, PT, R14, 0x20, PT ;  /* 0x000000200e00780c */ /* 0x000fce0003f84270 */
[----:B------:R-:W-:Y:S01]  /*2340*/  MUFU.TANH R43, R43 ;  /* 0x0000002b002b7308 */ /* 0x000fe20000002400 */
[----:B------:R-:W-:Y:S02]  /*2350*/  WARPGROUP.DEPBAR.LE gsb0, 0x0 ;  /* 0x00008000000079c5 */ /* 0x000fe40000010000 */
[----:B------:R-:W-:Y:S01]  /*2360*/  WARPGROUP.ARRIVE ;  /* 0x00000000000079c5 */ /* 0x000fe20000000000 */
[----:B------:R-:W-:Y:S01]  /*2370*/  FMUL.FTZ R84, R0, R63 ;  /* 0x0000003f00547220 */ /* 0x000fe20000410000 */
[----:B------:R-:W-:Y:S01]  /*2380*/  FMNMX.FTZ R63, R44, R47, !PT ;  /* 0x0000002f2c3f7209 */ /* 0x000fe20007810000 */
[C---:B------:R-:W-:Y:S02]  /*2390*/  FMUL.FTZ R85, R0.reuse, R65 ;  /* 0x0000004100557220 */ /* 0x040fe40000410000 */
[----:B------:R-:W-:Y:S01]  /*23a0*/  MUFU.TANH R97, R97 ;  /* 0x0000006100617308 */ /* 0x000fe20000002400 */
[----:B------:R-:W-:Y:S01]  /*23b0*/  FMUL.FTZ R73, R0, R56 ;  /* 0x0000003800497220 */ /* 0x000fe20000410000 */
[----:B------:R-:W-:Y:S01]  /*23c0*/  QGMMA.64x32x32.F32.E4M3.E4M3 R24, gdesc[UR4], R24, gsb0 ;  /* 0x00600000041879f3 */ /* 0x000fe20008000818 */
[----:B------:R-:W-:Y:S01]  /*23d0*/  FMNMX.FTZ R65, R46, R63, !PT ;  /* 0x0000003f2e417209 */ /* 0x000fe20007810000 */
[----:B------:R-:W-:Y:S01]  /*23e0*/  FMUL.FTZ R62, R0, R62 ;  /* 0x0000003e003e7220 */ /* 0x000fe20000410000 */
[----:B------:R-:W-:Y:S01]  /*23f0*/  FSEL R56, R12, -INF , P1 ;  /* 0xff8000000c387808 */ /* 0x000fe20000800000 */
[----:B------:R-:W-:Y:S01]  /*2400*/  FMUL.FTZ R79, R0, R58 ;  /* 0x0000003a004f7220 */ /* 0x000fe20000410000 */
[----:B------:R-:W-:Y:S01]  /*2410*/  FMNMX.FTZ R65, R48, R65, !PT ;  /* 0x0000004130417209 */ /* 0x000fe20007810000 */
[----:B------:R-:W3:Y:S01]  /*2420*/  MUFU.TANH R104, R104 ;  /* 0x0000006800687308 */ /* 0x000ee20000002400 */
[----:B------:R-:W-:Y:S01]  /*2430*/  ISETP.GT.AND P1, PT, R14, 0x28, PT ;  /* 0x000000280e00780c */ /* 0x000fe20003f24270 */
[----:B------:R-:W-:Y:S01]  /*2440*/  FMUL.FTZ R58, R0, R59 ;  /* 0x0000003b003a7220 */ /* 0x000fe20000410000 */
[----:B------:R-:W-:Y:S01]  /*2450*/  FMNMX.FTZ R99, R50, R65, !PT ;  /* 0x0000004132637209 */ /* 0x000fe20007810000 */
[C---:B------:R-:W-:Y:S01]  /*2460*/  FMUL.FTZ R67, R0.reuse, R67 ;  /* 0x0000004300437220 */ /* 0x040fe20000410000 */
[C---:B------:R-:W-:Y:S01]  /*2470*/  FMUL.FTZ R87, R0.reuse, R71 ;  /* 0x0000004700577220 */ /* 0x040fe20000410000 */
[----:B------:R-:W-:Y:S01]  /*2480*/  FMUL.FTZ R61, R0, R61 ;  /* 0x0000003d003d7220 */ /* 0x000fe20000410000 */
[----:B------:R-:W-:Y:S01]  /*2490*/  FSEL R59, R13, -INF , P2 ;  /* 0xff8000000d3b7808 */ /* 0x000fe20001000000 */
[----:B------:R-:W-:Y:S01]  /*24a0*/  MUFU.TANH R45, R45 ;  /* 0x0000002d002d7308 */ /* 0x000fe20000002400 */
[----:B------:R-:W-:Y:S01]  /*24b0*/  FMNMX.FTZ R100, R56, R99, !PT ;  /* 0x0000006338647209 */ /* 0x000fe20007810000 */
[C---:B------:R-:W-:Y:S01]  /*24c0*/  FMUL.FTZ R82, R0.reuse, R60 ;  /* 0x0000003c00527220 */ /* 0x040fe20000410000 */
[----:B------:R-:W-:Y:S01]  /*24d0*/  FSEL R12, R105, -INF , P2 ;  /* 0xff800000690c7808 */ /* 0x000fe20001000000 */
[----:B------:R-:W-:Y:S01]  /*24e0*/  FMUL.FTZ R68, R0, R68 ;  /* 0x0000004400447220 */ /* 0x000fe20000410000 */
[----:B------:R-:W-:Y:S01]  /*24f0*/  ISETP.GT.AND P2, PT, R14, 0x29, PT ;  /* 0x000000290e00780c */ /* 0x000fe20003f44270 */
[C---:B------:R-:W-:Y:S01]  /*2500*/  FMUL.FTZ R86, R0.reuse, R70 ;  /* 0x0000004600567220 */ /* 0x040fe20000410000 */
[----:B------:R-:W-:Y:S01]  /*2510*/  FSEL R60, R15, -INF , P3 ;  /* 0xff8000000f3c7808 */ /* 0x000fe20001800000 */
[----:B------:R-:W-:Y:S01]  /*2520*/  MUFU.TANH R90, R90 ;  /* 0x0000005a005a7308 */ /* 0x000fe20000002400 */
[----:B0-----:R-:W-:Y:S01]  /*2530*/  FSEL R15, R107, -INF , P4 ;  /* 0xff8000006b0f7808 */ /* 0x001fe20002000000 */
[----:B------:R-:W-:Y:S01]  /*2540*/  FMUL.FTZ R98, R0, R66 ;  /* 0x0000004200627220 */ /* 0x000fe20000410000 */
[----:B-1----:R-:W-:Y:S01]  /*2550*/  FSEL R63, R40, -INF , P1 ;  /* 0xff800000283f7808 */ /* 0x002fe20000800000 */
[C---:B------:R-:W-:Y:S01]  /*2560*/  FMUL.FTZ R69, R0.reuse, R69 ;  /* 0x0000004500457220 */ /* 0x040fe20000410000 */
[----:B--2---:R-:W-:Y:S01]  /*2570*/  FSEL R40, R93, -INF , P2 ;  /* 0xff8000005d287808 */ /* 0x004fe20001000000 */
[----:B------:R-:W-:Y:S01]  /*2580*/  FMUL.FTZ R83, R0, R64 ;  /* 0x0000004000537220 */ /* 0x000fe20000410000 */
[----:B---3--:R-:W-:Y:S01]  /*2590*/  FSEL R13, R104, -INF , P3 ;  /* 0xff800000680d7808 */ /* 0x008fe20001800000 */
[----:B------:R-:W0:Y:S01]  /*25a0*/  MUFU.TANH R41, R41 ;  /* 0x0000002900297308 */ /* 0x000e220000002400 */
[----:B------:R-:W-:Y:S01]  /*25b0*/  ISETP.GT.AND P3, PT, R14, 0x30, PT ;  /* 0x000000300e00780c */ /* 0x000fe20003f64270 */
[----:B------:R-:W-:-:S06]  /*25c0*/  FMUL.FTZ R57, R0, R57 ;  /* 0x0000003900397220 */ /* 0x000fcc0000410000 */
[----:B------:R1:W-:Y:S08]  /*25d0*/  MUFU.TANH R71, R62 ;  /* 0x0000003e00477308 */ /* 0x0003f00000002400 */
[----:B------:R-:W2:Y:S01]  /*25e0*/  MUFU.TANH R95, R95 ;  /* 0x0000005f005f7308 */ /* 0x000ea20000002400 */
[----:B-1----:R-:W-:Y:S02]  /*25f0*/  FSEL R62, R21, -INF , P5 ;  /* 0xff800000153e7808 */ /* 0x002fe40002800000 */
[----:B------:R-:W-:-:S02]  /*2600*/  FSEL R21, R94, -INF , P1 ;  /* 0xff8000005e157808 */ /* 0x000fc40000800000 */
[C---:B------:R-:W-:Y:S02]  /*2610*/  ISETP.GT.AND P1, PT, R14.reuse, 0x39, PT ;  /* 0x000000390e00780c */ /* 0x040fe40003f24270 */
[----:B0-----:R-:W-:Y:S01]  /*2620*/  FSEL R64, R41, -INF , P2 ;  /* 0xff80000029407808 */ /* 0x001fe20001000000 */
[----:B------:R0:W-:Y:S01]  /*2630*/  MUFU.TANH R94, R67 ;  /* 0x00000043005e7308 */ /* 0x0001e20000002400 */
[----:B------:R-:W-:Y:S01]  /*2640*/  ISETP.GT.AND P2, PT, R14, 0x40, PT ;  /* 0x000000400e00780c */ /* 0x000fe20003f44270 */
[----:B------:R-:W-:-:S06]  /*2650*/  WARPGROUP.DEPBAR.LE gsb0, 0x0 ;  /* 0x00008000000079c5 */ /* 0x000fcc0000010000 */
[----:B------:R-:W1:Y:S01]  /*2660*/  MUFU.TANH R42, R42 ;  /* 0x0000002a002a7308 */ /* 0x000e620000002400 */
[----:B0-----:R-:W-:Y:S01]  /*2670*/  FMNMX.FTZ R67, R59, R100, !PT ;  /* 0x000000643b437209 */ /* 0x001fe20007810000 */
[C---:B------:R-:W-:Y:S01]  /*2680*/  FMUL.FTZ R99, R0.reuse, R26 ;  /* 0x0000001a00637220 */ /* 0x040fe20000410000 */
[----:B--2---:R-:W-:Y:S01]  /*2690*/  FSEL R41, R95, -INF , P3 ;  /* 0xff8000005f297808 */ /* 0x004fe20001800000 */
[C---:B------:R-:W-:Y:S01]  /*26a0*/  FMUL.FTZ R27, R0.reuse, R27 ;  /* 0x0000001b001b7220 */ /* 0x040fe20000410000 */
[C---:B------:R-:W-:Y:S01]  /*26b0*/  FMUL.FTZ R28, R0.reuse, R28 ;  /* 0x0000001c001c7220 */ /* 0x040fe20000410000 */
[C---:B------:R-:W-:Y:S01]  /*26c0*/  FMUL.FTZ R29, R0.reuse, R29 ;  /* 0x0000001d001d7220 */ /* 0x040fe20000410000 */
[C---:B------:R-:W-:Y:S01]  /*26d0*/  FMUL.FTZ R30, R0.reuse, R30 ;  /* 0x0000001e001e7220 */ /* 0x040fe20000410000 */
[----:B------:R0:W-:Y:S01]  /*26e0*/  MUFU.TANH R70, R61 ;  /* 0x0000003d00467308 */ /* 0x0001e20000002400 */
[C---:B------:R-:W-:Y:S01]  /*26f0*/  FMUL.FTZ R32, R0.reuse, R32 ;  /* 0x0000002000207220 */ /* 0x040fe20000410000 */
[C---:B------:R-:W-:Y:S01]  /*2700*/  FMUL.FTZ R33, R0.reuse, R33 ;  /* 0x0000002100217220 */ /* 0x040fe20000410000 */
[C---:B------:R-:W-:Y:S01]  /*2710*/  FMUL.FTZ R36, R0.reuse, R36 ;  /* 0x0000002400247220 */ /* 0x040fe20000410000 */
[C---:B------:R-:W-:Y:S01]  /*2720*/  FMUL.FTZ R102, R0.reuse, R38 ;  /* 0x0000002600667220 */ /* 0x040fe20000410000 */
[----:B------:R-:W-:-:S03]  /*2730*/  FMUL.FTZ R101, R0, R39 ;  /* 0x0000002700657220 */ /* 0x000fc60000410000 */
[----:B------:R-:W2:Y:S01]  /*2740*/  MUFU.TANH R96, R96 ;  /* 0x0000006000607308 */ /* 0x000ea20000002400 */
[----:B0-----:R-:W-:Y:S02]  /*2750*/  FSEL R61, R20, -INF , P4 ;  /* 0xff800000143d7808 */ /* 0x001fe40002000000 */
[----:B------:R-:W-:Y:S02]  /*2760*/  ISETP.GT.AND P4, PT, R14, 0x31, PT ;  /* 0x000000310e00780c */ /* 0x000fe40003f84270 */
[----:B------:R-:W-:Y:S02]  /*2770*/  FSEL R20, R106, -INF , P5 ;  /* 0xff8000006a147808 */ /* 0x000fe40002800000 */
[----:B------:R-:W-:Y:S01]  /*2780*/  ISETP.GT.AND P5, PT, R14, 0x38, PT ;  /* 0x000000380e00780c */ /* 0x000fe20003fa4270 */
[----:B------:R0:W-:Y:S01]  /*2790*/  MUFU.TANH R93, R68 ;  /* 0x00000044005d7308 */ /* 0x0001e20000002400 */
[----:B------:R-:W-:Y:S02]  /*27a0*/  FSEL R66, R43, -INF , P4 ;  /* 0xff8000002b427808 */ /* 0x000fe40002000000 */
[----:B------:R-:W-:-:S02]  /*27b0*/  FSEL R43, R97, -INF , P5 ;  /* 0xff800000612b7808 */ /* 0x000fc40002800000 */
[----:B-1----:R-:W-:Y:S02]  /*27c0*/  FSEL R65, R42, -INF , P3 ;  /* 0xff8000002a417808 */ /* 0x002fe40001800000 */
[----:B------:R-:W-:Y:S01]  /*27d0*/  ISETP.GT.AND P3, PT, R14, 0x41, PT ;  /* 0x000000410e00780c */ /* 0x000fe20003f64270 */
[----:B------:R-:W-:Y:S01]  /*27e0*/  MUFU.TANH R89, R89 ;  /* 0x0000005900597308 */ /* 0x000fe20000002400 */
[----:B0-----:R-:W-:Y:S02]  /*27f0*/  FMNMX.FTZ R68, R60, R67, !PT ;  /* 0x000000433c447209 */ /* 0x001fe40007810000 */
[----:B------:R-:W-:Y:S02]  /*2800*/  FSEL R67, R45, -INF , P5 ;  /* 0xff8000002d437808 */ /* 0x000fe40002800000 */
[----:B------:R-:W-:Y:S02]  /*2810*/  FMNMX.FTZ R97, R61, R68, !PT ;  /* 0x000000443d617209 */ /* 0x000fe40007810000 */
[----:B------:R-:W-:Y:S01]  /*2820*/  FSEL R45, R90, -INF , P1 ;  /* 0xff8000005a2d7808 */ /* 0x000fe20000800000 */
[----:B------:R-:W0:Y:S01]  /*2830*/  MUFU.TANH R49, R49 ;  /* 0x0000003100317308 */ /* 0x000e220000002400 */
[----:B------:R-:W-:-:S02]  /*2840*/  FMNMX.FTZ R90, R62, R97, !PT ;  /* 0x000000613e5a7209 */ /* 0x000fc40007810000 */
[----:B--2---:R-:W-:Y:S02]  /*2850*/  FSEL R42, R96, -INF , P4 ;  /* 0xff800000602a7808 */ /* 0x004fe40002000000 */
[C---:B------:R-:W-:Y:S02]  /*2860*/  ISETP.GT.AND P4, PT, R14.reuse, 0x48, PT ;  /* 0x000000480e00780c */ /* 0x040fe40003f84270 */
[----:B------:R-:W-:Y:S01]  /*2870*/  ISETP.GT.AND P5, PT, R14, 0x49, PT ;  /* 0x000000490e00780c */ /* 0x000fe20003fa4270 */
[----:B------:R-:W1:Y:S08]  /*2880*/  MUFU.TANH R92, R92 ;  /* 0x0000005c005c7308 */ /* 0x000e700000002400 */
[----:B------:R2:W-:Y:S01]  /*2890*/  MUFU.TANH R95, R69 ;  /* 0x00000045005f7308 */ /* 0x0005e20000002400 */
[----:B0-----:R-:W-:-:S02]  /*28a0*/  FSEL R68, R49, -INF , P1 ;  /* 0xff80000031447808 */ /* 0x001fc40000800000 */
[----:B------:R-:W-:-:S05]  /*28b0*/  ISETP.GT.AND P1, PT, R14, 0x50, PT ;  /* 0x000000500e00780c */ /* 0x000fca0003f24270 */
[----:B------:R-:W0:Y:S01]  /*28c0*/  MUFU.TANH R88, R88 ;  /* 0x0000005800587308 */ /* 0x000e220000002400 */
[----:B--2---:R-:W-:Y:S01]  /*28d0*/  FMNMX.FTZ R69, R63, R90, !PT ;  /* 0x0000005a3f457209 */ /* 0x004fe20007810000 */
[----:B------:R-:W-:Y:S01]  /*28e0*/  FMUL.FTZ R90, R0, R24 ;  /* 0x00000018005a7220 */ /* 0x000fe20000410000 */
[----:B------:R-:W-:Y:S02]  /*28f0*/  FSEL R24, R89, -INF , P3 ;  /* 0xff80000059187808 */ /* 0x000fe40001800000 */
[----:B-1----:R-:W-:-:S03]  /*2900*/  FSEL R49, R92, -INF , P2 ;  /* 0xff8000005c317808 */ /* 0x002fc60001000000 */
[----:B------:R1:W-:Y:S08]  /*2910*/  MUFU.TANH R96, R86 ;  /* 0x0000005600607308 */ /* 0x0003f00000002400 */
[----:B------:R-:W2:Y:S01]  /*2920*/  MUFU.TANH R54, R54 ;  /* 0x0000003600367308 */ /* 0x000ea20000002400 */
[----:B-1----:R-:W-:Y:S02]  /*2930*/  FMNMX.FTZ R86, R64, R69, !PT ;  /* 0x0000004540567209 */ /* 0x002fe40007810000 */
[----:B0-----:R-:W-:-:S02]  /*2940*/  FSEL R88, R88, -INF , P2 ;  /* 0xff80000058587808 */ /* 0x001fc40001000000 */
[----:B------:R-:W-:Y:S01]  /*2950*/  FMNMX.FTZ R89, R65, R86, !PT ;  /* 0x0000005641597209 */ /* 0x000fe20007810000 */
[----:B------:R-:W-:Y:S01]  /*2960*/  FMUL.FTZ R86, R0, R25 ;  /* 0x0000001900567220 */ /* 0x000fe20000410000 */
[----:B------:R-:W-:Y:S01]  /*2970*/  ISETP.GT.AND P2, PT, R14, 0x51, PT ;  /* 0x000000510e00780c */ /* 0x000fe20003f44270 */
[----:B------:R-:W0:Y:S01]  /*2980*/  MUFU.TANH R74, R74 ;  /* 0x0000004a004a7308 */ /* 0x000e220000002400 */
[----:B------:R-:W-:-:S07]  /*2990*/  FMNMX.FTZ R92, R66, R89, !PT ;  /* 0x00000059425c7209 */ /* 0x000fce0007810000 */
[----:B------:R-:W1:Y:S01]  /*29a0*/  MUFU.TANH R52, R52 ;  /* 0x0000003400347308 */ /* 0x000e620000002400 */
[----:B--2---:R-:W-:Y:S02]  /*29b0*/  FSEL R69, R54, -INF , P3 ;  /* 0xff80000036457808 */ /* 0x004fe40001800000 */
[----:B------:R-:W-:-:S05]  /*29c0*/  ISETP.GT.AND P3, PT, R14, 0x58, PT ;  /* 0x000000580e00780c */ /* 0x000fca0003f64270 */
[----:B------:R2:W-:Y:S01]  /*29d0*/  MUFU.TANH R97, R87 ;  /* 0x0000005700617308 */ /* 0x0005e20000002400 */
[----:B0-----:R-:W-:-:S07]  /*29e0*/  FSEL R74, R74, -INF , P4 ;  /* 0xff8000004a4a7808 */ /* 0x001fce0002000000 */
[----:B------:R-:W0:Y:S01]  /*29f0*/  MUFU.TANH R75, R75 ;  /* 0x0000004b004b7308 */ /* 0x000e220000002400 */
[----:B--2---:R-:W-:Y:S02]  /*2a00*/  FMNMX.FTZ R87, R67, R92, !PT ;  /* 0x0000005c43577209 */ /* 0x004fe40007810000 */
[----:B-1----:R-:W-:Y:S02]  /*2a10*/  FSEL R52, R52, -INF , P5 ;  /* 0xff80000034347808 */ /* 0x002fe40002800000 */
[----:B------:R-:W-:-:S03]  /*2a20*/  FMNMX.FTZ R87, R68, R87, !PT ;  /* 0x0000005744577209 */ /* 0x000fc60007810000 */
[----:B------:R-:W1:Y:S01]  /*2a30*/  MUFU.TANH R78, R78 ;  /* 0x0000004e004e7308 */ /* 0x000e620000002400 */
[----:B------:R-:W-:-:S04]  /*2a40*/  FMNMX.FTZ R26, R88, R87, !PT ;  /* 0x00000057581a7209 */ /* 0x000fc80007810000 */
[----:B------:R-:W-:-:S03]  /*2a50*/  FMNMX.FTZ R87, R69, R26, !PT ;  /* 0x0000001a45577209 */ /* 0x000fc60007810000 */
[----:B------:R-:W2:Y:S01]  /*2a60*/  MUFU.TANH R53, R53 ;  /* 0x0000003500357308 */ /* 0x000ea20000002400 */
[----:B------:R-:W-:Y:S02]  /*2a70*/  FMNMX.FTZ R87, R74, R87, !PT ;  /* 0x000000574a577209 */ /* 0x000fe40007810000 */
[----:B0-----:R-:W-:Y:S02]  /*2a80*/  FSEL R75, R75, -INF , P1 ;  /* 0xff8000004b4b7808 */ /* 0x001fe40000800000 */
[----:B------:R-:W-:-:S03]  /*2a90*/  FMNMX.FTZ R26, R52, R87, !PT ;  /* 0x00000057341a7209 */ /* 0x000fc60007810000 */
[----:B------:R-:W0:Y:S01]  /*2aa0*/  MUFU.TANH R91, R91 ;  /* 0x0000005b005b7308 */ /* 0x000e220000002400 */
[----:B-1----:R-:W-:Y:S02]  /*2ab0*/  FSEL R25, R78, -INF , P5 ;  /* 0xff8000004e197808 */ /* 0x002fe40002800000 */
[----:B------:R-:W-:Y:S02]  /*2ac0*/  FMNMX.FTZ R87, R75, R26, !PT ;  /* 0x0000001a4b577209 */ /* 0x000fe40007810000 */
[----:B------:R-:W-:-:S03]  /*2ad0*/  ISETP.GT.AND P5, PT, R14, 0x60, PT ;  /* 0x000000600e00780c */ /* 0x000fc60003fa4270 */
[----:B------:R-:W1:Y:S01]  /*2ae0*/  MUFU.TANH R72, R72 ;  /* 0x0000004800487308 */ /* 0x000e620000002400 */
[----:B--2---:R-:W-:-:S04]  /*2af0*/  FSEL R78, R53, -INF , P2 ;  /* 0xff800000354e7808 */ /* 0x004fc80001000000 */
[----:B------:R-:W-:-:S03]  /*2b00*/  FMNMX.FTZ R87, R78, R87, !PT ;  /* 0x000000574e577209 */ /* 0x000fc60007810000 */
[----:B------:R-:W-:Y:S01]  /*2b10*/  MUFU.TANH R51, R51 ;  /* 0x0000003300337308 */ /* 0x000fe20000002400 */
[----:B0-----:R-:W-:Y:S02]  /*2b20*/  FSEL R54, R91, -INF , P4 ;  /* 0xff8000005b367808 */ /* 0x001fe40002000000 */
[----:B------:R-:W-:-:S05]  /*2b30*/  ISETP.GT.AND P4, PT, R14, 0x59, PT ;  /* 0x000000590e00780c */ /* 0x000fca0003f84270 */
[----:B------:R-:W0:Y:S01]  /*2b40*/  MUFU.TANH R81, R81 ;  /* 0x0000005100517308 */ /* 0x000e220000002400 */
[----:B-1----:R-:W-:-:S07]  /*2b50*/  FSEL R72, R72, -INF , P3 ;  /* 0xff80000048487808 */ /* 0x002fce0001800000 */
[----:B------:R-:W1:Y:S08]  /*2b60*/  MUFU.TANH R73, R73 ;  /* 0x0000004900497308 */ /* 0x000e700000002400 */
[----:B------:R-:W2:Y:S01]  /*2b70*/  MUFU.TANH R76, R76 ;  /* 0x0000004c004c7308 */ /* 0x000ea20000002400 */
[----:B0-----:R-:W-:Y:S02]  /*2b80*/  FSEL R81, R81, -INF , P1 ;  /* 0xff80000051517808 */ /* 0x001fe40000800000 */
[----:B------:R-:W-:-:S05]  /*2b90*/  ISETP.GT.AND P1, PT, R14, 0x61, PT ;  /* 0x000000610e00780c */ /* 0x000fca0003f24270 */
[----:B------:R-:W-:Y:S01]  /*2ba0*/  MUFU.TANH R57, R57 ;  /* 0x0000003900397308 */ /* 0x000fe20000002400 */
[----:B-1----:R-:W-:-:S07]  /*2bb0*/  FSEL R73, R73, -INF , P5 ;  /* 0xff80000049497808 */ /* 0x002fce0002800000 */
[----:B------:R-:W0:Y:S01]  /*2bc0*/  MUFU.TANH R80, R80 ;  /* 0x0000005000507308 */ /* 0x000e220000002400 */
[----:B--2---:R-:W-:Y:S02]  /*2bd0*/  FSEL R76, R76, -INF , P2 ;  /* 0xff8000004c4c7808 */ /* 0x004fe40001000000 */
[----:B------:R-:W-:-:S05]  /*2be0*/  ISETP.GT.AND P2, PT, R14, 0x68, PT ;  /* 0x000000680e00780c */ /* 0x000fca0003f44270 */
[----:B------:R-:W1:Y:S08]  /*2bf0*/  MUFU.TANH R82, R82 ;  /* 0x0000005200527308 */ /* 0x000e700000002400 */
[----:B------:R-:W2:Y:S01]  /*2c00*/  MUFU.TANH R77, R77 ;  /* 0x0000004d004d7308 */ /* 0x000ea20000002400 */
[----:B0-----:R-:W-:Y:S02]  /*2c10*/  FSEL R80, R80, -INF , P3 ;  /* 0xff80000050507808 */ /* 0x001fe40001800000 */
[----:B------:R-:W-:-:S05]  /*2c20*/  ISETP.GT.AND P3, PT, R14, 0x69, PT ;  /* 0x000000690e00780c */ /* 0x000fca0003f64270 */
[----:B------:R-:W-:Y:S01]  /*2c30*/  MUFU.TANH R84, R84 ;  /* 0x0000005400547308 */ /* 0x000fe20000002400 */
[----:B-1----:R-:W-:-:S07]  /*2c40*/  FSEL R82, R82, -INF , P2 ;  /* 0xff80000052527808 */ /* 0x002fce0001000000 */
[----:B------:R0:W-:Y:S01]  /*2c50*/  MUFU.TANH R92, R86 ;  /* 0x00000056005c7308 */ /* 0x0001e20000002400 */
[----:B--2---:R-:W-:-:S07]  /*2c60*/  FSEL R77, R77, -INF , P4 ;  /* 0xff8000004d4d7808 */ /* 0x004fce0002000000 */
[----:B------:R1:W-:Y:S01]  /*2c70*/  MUFU.TANH R53, R27 ;  /* 0x0000001b00357308 */ /* 0x0003e20000002400 */
[----:B0-----:R-:W-:Y:S02]  /*2c80*/  FSEL R86, R51, -INF , P4 ;  /* 0xff80000033567808 */ /* 0x001fe40002000000 */
[----:B------:R-:W-:-:S05]  /*2c90*/  ISETP.GT.AND P4, PT, R14, 0x70, PT ;  /* 0x000000700e00780c */ /* 0x000fca0003f84270 */
[----:B------:R-:W0:Y:S01]  /*2ca0*/  MUFU.TANH R79, R79 ;  /* 0x0000004f004f7308 */ /* 0x000e220000002400 */
[----:B-1----:R-:W-:Y:S02]  /*2cb0*/  FMNMX.FTZ R27, R72, R87, !PT ;  /* 0x00000057481b7209 */ /* 0x002fe40007810000 */
[----:B------:R-:W-:-:S05]  /*2cc0*/  FSEL R87, R57, -INF , P1 ;  /* 0xff80000039577808 */ /* 0x000fca0000800000 */
[----:B------:R-:W1:Y:S08]  /*2cd0*/  MUFU.TANH R83, R83 ;  /* 0x0000005300537308 */ /* 0x000e700000002400 */
[----:B------:R2:W-:Y:S01]  /*2ce0*/  MUFU.TANH R51, R28 ;  /* 0x0000001c00337308 */ /* 0x0005e20000002400 */
[----:B0-----:R-:W-:Y:S02]  /*2cf0*/  FSEL R79, R79, -INF , P5 ;  /* 0xff8000004f4f7808 */ /* 0x001fe40002800000 */
[----:B------:R-:W-:-:S05]  /*2d00*/  ISETP.GT.AND P5, PT, R14, 0x71, PT ;  /* 0x000000710e00780c */ /* 0x000fca0003fa4270 */
[----:B------:R-:W0:Y:S01]  /*2d10*/  MUFU.TANH R58, R58 ;  /* 0x0000003a003a7308 */ /* 0x000e220000002400 */
[----:B--2---:R-:W-:Y:S02]  /*2d20*/  FMNMX.FTZ R28, R86, R27, !PT ;  /* 0x0000001b561c7209 */ /* 0x004fe40007810000 */
[----:B------:R-:W-:Y:S02]  /*2d30*/  FSEL R27, R71, -INF , P2 ;  /* 0xff800000471b7808 */ /* 0x000fe40001000000 */
[----:B------:R-:W-:Y:S02]  /*2d40*/  FMNMX.FTZ R28, R73, R28, !PT ;  /* 0x0000001c491c7209 */ /* 0x000fe40007810000 */
[----:B-1----:R-:W-:Y:S01]  /*2d50*/  FSEL R83, R83, -INF , P4 ;  /* 0xff80000053537808 */ /* 0x002fe20002000000 */
[----:B------:R-:W1:Y:S01]  /*2d60*/  MUFU.TANH R85, R85 ;  /* 0x0000005500557308 */ /* 0x000e620000002400 */
[----:B------:R-:W-:-:S07]  /*2d70*/  ISETP.GT.AND P2, PT, R14, 0x79, PT ;  /* 0x000000790e00780c */ /* 0x000fce0003f44270 */
[----:B------:R2:W-:Y:S01]  /*2d80*/  MUFU.TANH R100, R29 ;  /* 0x0000001d00647308 */ /* 0x0005e20000002400 */
[----:B0-----:R-:W-:Y:S02]  /*2d90*/  FSEL R26, R58, -INF , P1 ;  /* 0xff8000003a1a7808 */ /* 0x001fe40000800000 */
[----:B------:R-:W-:-:S04]  /*2da0*/  ISETP.GT.AND P1, PT, R14, 0x78, PT ;  /* 0x000000780e00780c */ /* 0x000fc80003f24270 */
[----:B------:R-:W-:Y:S01]  /*2db0*/  FSEL R89, R93, -INF , P1 ;  /* 0xff8000005d597808 */ /* 0x000fe20000800000 */
[----:B------:R-:W0:Y:S01]  /*2dc0*/  MUFU.TANH R98, R98 ;  /* 0x0000006200627308 */ /* 0x000e220000002400 */
[----:B--2---:R-:W-:Y:S02]  /*2dd0*/  FMNMX.FTZ R29, R87, R28, !PT ;  /* 0x0000001c571d7209 */ /* 0x004fe40007810000 */
[----:B------:R-:W-:Y:S02]  /*2de0*/  FSEL R28, R84, -INF , P3 ;  /* 0xff800000541c7808 */ /* 0x000fe40001800000 */
[----:B------:R-:W-:Y:S02]  /*2df0*/  FSEL R84, R70, -INF , P3 ;  /* 0xff80000046547808 */ /* 0x000fe40001800000 */
[----:B------:R-:W-:Y:S01]  /*2e00*/  FMNMX.FTZ R71, R82, R29, !PT ;  /* 0x0000001d52477209 */ /* 0x000fe20007810000 */
[----:B------:R2:W3:Y:S01]  /*2e10*/  MUFU.TANH R91, R90 ;  /* 0x0000005a005b7308 */ /* 0x0004e20000002400 */
[----:B-1----:R-:W-:-:S02]  /*2e20*/  FSEL R85, R85, -INF , P5 ;  /* 0xff80000055557808 */ /* 0x002fc40002800000 */
[----:B------:R-:W-:Y:S02]  /*2e30*/  FMNMX.FTZ R70, R84, R71, !PT ;  /* 0x0000004754467209 */ /* 0x000fe40007810000 */
[----:B------:R-:W-:Y:S02]  /*2e40*/  ISETP.GT.AND P3, PT, R14, 0x80, PT ;  /* 0x000000800e00780c */ /* 0x000fe40003f64270 */
[----:B------:R-:W-:Y:S01]  /*2e50*/  FMNMX.FTZ R70, R83, R70, !PT ;  /* 0x0000004653467209 */ /* 0x000fe20007810000 */
[----:B------:R1:W-:Y:S01]  /*2e60*/  MUFU.TANH R57, R30 ;  /* 0x0000001e00397308 */ /* 0x0003e20000002400 */
[----:B--2---:R-:W-:Y:S02]  /*2e70*/  FSEL R90, R95, -INF , P2 ;  /* 0xff8000005f5a7808 */ /* 0x004fe40001000000 */
[----:B0-----:R-:W-:Y:S01]  /*2e80*/  FSEL R29, R98, -INF , P4 ;  /* 0xff800000621d7808 */ /* 0x001fe20002000000 */
[----:B------:R-:W-:Y:S01]  /*2e90*/  FMUL.FTZ R98, R0, R37 ;  /* 0x0000002500627220 */ /* 0x000fe20000410000 */
[----:B------:R-:W-:-:S03]  /*2ea0*/  ISETP.GT.AND P4, PT, R14, 0x81, PT ;  /* 0x000000810e00780c */ /* 0x000fc60003f84270 */
[----:B------:R-:W0:Y:S01]  /*2eb0*/  MUFU.TANH R99, R99 ;  /* 0x0000006300637308 */ /* 0x000e220000002400 */
[----:B-1----:R-:W-:Y:S02]  /*2ec0*/  FSEL R30, R94, -INF , P5 ;  /* 0xff8000005e1e7808 */ /* 0x002fe40002800000 */
[----:B------:R-:W-:Y:S02]  /*2ed0*/  FMNMX.FTZ R94, R85, R70, !PT ;  /* 0x00000046555e7209 */ /* 0x000fe40007810000 */
[----:B---3--:R-:W-:Y:S02]  /*2ee0*/  FSEL R91, R91, -INF , P3 ;  /* 0xff8000005b5b7808 */ /* 0x008fe40001800000 */
[----:B------:R-:W-:Y:S01]  /*2ef0*/  FMNMX.FTZ R71, R89, R94, !PT ;  /* 0x0000005e59477209 */ /* 0x000fe20007810000 */
[----:B------:R1:W2:Y:S01]  /*2f00*/  MUFU.TANH R58, R32 ;  /* 0x00000020003a7308 */ /* 0x0002a20000002400 */
[----:B------:R-:W-:Y:S02]  /*2f10*/  ISETP.GT.AND P5, PT, R14, 0x88, PT ;  /* 0x000000880e00780c */ /* 0x000fe40003fa4270 */
[----:B------:R-:W-:-:S02]  /*2f20*/  FMNMX.FTZ R94, R90, R71, !PT ;  /* 0x000000475a5e7209 */ /* 0x000fc40007810000 */
[----:B------:R-:W-:Y:S02]  /*2f30*/  FSEL R92, R92, -INF , P4 ;  /* 0xff8000005c5c7808 */ /* 0x000fe40002000000 */
[----:B------:R-:W-:Y:S01]  /*2f40*/  FMNMX.FTZ R95, R91, R94, !PT ;  /* 0x0000005e5b5f7209 */ /* 0x000fe20007810000 */
[----:B------:R3:W4:Y:S01]  /*2f50*/  MUFU.TANH R70, R33 ;  /* 0x0000002100467308 */ /* 0x0007220000002400 */
[----:B-1----:R-:W-:Y:S02]  /*2f60*/  FSEL R32, R96, -INF , P1 ;  /* 0xff80000060207808 */ /* 0x002fe40000800000 */
[----:B------:R-:W-:Y:S02]  /*2f70*/  ISETP.GT.AND P1, PT, R14, 0x89, PT ;  /* 0x000000890e00780c */ /* 0x000fe40003f24270 */
[----:B------:R-:W-:Y:S02]  /*2f80*/  FSEL R93, R51, -INF , P5 ;  /* 0xff800000335d7808 */ /* 0x000fe40002800000 */
[----:B------:R-:W-:Y:S01]  /*2f90*/  FMNMX.FTZ R96, R92, R95, !PT ;  /* 0x0000005f5c607209 */ /* 0x000fe20007810000 */
[----:B------:R0:W1:Y:S01]  /*2fa0*/  MUFU.TANH R71, R36 ;  /* 0x0000002400477308 */ /* 0x0000620000002400 */
[----:B---3--:R-:W-:Y:S01]  /*2fb0*/  FSEL R33, R97, -INF , P2 ;  /* 0xff80000061217808 */ /* 0x008fe20001000000 */
[----:B------:R-:W-:Y:S01]  /*2fc0*/  IMAD.U32 R97, RZ, RZ, UR22 ;  /* 0x00000016ff617e24 */ /* 0x000fe2000f8e00ff */
[----:B------:R-:W-:-:S02]  /*2fd0*/  ISETP.GT.AND P2, PT, R14, 0x90, PT ;  /* 0x000000900e00780c */ /* 0x000fc40003f44270 */
[----:B------:R-:W-:Y:S02]  /*2fe0*/  FSEL R94, R100, -INF , P1 ;  /* 0xff800000645e7808 */ /* 0x000fe40000800000 */
[----:B------:R-:W-:Y:S01]  /*2ff0*/  FMNMX.FTZ R37, R93, R96, !PT ;  /* 0x000000605d257209 */ /* 0x000fe20007810000 */
[----:B------:R-:W3:Y:S01]  /*3000*/  MUFU.TANH R98, R98 ;  /* 0x0000006200627308 */ /* 0x000ee20000002400 */
[----:B0-----:R-:W-:Y:S01]  /*3010*/  FSEL R36, R99, -INF , P3 ;  /* 0xff80000063247808 */ /* 0x001fe20001800000 */
[----:B------:R-:W-:Y:S01]  /*3020*/  FMUL.FTZ R99, R0, R34 ;  /* 0x0000002200637220 */ /* 0x000fe20000410000 */
[----:B------:R-:W-:Y:S02]  /*3030*/  ISETP.GT.AND P3, PT, R14, 0x91, PT ;  /* 0x000000910e00780c */ /* 0x000fe40003f64270 */
[----:B--2---:R-:W-:Y:S02]  /*3040*/  FSEL R96, R58, -INF , P2 ;  /* 0xff8000003a607808 */ /* 0x004fe40001000000 */
[----:B------:R-:W-:Y:S01]  /*3050*/  FMNMX.FTZ R51, R94, R37, !PT ;  /* 0x000000255e337209 */ /* 0x000fe20007810000 */
[----:B------:R-:W0:Y:S01]  /*3060*/  MUFU.TANH R99, R99 ;  /* 0x0000006300637308 */ /* 0x000e220000002400 */
[----:B------:R-:W-:-:S02]  /*3070*/  FSEL R37, R53, -INF , P4 ;  /* 0xff80000035257808 */ /* 0x000fc40002000000 */
[----:B------:R-:W-:Y:S02]  /*3080*/  ISETP.GT.AND P4, PT, R14, 0x98, PT ;  /* 0x000000980e00780c */ /* 0x000fe40003f84270 */
[----:B----4-:R-:W-:Y:S01]  /*3090*/  FSEL R95, R70, -INF , P3 ;  /* 0xff800000465f7808 */ /* 0x010fe20001800000 */
[----:B------:R-:W-:Y:S01]  /*30a0*/  FMUL.FTZ R70, R0, R31 ;  /* 0x0000001f00467220 */ /* 0x000fe20000410000 */
[----:B------:R-:W-:Y:S01]  /*30b0*/  FMNMX.FTZ R58, R96, R51, !PT ;  /* 0x00000033603a7209 */ /* 0x000fe20007810000 */
[----:B------:R-:W2:Y:S01]  /*30c0*/  MUFU.TANH R102, R102 ;  /* 0x0000006600667308 */ /* 0x000ea20000002400 */
[----:B------:R-:W-:Y:S02]  /*30d0*/  FSEL R51, R57, -INF , P5 ;  /* 0xff80000039337808 */ /* 0x000fe40002800000 */
[----:B------:R-:W-:Y:S02]  /*30e0*/  ISETP.GT.AND P5, PT, R14, 0x99, PT ;  /* 0x000000990e00780c */ /* 0x000fe40003fa4270 */
[----:B-1----:R-:W-:Y:S01]  /*30f0*/  FSEL R100, R71, -INF , P4 ;  /* 0xff80000047647808 */ /* 0x002fe20002000000 */
[----:B------:R-:W-:Y:S01]  /*3100*/  FMUL.FTZ R71, R0, R35 ;  /* 0x0000002300477220 */ /* 0x000fe20000410000 */
[----:B------:R-:W-:Y:S01]  /*3110*/  FMNMX.FTZ R53, R95, R58, !PT ;  /* 0x0000003a5f357209 */ /* 0x000fe20007810000 */
[----:B------:R-:W-:Y:S01]  /*3120*/  MUFU.TANH R70, R70 ;  /* 0x0000004600467308 */ /* 0x000fe20000002400 */
[----:B---3--:R-:W-:-:S02]  /*3130*/  FSEL R98, R98, -INF , P5 ;  /* 0xff80000062627808 */ /* 0x008fc40002800000 */
[----:B------:R-:W-:Y:S02]  /*3140*/  FMNMX.FTZ R53, R100, R53, !PT ;  /* 0x0000003564357209 */ /* 0x000fe40007810000 */
[----:B0-----:R-:W-:Y:S02]  /*3150*/  FSEL R99, R99, -INF , P2 ;  /* 0xff80000063637808 */ /* 0x001fe40001000000 */
[----:B------:R-:W-:Y:S01]  /*3160*/  FMNMX.FTZ R53, R98, R53, !PT ;  /* 0x0000003562357209 */ /* 0x000fe20007810000 */
[----:B------:R-:W-:Y:S01]  /*3170*/  MUFU.TANH R71, R71 ;  /* 0x0000004700477308 */ /* 0x000fe20000002400 */
[----:B--2---:R-:W-:-:S03]  /*3180*/  FSEL R102, R102, -INF , P4 ;  /* 0xff80000066667808 */ /* 0x004fc60002000000 */
[----:B------:R-:W0:Y:S04]  /*3190*/  SHFL.BFLY PT, R14, R53, 0x2, 0x1f ;  /* 0x0c401f00350e7f89 */ /* 0x000e2800000e0000 */
[----:B------:R-:W1:Y:S02]  /*31a0*/  MUFU.TANH R101, R101 ;  /* 0x0000006500657308 */ /* 0x000e640000002400 */
[----:B-1----:R-:W-:Y:S02]  /*31b0*/  FSEL R101, R101, -INF , P5 ;  /* 0xff80000065657808 */ /* 0x002fe40002800000 */
[----:B0-----:R-:W-:-:S05]  /*31c0*/  FMNMX.FTZ R14, R53, R14, !PT ;  /* 0x0000000e350e7209 */ /* 0x001fca0007810000 */
[----:B------:R-:W0:Y:S02]  /*31d0*/  SHFL.BFLY PT, R57, R14, 0x1, 0x1f ;  /* 0x0c201f000e397f89 */ /* 0x000e2400000e0000 */
[----:B0-----:R-:W-:-:S04]  /*31e0*/  FMNMX.FTZ R58, R14, R57, !PT ;  /* 0x000000390e3a7209 */ /* 0x001fc80007810000 */
[C---:B------:R-:W-:Y:S01]  /*31f0*/  FSETP.NEU.FTZ.AND P6, PT, R58.reuse, -INF , PT ;  /* 0xff8000003a00780b */ /* 0x040fe20003fdd000 */
[----:B------:R-:W-:-:S05]  /*3200*/  FFMA.FTZ R97, R58, R97, -8 ;  /* 0xc10000003a617423 */ /* 0x000fca0000010061 */
[----:B------:R-:W-:Y:S02]  /*3210*/  FSEL R97, R97, RZ, P6 ;  /* 0x000000ff61617208 */ /* 0x000fe40003000000 */
[----:B------:R-:W-:-:S03]  /*3220*/  LOP3.LUT P6, RZ, R120, 0x7f, RZ, 0xc0, !PT ;  /* 0x0000007f78ff7812 */ /* 0x000fc600078cc0ff */
[--C-:B------:R-:W-:Y:S01]  /*3230*/  FFMA.FTZ R31, R47, UR22, -R97.reuse ;  /* 0x000000162f1f7c23 */ /* 0x100fe20008010861 */
[----:B------:R-:W-:Y:S01]  /*3240*/  FMNMX.FTZ R47, R6, R7, !PT ;  /* 0x00000007062f7209 */ /* 0x000fe20007810000 */
[--C-:B------:R-:W-:Y:S01]  /*3250*/  FFMA.FTZ R34, R46, UR22, -R97.reuse ;  /* 0x000000162e227c23 */ /* 0x100fe20008010861 */
[----:B------:R-:W-:-:S01]  /*3260*/  FFMA.FTZ R35, R48, UR22, -R97 ;  /* 0x0000001630237c23 */ /* 0x000fc20008010861 */
        /* <DEDUP_REMOVED lines=11> */
[----:B------:R0:W-:Y:S01]  /*3320*/  MUFU.EX2 R47, R60 ;  /* 0x0000003c002f7308 */ /* 0x0001e20000000800 */
[----:B------:R-:W-:-:S01]  /*3330*/  FFMA.FTZ R65, R65, UR22, -R97 ;  /* 0x0000001641417c23 */ /* 0x000fc20008010861 */
[----:B------:R-:W-:Y:S01]  /*3340*/  FMNMX.FTZ R53, R11, R48, !PT ;  /* 0x000000300b357209 */ /* 0x000fe20007810000 */
[----:B------:R-:W-:-:S01]  /*3350*/  FFMA.FTZ R67, R67, UR22, -R97 ;  /* 0x0000001643437c23 */ /* 0x000fc20008010861 */
[--C-:B------:R-:W-:Y:S01]  /*3360*/  FFMA.FTZ R69, R69, UR22, -R97.reuse ;  /* 0x0000001645457c23 */ /* 0x100fe20008010861 */
        /* <DEDUP_REMOVED lines=9> */
[----:B------:R1:W-:Y:S02]  /*3400*/  MUFU.EX2 R48, R63 ;  /* 0x0000003f00307308 */ /* 0x0003e40000000800 */
[----:B------:R-:W-:Y:S01]  /*3410*/  FMNMX.FTZ R50, R20, R57, !PT ;  /* 0x0000003914327209 */ /* 0x000fe20007810000 */
[----:B------:R-:W-:-:S03]  /*3420*/  FFMA.FTZ R57, R64, UR22, -R97 ;  /* 0x0000001640397c23 */ /* 0x000fc60008010861 */
[----:B------:R-:W-:Y:S02]  /*3430*/  FMNMX.FTZ R59, R21, R50, !PT ;  /* 0x00000032153b7209 */ /* 0x000fe40007810000 */
[----:B------:R-:W-:Y:S02]  /*3440*/  MUFU.EX2 R14, R14 ;  /* 0x0000000e000e7308 */ /* 0x000fe40000000800 */
[----:B------:R-:W-:-:S04]  /*3450*/  FMNMX.FTZ R50, R40, R59, !PT ;  /* 0x0000003b28327209 */ /* 0x000fc80007810000 */
[----:B------:R-:W-:Y:S02]  /*3460*/  FMNMX.FTZ R59, R41, R50, !PT ;  /* 0x00000032293b7209 */ /* 0x000fe40007810000 */
[----:B------:R-:W-:Y:S02]  /*3470*/  MUFU.EX2 R50, R65 ;  /* 0x0000004100327308 */ /* 0x000fe40000000800 */
[----:B------:R-:W-:Y:S01]  /*3480*/  FMNMX.FTZ R56, R42, R59, !PT ;  /* 0x0000003b2a387209 */ /* 0x000fe20007810000 */
[--C-:B------:R-:W-:Y:S01]  /*3490*/  FFMA.FTZ R59, R66, UR22, -R97.reuse ;  /* 0x00000016423b7c23 */ /* 0x100fe20008010861 */
[----:B------:R-:W-:-:S01]  /*34a0*/  FFMA.FTZ R66, R72, UR22, -R97 ;  /* 0x0000001648427c23 */ /* 0x000fc20008010861 */
[----:B------:R-:W-:Y:S01]  /*34b0*/  FSEL R72, R70, -INF , P1 ;  /* 0xff80000046487808 */ /* 0x000fe20000800000 */
[----:B------:R-:W-:-:S01]  /*34c0*/  FFMA.FTZ R70, R82, UR22, -R97 ;  /* 0x0000001652467c23 */ /* 0x000fc20008010861 */
[----:B------:R-:W-:Y:S01]  /*34d0*/  FMNMX.FTZ R56, R43, R56, !PT ;  /* 0x000000382b387209 */ /* 0x000fe20007810000 */
[----:B------:R-:W-:-:S01]  /*34e0*/  FFMA.FTZ R82, R91, UR22, -R97 ;  /* 0x000000165b527c23 */ /* 0x000fc20008010861 */
[----:B------:R-:W-:Y:S02]  /*34f0*/  MUFU.EX2 R31, R31 ;  /* 0x0000001f001f7308 */ /* 0x000fe40000000800 */
[----:B------:R-:W-:-:S04]  /*3500*/  FMNMX.FTZ R56, R45, R56, !PT ;  /* 0x000000382d387209 */ /* 0x000fc80007810000 */
[----:B------:R-:W-:Y:S02]  /*3510*/  FMNMX.FTZ R61, R49, R56, !PT ;  /* 0x00000038313d7209 */ /* 0x000fe40007810000 */
[----:B------:R-:W-:Y:S02]  /*3520*/  MUFU.EX2 R56, R67 ;  /* 0x0000004300387308 */ /* 0x000fe40000000800 */
[----:B------:R-:W-:-:S04]  /*3530*/  FMNMX.FTZ R61, R24, R61, !PT ;  /* 0x0000003d183d7209 */ /* 0x000fc80007810000 */
[----:B0-----:R-:W-:Y:S02]  /*3540*/  FMNMX.FTZ R60, R54, R61, !PT ;  /* 0x0000003d363c7209 */ /* 0x001fe40007810000 */
[----:B------:R0:W2:Y:S02]  /*3550*/  MUFU.EX2 R61, R68 ;  /* 0x00000044003d7308 */ /* 0x0000a40000000800 */
[----:B------:R-:W-:-:S04]  /*3560*/  FMNMX.FTZ R60, R25, R60, !PT ;  /* 0x0000003c193c7209 */ /* 0x000fc80007810000 */
[----:B-1----:R-:W-:Y:S02]  /*3570*/  FMNMX.FTZ R63, R81, R60, !PT ;  /* 0x0000003c513f7209 */ /* 0x002fe40007810000 */
[----:B------:R-:W-:Y:S01]  /*3580*/  MUFU.EX2 R60, R88 ;  /* 0x00000058003c7308 */ /* 0x000fe20000000800 */
[----:B0-----:R-:W-:-:S01]  /*3590*/  FFMA.FTZ R68, R73, UR22, -R97 ;  /* 0x0000001649447c23 */ /* 0x001fc20008010861 */
[----:B------:R-:W-:Y:S01]  /*35a0*/  FMNMX.FTZ R63, R76, R63, !PT ;  /* 0x0000003f4c3f7209 */ /* 0x000fe20007810000 */
[----:B------:R-:W-:-:S01]  /*35b0*/  FFMA.FTZ R73, R84, UR22, -R97 ;  /* 0x0000001654497c23 */ /* 0x000fc20008010861 */
[----:B------:R-:W-:Y:S01]  /*35c0*/  FFMA.FTZ R84, R93, UR22, -R97 ;  /* 0x000000165d547c23 */ /* 0x000fe20008010861 */
[----:B------:R-:W-:Y:S01]  /*35d0*/  IMAD.U32 R93, RZ, RZ, UR22 ;  /* 0x00000016ff5d7e24 */ /* 0x000fe2000f8e00ff */
[----:B------:R-:W-:Y:S02]  /*35e0*/  FMNMX.FTZ R62, R80, R63, !PT ;  /* 0x0000003f503e7209 */ /* 0x000fe40007810000 */
[----:B------:R-:W-:Y:S01]  /*35f0*/  MUFU.EX2 R63, R69 ;  /* 0x00000045003f7308 */ /* 0x000fe20000000800 */
[----:B--2---:R-:W-:-:S02]  /*3600*/  F2FP.SATFINITE.E4M3.F32.PACK_AB_MERGE_C R150, R61, R56, RZ ;  /* 0x000000383d96723e */ /* 0x004fc400048070ff */
[----:B------:R-:W-:-:S04]  /*3610*/  FMNMX.FTZ R62, R77, R62, !PT ;  /* 0x0000003e4d3e7209 */ /* 0x000fc80007810000 */
[----:B------:R-:W-:Y:S01]  /*3620*/  FMNMX.FTZ R65, R79, R62, !PT ;  /* 0x0000003e4f417209 */ /* 0x000fe20007810000 */
[----:B------:R-:W-:Y:S03]  /*3630*/  MUFU.EX2 R34, R34 ;  /* 0x0000002200227308 */ /* 0x000fe60000000800 */
[----:B------:R-:W-:Y:S01]  /*3640*/  FMNMX.FTZ R64, R26, R65, !PT ;  /* 0x000000411a407209 */ /* 0x000fe20007810000 */
[----:B------:R-:W-:-:S03]  /*3650*/  FFMA.FTZ R65, R52, UR22, -R97 ;  /* 0x0000001634417c23 */ /* 0x000fc60008010861 */
[----:B------:R-:W-:Y:S01]  /*3660*/  FMNMX.FTZ R67, R27, R64, !PT ;  /* 0x000000401b437209 */ /* 0x000fe20007810000 */
[----:B------:R0:W-:Y:S03]  /*3670*/  MUFU.EX2 R62, R74 ;  /* 0x0000004a003e7308 */ /* 0x0001e60000000800 */
[----:B------:R-:W-:-:S04]  /*3680*/  FMNMX.FTZ R52, R28, R67, !PT ;  /* 0x000000431c347209 */ /* 0x000fc80007810000 */
[----:B------:R-:W-:Y:S01]  /*3690*/  FMNMX.FTZ R67, R29, R52, !PT ;  /* 0x000000341d437209 */ /* 0x000fe20007810000 */
[----:B------:R-:W1:Y:S01]  /*36a0*/  MUFU.EX2 R35, R35 ;  /* 0x0000002300237308 */ /* 0x000e620000000800 */
[----:B0-----:R-:W-:-:S01]  /*36b0*/  FFMA.FTZ R74, R83, UR22, -R97 ;  /* 0x00000016534a7c23 */ /* 0x001fc20008010861 */
[--C-:B------:R-:W-:Y:S01]  /*36c0*/  FFMA.FTZ R83, R85, UR22, -R97.reuse ;  /* 0x0000001655537c23 */ /* 0x100fe20008010861 */
[----:B------:R-:W-:Y:S01]  /*36d0*/  FMNMX.FTZ R67, R30, R67, !PT ;  /* 0x000000431e437209 */ /* 0x000fe20007810000 */
[----:B------:R-:W-:-:S03]  /*36e0*/  FFMA.FTZ R85, R90, UR22, -R97 ;  /* 0x000000165a557c23 */ /* 0x000fc60008010861 */
[----:B------:R-:W-:Y:S01]  /*36f0*/  FMNMX.FTZ R64, R32, R67, !PT ;  /* 0x0000004320407209 */ /* 0x000fe20007810000 */
[----:B------:R0:W-:Y:S03]  /*3700*/  MUFU.EX2 R52, R75 ;  /* 0x0000004b00347308 */ /* 0x0001e60000000800 */
[----:B------:R-:W-:-:S04]  /*3710*/  FMNMX.FTZ R69, R33, R64, !PT ;  /* 0x0000004021457209 */ /* 0x000fc80007810000 */
[----:B------:R-:W-:Y:S01]  /*3720*/  FMNMX.FTZ R64, R36, R69, !PT ;  /* 0x0000004524407209 */ /* 0x000fe20007810000 */
[----:B------:R2:W-:Y:S01]  /*3730*/  MUFU.EX2 R67, R78 ;  /* 0x0000004e00437308 */ /* 0x0005e20000000800 */
[----:B------:R-:W-:-:S01]  /*3740*/  FFMA.FTZ R69, R86, UR22, -R97 ;  /* 0x0000001656457c23 */ /* 0x000fc20008010861 */
[--C-:B------:R-:W-:Y:S01]  /*3750*/  FFMA.FTZ R86, R96, UR22, -R97.reuse ;  /* 0x0000001660567c23 */ /* 0x100fe20008010861 */
[----:B------:R-:W-:Y:S02]  /*3760*/  FMNMX.FTZ R64, R37, R64, !PT ;  /* 0x0000004025407209 */ /* 0x000fe40007810000 */
[----:B-1----:R-:W-:Y:S02]  /*3770*/  F2FP.SATFINITE.E4M3.F32.PACK_AB_MERGE_C R152, R35, R34, RZ ;  /* 0x000000222398723e */ /* 0x002fe400048070ff */
[----:B0-----:R-:W-:Y:S01]  /*3780*/  FMNMX.FTZ R75, R51, R64, !PT ;  /* 0x00000040334b7209 */ /* 0x001fe20007810000 */
[----:B------:R-:W-:Y:S01]  /*3790*/  MUFU.EX2 R38, R38 ;  /* 0x0000002600267308 */ /* 0x000fe20000000800 */
[----:B--2---:R-:W-:-:S01]  /*37a0*/  FFMA.FTZ R78, R87, UR22, -R97 ;  /* 0x00000016574e7c23 */ /* 0x004fc20008010861 */
[----:B------:R-:W-:-:S02]  /*37b0*/  F2FP.SATFINITE.E4M3.F32.PACK_AB_MERGE_C R152, R31, R14, R152 ;  /* 0x0000000e1f98723e */ /* 0x000fc40004807098 */
[----:B------:R-:W-:Y:S02]  /*37c0*/  FMNMX.FTZ R64, R72, R75, !PT ;  /* 0x0000004b48407209 */ /* 0x000fe40007810000 */
[----:B------:R-:W-:Y:S02]  /*37d0*/  FSEL R75, R71, -INF , P3 ;  /* 0xff800000474b7808 */ /* 0x000fe40001800000 */
[----:B------:R-:W-:Y:S01]  /*37e0*/  FMNMX.FTZ R64, R99, R64, !PT ;  /* 0x0000004063407209 */ /* 0x000fe20007810000 */
[----:B------:R-:W-:Y:S03]  /*37f0*/  MUFU.EX2 R39, R39 ;  /* 0x0000002700277308 */ /* 0x000fe60000000800 */
[----:B------:R-:W-:-:S04]  /*3800*/  FMNMX.FTZ R71, R75, R64, !PT ;  /* 0x000000404b477209 */ /* 0x000fc80007810000 */
[----:B------:R-:W-:Y:S01]  /*3810*/  FMNMX.FTZ R64, R102, R71, !PT ;  /* 0x0000004766407209 */ /* 0x000fe20007810000 */
[----:B------:R-:W0:Y:S03]  /*3820*/  MUFU.EX2 R44, R44 ;  /* 0x0000002c002c7308 */ /* 0x000e260000000800 */
[----:B------:R-:W-:-:S05]  /*3830*/  FMNMX.FTZ R64, R101, R64, !PT ;  /* 0x0000004065407209 */ /* 0x000fca0007810000 */
[----:B------:R-:W1:Y:S01]  /*3840*/  SHFL.BFLY PT, R87, R64, 0x2, 0x1f ;  /* 0x0c401f0040577f89 */ /* 0x000e6200000e0000 */
[----:B------:R2:W-:Y:S08]  /*3850*/  MUFU.EX2 R71, R78 ;  /* 0x0000004e00477308 */ /* 0x0005f00000000800 */
[----:B------:R-:W-:Y:S01]  /*3860*/  MUFU.EX2 R46, R46 ;  /* 0x0000002e002e7308 */ /* 0x000fe20000000800 */
[----:B--2---:R-:W-:-:S01]  /*3870*/  FFMA.FTZ R78, R89, UR22, -R97 ;  /* 0x00000016594e7c23 */ /* 0x004fc20008010861 */
[----:B------:R-:W-:Y:S01]  /*3880*/  FFMA.FTZ R89, R94, UR22, -R97 ;  /* 0x000000165e597c23 */ /* 0x000fe20008010861 */
[----:B0-----:R-:W-:-:S04]  /*3890*/  F2FP.SATFINITE.E4M3.F32.PACK_AB_MERGE_C R154, R47, R44, RZ ;  /* 0x0000002c2f9a723e */ /* 0x001fc800048070ff */
[----:B------:R-:W-:Y:S01]  /*38a0*/  F2FP.SATFINITE.E4M3.F32.PACK_AB_MERGE_C R154, R39, R38, R154 ;  /* 0x00000026279a723e */ /* 0x000fe2000480709a */
[----:B------:R-:W0:Y:S01]  /*38b0*/  MUFU.EX2 R57, R57 ;  /* 0x0000003900397308 */ /* 0x000e220000000800 */
[----:B-1----:R-:W-:Y:S01]  /*38c0*/  FMNMX.FTZ R88, R64, R87, !PT ;  /* 0x0000005740587209 */ /* 0x002fe20007810000 */
[----:B------:R-:W-:-:S06]  /*38d0*/  FFMA.FTZ R87, R92, UR22, -R97 ;  /* 0x000000165c577c23 */ /* 0x000fcc0008010861 */
[----:B------:R-:W1:Y:S01]  /*38e0*/  MUFU.EX2 R59, R59 ;  /* 0x0000003b003b7308 */ /* 0x000e620000000800 */
[----:B------:R-:W2:Y:S07]  /*38f0*/  SHFL.BFLY PT, R91, R88, 0x1, 0x1f ;  /* 0x0c201f00585b7f89 */ /* 0x000eae00000e0000 */
[----:B------:R-:W3:Y:S01]  /*3900*/  MUFU.EX2 R65, R65 ;  /* 0x0000004100417308 */ /* 0x000ee20000000800 */
[----:B0-----:R-:W-:-:S04]  /*3910*/  F2FP.SATFINITE.E4M3.F32.PACK_AB_MERGE_C R148, R57, R48, RZ ;  /* 0x000000303994723e */ /* 0x001fc800048070ff */
[----:B------:R-:W-:-:S03]  /*3920*/  F2FP.SATFINITE.E4M3.F32.PACK_AB_MERGE_C R148, R53, R46, R148 ;  /* 0x0000002e3594723e */ /* 0x000fc60004807094 */
[----:B------:R-:W-:Y:S01]  /*3930*/  MUFU.EX2 R66, R66 ;  /* 0x0000004200427308 */ /* 0x000fe20000000800 */
[----:B-1----:R-:W-:-:S07]  /*3940*/  F2FP.SATFINITE.E4M3.F32.PACK_AB_MERGE_C R150, R59, R50, R150 ;  /* 0x000000323b96723e */ /* 0x002fce0004807096 */
[----:B------:R-:W-:Y:S01]  /*3950*/  MUFU.EX2 R69, R69 ;  /* 0x0000004500457308 */ /* 0x000fe20000000800 */
[----:B---3--:R-:W-:Y:S02]  /*3960*/  F2FP.SATFINITE.E4M3.F32.PACK_AB_MERGE_C R136, R65, R62, RZ ;  /* 0x0000003e4188723e */ /* 0x008fe400048070ff */
[----:B--2---:R-:W-:Y:S01]  /*3970*/  FMNMX.FTZ R64, R88, R91, !PT ;  /* 0x0000005b58407209 */ /* 0x004fe20007810000 */
[----:B------:R-:W-:-:S01]  /*3980*/  FFMA.FTZ R91, R95, UR22, -R97 ;  /* 0x000000165f5b7c23 */ /* 0x000fc20008010861 */
[--C-:B------:R-:W-:Y:S01]  /*3990*/  FFMA.FTZ R88, R100, UR22, -R97.reuse ;  /* 0x0000001664587c23 */ /* 0x100fe20008010861 */
[----:B------:R-:W-:Y:S02]  /*39a0*/  F2FP.SATFINITE.E4M3.F32.PACK_AB_MERGE_C R136, R63, R60, R136 ;  /* 0x0000003c3f88723e */ /* 0x000fe40004807088 */
[C---:B------:R-:W-:Y:S01]  /*39b0*/  FFMA.FTZ R90, R64.reuse, R93, -8 ;  /* 0xc1000000405a7423 */ /* 0x040fe2000001005d */
[----:B------:R-:W-:Y:S01]  /*39c0*/  FSETP.NEU.FTZ.AND P1, PT, R64, -INF , PT ;  /* 0xff8000004000780b */ /* 0x000fe20003f3d000 */
[----:B------:R-:W-:Y:S01]  /*39d0*/  FFMA.FTZ R93, R98, UR22, -R97 ;  /* 0x00000016625d7c23 */ /* 0x000fe20008010861 */
[----:B------:R-:W-:Y:S02]  /*39e0*/  MUFU.EX2 R68, R68 ;  /* 0x0000004400447308 */ /* 0x000fe40000000800 */
[----:B------:R-:W-:-:S02]  /*39f0*/  FSEL R90, R90, RZ, P1 ;  /* 0x000000ff5a5a7208 */ /* 0x000fc40000800000 */
[----:B------:R-:W-:-:S03]  /*3a00*/  PLOP3.LUT P1, PT, PT, PT, UP0, 0x80, 0x0 ;  /* 0x000000000000781c */ /* 0x000fc60003f2f008 */
        /* <DEDUP_REMOVED lines=14> */
[----:B------:R-:W0:Y:S01]  /*3af0*/  MUFU.EX2 R7, R7 ;  /* 0x0000000700077308 */ /* 0x000e220000000800 */
[----:B------:R-:W-:-:S01]  /*3b00*/  FFMA.FTZ R12, R12, UR22, -R90 ;  /* 0x000000160c0c7c23 */ /* 0x000fc2000801085a */
[--C-:B------:R-:W-:Y:S01]  /*3b10*/  FFMA.FTZ R15, R41, UR22, -R90.reuse ;  /* 0x00000016290f7c23 */ /* 0x100fe2000801085a */
[----:B------:R-:W-:-:S01]  /*3b20*/  FFMA.FTZ R25, R76, UR22, -R90 ;  /* 0x000000164c197c23 */ /* 0x000fc2000801085a */
[--C-:B------:R-:W-:Y:S01]  /*3b30*/  FFMA.FTZ R41, R24, UR22, -R90.reuse ;  /* 0x0000001618297c23 */ /* 0x100fe2000801085a */
[----:B------:R-:W-:-:S01]  /*3b40*/  FFMA.FTZ R76, R77, UR22, -R90 ;  /* 0x000000164d4c7c23 */ /* 0x000fc2000801085a */
[----:B------:R-:W-:Y:S01]  /*3b50*/  FFMA.FTZ R24, R81, UR22, -R90 ;  /* 0x0000001651187c23 */ /* 0x000fe2000801085a */
[----:B------:R-:W-:-:S01]  /*3b60*/  FADD.FTZ R77, R14, R31 ;  /* 0x0000001f0e4d7221 */ /* 0x000fc20000010000 */
[----:B------:R-:W1:Y:S01]  /*3b70*/  MUFU.EX2 R92, R92 ;  /* 0x0000005c005c7308 */ /* 0x000e620000000800 */
[----:B------:R-:W-:-:S01]  /*3b80*/  FFMA.FTZ R94, R40, UR22, -R90 ;  /* 0x00000016285e7c23 */ /* 0x000fc2000801085a */
[--C-:B------:R-:W-:Y:S01]  /*3b90*/  FFMA.FTZ R13, R13, UR22, -R90.reuse ;  /* 0x000000160d0d7c23 */ /* 0x100fe2000801085a */
[----:B------:R-:W-:-:S01]  /*3ba0*/  FFMA.FTZ R40, R49, UR22, -R90 ;  /* 0x0000001631287c23 */ /* 0x000fc2000801085a */
[----:B------:R-:W-:Y:S01]  /*3bb0*/  FFMA.FTZ R49, R80, UR22, -R90 ;  /* 0x0000001650317c23 */ /* 0x000fe2000801085a */
[----:B------:R-:W-:-:S01]  /*3bc0*/  FADD.FTZ R80, R34, R77 ;  /* 0x0000004d22507221 */ /* 0x000fc20000010000 */
[----:B------:R-:W-:Y:S01]  /*3bd0*/  @!P6 IADD3 R77, R5, 0x13240, RZ ;  /* 0x00013240054de810 */ /* 0x000fe20007ffe0ff */
[----:B------:R-:W-:-:S01]  /*3be0*/  FFMA.FTZ R21, R21, UR22, -R90 ;  /* 0x0000001615157c23 */ /* 0x000fc2000801085a */
[----:B------:R-:W2:Y:S01]  /*3bf0*/  MUFU.EX2 R95, R95 ;  /* 0x0000005f005f7308 */ /* 0x000ea20000000800 */
[----:B0-----:R-:W-:-:S01]  /*3c00*/  FADD.FTZ R81, R6, R7 ;  /* 0x0000000706517221 */ /* 0x001fc20000010000 */
[----:B------:R-:W-:Y:S01]  /*3c10*/  @!P6 PRMT R77, RZ, 0x654, R77 ;  /* 0x00000654ff4de816 */ /* 0x000fe2000000004d */
[----:B------:R-:W-:-:S01]  /*3c20*/  FFMA.FTZ R79, R79, UR22, -R90 ;  /* 0x000000164f4f7c23 */ /* 0x000fc2000801085a */
[--C-:B------:R-:W-:Y:S01]  /*3c30*/  FFMA.FTZ R26, R26, UR22, -R90.reuse ;  /* 0x000000161a1a7c23 */ /* 0x100fe2000801085a */
[----:B------:R-:W-:-:S01]  /*3c40*/  FFMA.FTZ R27, R27, UR22, -R90 ;  /* 0x000000161b1b7c23 */ /* 0x000fc2000801085a */
[----:B------:R0:W-:Y:S01]  /*3c50*/  @!P6 SYNCS.ARRIVE.TRANS64.RED.A1T0 RZ, [R77+URZ], RZ ;  /* 0x000000ff4dffe9a7 */ /* 0x0001e2000810043f */
[----:B------:R-:W-:-:S01]  /*3c60*/  FFMA.FTZ R32, R32, UR22, -R90 ;  /* 0x0000001620207c23 */ /* 0x000fc2000801085a */
[----:B------:R-:W3:Y:S01]  /*3c70*/  MUFU.EX2 R8, R8 ;  /* 0x0000000800087308 */ /* 0x000ee20000000800 */
[----:B-1----:R-:W-:-:S01]  /*3c80*/  FADD.FTZ R96, R92, R81 ;  /* 0x000000515c607221 */ /* 0x002fc20000010000 */
[----:B------:R-:W-:Y:S01]  /*3c90*/  FADD.FTZ R81, R35, R80 ;  /* 0x0000005023517221 */ /* 0x000fe20000010000 */
[----:B------:R-:W-:-:S01]  /*3ca0*/  FFMA.FTZ R33, R33, UR22, -R90 ;  /* 0x0000001621217c23 */ /* 0x000fc2000801085a */
[--C-:B------:R-:W-:Y:S01]  /*3cb0*/  FFMA.FTZ R36, R36, UR22, -R90.reuse ;  /* 0x0000001624247c23 */ /* 0x100fe2000801085a */
[----:B------:R-:W-:-:S01]  /*3cc0*/  FFMA.FTZ R37, R37, UR22, -R90 ;  /* 0x0000001625257c23 */ /* 0x000fc2000801085a */
[----:B------:R-:W-:Y:S01]  /*3cd0*/  FADD.FTZ R80, R38, R81 ;  /* 0x0000005126507221 */ /* 0x000fe20000010000 */
[----:B------:R-:W-:-:S01]  /*3ce0*/  FFMA.FTZ R51, R51, UR22, -R90 ;  /* 0x0000001633337c23 */ /* 0x000fc2000801085a */
[----:B------:R-:W0:Y:S01]  /*3cf0*/  MUFU.EX2 R9, R9 ;  /* 0x0000000900097308 */ /* 0x000e220000000800 */
[----:B--2---:R-:W-:-:S01]  /*3d00*/  FADD.FTZ R97, R95, R96 ;  /* 0x000000605f617221 */ /* 0x004fc20000010000 */
[----:B------:R-:W-:Y:S01]  /*3d10*/  FADD.FTZ R81, R39, R80 ;  /* 0x0000005027517221 */ /* 0x000fe20000010000 */
[----:B------:R-:W-:-:S01]  /*3d20*/  FFMA.FTZ R72, R72, UR22, -R90 ;  /* 0x0000001648487c23 */ /* 0x000fc2000801085a */
[--C-:B------:R-:W-:Y:S01]  /*3d30*/  FFMA.FTZ R99, R99, UR22, -R90.reuse ;  /* 0x0000001663637c23 */ /* 0x100fe2000801085a */
[----:B------:R-:W-:Y:S01]  /*3d40*/  F2FP.SATFINITE.E4M3.F32.PACK_AB_MERGE_C R92, R95, R92, RZ ;  /* 0x0000005c5f5c723e */ /* 0x000fe200048070ff */
[----:B------:R-:W-:Y:S01]  /*3d50*/  FADD.FTZ R80, R44, R81 ;  /* 0x000000512c507221 */ /* 0x000fe20000010000 */
[----:B------:R-:W-:-:S01]  /*3d60*/  FFMA.FTZ R75, R75, UR22, -R90 ;  /* 0x000000164b4b7c23 */ /* 0x000fc2000801085a */
[----:B------:R-:W1:Y:S01]  /*3d70*/  MUFU.EX2 R12, R12 ;  /* 0x0000000c000c7308 */ /* 0x000e620000000800 */
[----:B---3--:R-:W-:-:S01]  /*3d80*/  FADD.FTZ R96, R8, R97 ;  /* 0x0000006108607221 */ /* 0x008fc20000010000 */
[----:B------:R-:W-:Y:S01]  /*3d90*/  F2FP.SATFINITE.E4M3.F32.PACK_AB_MERGE_C R153, R7, R6, R92 ;  /* 0x000000060799723e */ /* 0x000fe2000480705c */
[----:B------:R-:W-:-:S01]  /*3da0*/  FFMA.FTZ R102, R102, UR22, -R90 ;  /* 0x0000001666667c23 */ /* 0x000fc2000801085a */
[----:B------:R-:W-:Y:S01]  /*3db0*/  MOV R39, R55 ;  /* 0x0000003700277202 */ /* 0x000fe20000000f00 */
[----:B------:R-:W-:-:S03]  /*3dc0*/  IMAD.MOV.U32 R38, RZ, RZ, R55 ;  /* 0x000000ffff267224 */ /* 0x000fc600078e0037 */
[----:B------:R-:W2:Y:S01]  /*3dd0*/  MUFU.EX2 R13, R13 ;  /* 0x0000000d000d7308 */ /* 0x000ea20000000800 */
[----:B0-----:R-:W-:-:S07]  /*3de0*/  FADD.FTZ R77, R9, R96 ;  /* 0x00000060094d7221 */ /* 0x001fce0000010000 */
[----:B------:R-:W0:Y:S01]  /*3df0*/  MUFU.EX2 R10, R10 ;  /* 0x0000000a000a7308 */ /* 0x000e220000000800 */
[----:B-1----:R-:W-:-:S01]  /*3e00*/  FADD.FTZ R96, R12, R77 ;  /* 0x0000004d0c607221 */ /* 0x002fc20000010000 */
[--C-:B------:R-:W-:Y:S01]  /*3e10*/  FFMA.FTZ R77, R28, UR22, -R90.reuse ;  /* 0x000000161c4d7c23 */ /* 0x100fe2000801085a */
[----:B------:R-:W-:-:S01]  /*3e20*/  FFMA.FTZ R28, R29, UR22, -R90 ;  /* 0x000000161d1c7c23 */ /* 0x000fc2000801085a */
[--C-:B------:R-:W-:Y:S01]  /*3e30*/  FFMA.FTZ R29, R30, UR22, -R90.reuse ;  /* 0x000000161e1d7c23 */ /* 0x100fe2000801085a */
[----:B------:R-:W-:-:S03]  /*3e40*/  FFMA.FTZ R90, R101, UR22, -R90 ;  /* 0x00000016655a7c23 */ /* 0x000fc6000801085a */
[----:B------:R-:W1:Y:S01]  /*3e50*/  MUFU.EX2 R11, R11 ;  /* 0x0000000b000b7308 */ /* 0x000e620000000800 */
[----:B--2---:R-:W-:-:S07]  /*3e60*/  FADD.FTZ R81, R13, R96 ;  /* 0x000000600d517221 */ /* 0x004fce0000010000 */
[----:B------:R-:W2:Y:S01]  /*3e70*/  MUFU.EX2 R21, R21 ;  /* 0x0000001500157308 */ /* 0x000ea20000000800 */
[----:B0-----:R-:W-:-:S07]  /*3e80*/  FADD.FTZ R30, R10, R81 ;  /* 0x000000510a1e7221 */ /* 0x001fce0000010000 */
[----:B------:R0:W-:Y:S08]  /*3e90*/  MUFU.EX2 R5, R79 ;  /* 0x0000004f00057308 */ /* 0x0001f00000000800 */
[----:B------:R-:W3:Y:S01]  /*3ea0*/  MUFU.EX2 R94, R94 ;  /* 0x0000005e005e7308 */ /* 0x000ee20000000800 */
[----:B0-----:R-:W-:-:S01]  /*3eb0*/  FADD.FTZ R79, R47, R80 ;  /* 0x000000502f4f7221 */ /* 0x001fc20000010000 */
[----:B------:R-:W-:-:S03]  /*3ec0*/  F2FP.SATFINITE.E4M3.F32.PACK_AB_MERGE_C R47, R13, R12, RZ ;  /* 0x0000000c0d2f723e */ /* 0x000fc600048070ff */
[----:B------:R-:W-:Y:S01]  /*3ed0*/  FADD.FTZ R80, R46, R79 ;  /* 0x0000004f2e507221 */ /* 0x000fe20000010000 */
[----:B------:R-:W-:Y:S01]  /*3ee0*/  F2FP.SATFINITE.E4M3.F32.PACK_AB_MERGE_C R155, R9, R8, R47 ;  /* 0x00000008099b723e */ /* 0x000fe2000480702f */
[----:B------:R-:W-:Y:S01]  /*3ef0*/  IMAD.MOV.U32 R46, RZ, RZ, R55 ;  /* 0x000000ffff2e7224 */ /* 0x000fe200078e0037 */
[----:B------:R-:W0:Y:S01]  /*3f00*/  MUFU.EX2 R15, R15 ;  /* 0x0000000f000f7308 */ /* 0x000e220000000800 */
[----:B------:R-:W-:-:S01]  /*3f10*/  FADD.FTZ R79, R53, R80 ;  /* 0x00000050354f7221 */ /* 0x000fc20000010000 */
[----:B-1----:R-:W-:Y:S01]  /*3f20*/  FADD.FTZ R80, R11, R30 ;  /* 0x0000001e0b507221 */ /* 0x002fe20000010000 */
[----:B------:R-:W-:Y:S01]  /*3f30*/  IMAD.MOV.U32 R53, RZ, RZ, R55 ;  /* 0x000000ffff357224 */ /* 0x000fe200078e0037 */
[----:B------:R-:W-:Y:S01]  /*3f40*/  MOV R47, R55 ;  /* 0x00000037002f7202 */ /* 0x000fe20000000f00 */
[----:B------:R-:W-:-:S01]  /*3f50*/  FADD.FTZ R96, R48, R79 ;  /* 0x0000004f30607221 */ /* 0x000fc20000010000 */
[----:B--2---:R-:W-:Y:S01]  /*3f60*/  FADD.FTZ R79, R21, R80 ;  /* 0x00000050154f7221 */ /* 0x004fe20000010000 */
[----:B------:R-:W-:Y:S01]  /*3f70*/  IMAD.MOV.U32 R48, RZ, RZ, R55 ;  /* 0x000000ffff307224 */ /* 0x000fe200078e0037 */
[----:B------:R-:W1:Y:S01]  /*3f80*/  MUFU.EX2 R20, R20 ;  /* 0x0000001400147308 */ /* 0x000e620000000800 */
[----:B------:R-:W-:-:S01]  /*3f90*/  FADD.FTZ R81, R57, R96 ;  /* 0x0000006039517221 */ /* 0x000fc20000010000 */
[C---:B---3--:R-:W-:Y:S01]  /*3fa0*/  FADD.FTZ R80, R94.reuse, R79 ;  /* 0x0000004f5e507221 */ /* 0x048fe20000010000 */
[----:B------:R-:W-:-:S02]  /*3fb0*/  F2FP.SATFINITE.E4M3.F32.PACK_AB_MERGE_C R94, R94, R21, RZ ;  /* 0x000000155e5e723e */ /* 0x000fc400048070ff */
[----:B------:R-:W-:Y:S01]  /*3fc0*/  FADD.FTZ R96, R50, R81 ;  /* 0x0000005132607221 */ /* 0x000fe20000010000 */
[----:B------:R-:W-:Y:S01]  /*3fd0*/  IMAD.MOV.U32 R50, RZ, RZ, R55 ;  /* 0x000000ffff327224 */ /* 0x000fe200078e0037 */
[----:B------:R-:W-:Y:S01]  /*3fe0*/  F2FP.SATFINITE.E4M3.F32.PACK_AB_MERGE_C R149, R11, R10, R94 ;  /* 0x0000000a0b95723e */ /* 0x000fe2000480705e */
[----:B------:R-:W2:Y:S01]  /*3ff0*/  MUFU.EX2 R42, R42 ;  /* 0x0000002a002a7308 */ /* 0x000ea20000000800 */
[----:B------:R-:W-:-:S07]  /*4000*/  FADD.FTZ R79, R59, R96 ;  /* 0x000000603b4f7221 */ /* 0x000fce0000010000 */
[----:B------:R-:W3:Y:S08]  /*4010*/  MUFU.EX2 R43, R43 ;  /* 0x0000002b002b7308 */ /* 0x000ef00000000800 */
[----:B------:R-:W4:Y:S08]  /*4020*/  MUFU.EX2 R40, R40 ;  /* 0x0000002800287308 */ /* 0x000f300000000800 */
[----:B------:R0:W-:Y:S08]  /*4030*/  MUFU.EX2 R30, R77 ;  /* 0x0000004d001e7308 */ /* 0x0001f00000000800 */
[----:B------:R-:W5:Y:S01]  /*4040*/  MUFU.EX2 R41, R41 ;  /* 0x0000002900297308 */ /* 0x000f620000000800 */
[----:B0-----:R-:W-:-:S01]  /*4050*/  FADD.FTZ R77, R15, R80 ;  /* 0x000000500f4d7221 */ /* 0x001fc20000010000 */
[----:B------:R-:W-:-:S03]  /*4060*/  FADD.FTZ R80, R56, R79 ;  /* 0x0000004f38507221 */ /* 0x000fc60000010000 */
[----:B-1----:R-:W-:-:S03]  /*4070*/  FADD.FTZ R77, R20, R77 ;  /* 0x0000004d144d7221 */ /* 0x002fc60000010000 */
[----:B------:R-:W0:Y:S01]  /*4080*/  MUFU.EX2 R45, R45 ;  /* 0x0000002d002d7308 */ /* 0x000e220000000800 */
[----:B--2---:R-:W-:-:S01]  /*4090*/  FADD.FTZ R96, R42, R77 ;  /* 0x0000004d2a607221 */ /* 0x004fc20000010000 */
[----:B------:R-:W-:Y:S01]  /*40a0*/  FADD.FTZ R77, R61, R80 ;  /* 0x000000503d4d7221 */ /* 0x000fe20000010000 */
[C---:B---3--:R-:W-:Y:S02]  /*40b0*/  F2FP.SATFINITE.E4M3.F32.PACK_AB_MERGE_C R42, R43.reuse, R42, RZ ;  /* 0x0000002a2b2a723e */ /* 0x048fe400048070ff */
[----:B------:R-:W-:Y:S01]  /*40c0*/  FADD.FTZ R35, R43, R96 ;  /* 0x000000602b237221 */ /* 0x000fe20000010000 */
[----:B------:R-:W-:-:S01]  /*40d0*/  FADD.FTZ R34, R60, R77 ;  /* 0x0000004d3c227221 */ /* 0x000fc20000010000 */
[----:B------:R-:W-:Y:S01]  /*40e0*/  F2FP.SATFINITE.E4M3.F32.PACK_AB_MERGE_C R151, R20, R15, R42 ;  /* 0x0000000f1497723e */ /* 0x000fe2000480702a */
[----:B------:R-:W1:Y:S01]  /*40f0*/  MUFU.EX2 R54, R54 ;  /* 0x0000003600367308 */ /* 0x000e620000000800 */
[----:B----4-:R-:W-:-:S01]  /*4100*/  FADD.FTZ R44, R40, R35 ;  /* 0x00000023282c7221 */ /* 0x010fc20000010000 */
[----:B------:R-:W-:Y:S01]  /*4110*/  FADD.FTZ R35, R63, R34 ;  /* 0x000000223f237221 */ /* 0x000fe20000010000 */
[----:B------:R-:W-:-:S02]  /*4120*/  IMAD.MOV.U32 R43, RZ, RZ, R55 ;  /* 0x000000ffff2b7224 */ /* 0x000fc400078e0037 */
[----:B-----5:R-:W-:Y:S01]  /*4130*/  FADD.FTZ R44, R41, R44 ;  /* 0x0000002c292c7221 */ /* 0x020fe20000010000 */
[----:B------:R-:W-:-:S01]  /*4140*/  FADD.FTZ R34, R62, R35 ;  /* 0x000000233e227221 */ /* 0x000fc20000010000 */
[----:B------:R-:W-:Y:S01]  /*4150*/  IMAD.MOV.U32 R42, RZ, RZ, R55 ;  /* 0x000000ffff2a7224 */ /* 0x000fe200078e0037 */
[----:B------:R-:W2:Y:S01]  /*4160*/  MUFU.EX2 R24, R24 ;  /* 0x0000001800187308 */ /* 0x000ea20000000800 */
[----:B0-----:R-:W-:-:S01]  /*4170*/  FADD.FTZ R35, R45, R44 ;  /* 0x0000002c2d237221 */ /* 0x001fc20000010000 */
[----:B------:R-:W-:-:S04]  /*4180*/  FADD.FTZ R65, R65, R34 ;  /* 0x0000002241417221 */ /* 0x000fc80000010000 */
[----:B------:R-:W-:Y:S02]  /*4190*/  FADD.FTZ R34, R52, R65 ;  /* 0x0000004134227221 */ /* 0x000fe40000010000 */
[----:B------:R-:W0:Y:S01]  /*41a0*/  MUFU.EX2 R25, R25 ;  /* 0x0000001900197308 */ /* 0x000e220000000800 */
[----:B-1----:R-:W-:-:S01]  /*41b0*/  FADD.FTZ R35, R54, R35 ;  /* 0x0000002336237221 */ /* 0x002fc20000010000 */
[----:B------:R-:W-:Y:S01]  /*41c0*/  FADD.FTZ R21, R67, R34 ;  /* 0x0000002243157221 */ /* 0x000fe20000010000 */
[----:B------:R-:W-:Y:S01]  /*41d0*/  F2FP.SATFINITE.E4M3.F32.PACK_AB_MERGE_C R45, R54, R45, RZ ;  /* 0x0000002d362d723e */ /* 0x000fe200048070ff */
[----:B------:R-:W-:Y:S02]  /*41e0*/  IMAD.MOV.U32 R54, RZ, RZ, R55 ;  /* 0x000000ffff367224 */ /* 0x000fe400078e0037 */
[----:B------:R-:W-:-:S01]  /*41f0*/  FADD.FTZ R34, R66, R21 ;  /* 0x0000001542227221 */ /* 0x000fc20000010000 */
[----:B------:R-:W-:Y:S01]  /*4200*/  F2FP.SATFINITE.E4M3.F32.PACK_AB_MERGE_C R66, R69, R66, RZ ;  /* 0x000000424542723e */ /* 0x000fe200048070ff */
[----:B------:R-:W1:Y:S01]  /*4210*/  MUFU.EX2 R49, R49 ;  /* 0x0000003100317308 */ /* 0x000e620000000800 */
[----:B--2---:R-:W-:-:S01]  /*4220*/  FADD.FTZ R44, R24, R35 ;  /* 0x00000023182c7221 */ /* 0x004fc20000010000 */
[----:B------:R-:W-:Y:S01]  /*4230*/  FADD.FTZ R69, R69, R34 ;  /* 0x0000002245457221 */ /* 0x000fe20000010000 */
[----:B------:R-:W-:Y:S01]  /*4240*/  F2FP.SATFINITE.E4M3.F32.PACK_AB_MERGE_C R138, R67, R52, R66 ;  /* 0x00000034438a723e */ /* 0x000fe20004807042 */
[----:B------:R-:W-:Y:S01]  /*4250*/  IMAD.MOV.U32 R52, RZ, RZ, R55 ;  /* 0x000000ffff347224 */ /* 0x000fe200078e0037 */
[----:B------:R-:W-:Y:S01]  /*4260*/  F2FP.SATFINITE.E4M3.F32.PACK_AB_MERGE_C R137, R41, R40, R45 ;  /* 0x000000282989723e */ /* 0x000fe2000480702d */
[----:B------:R-:W-:Y:S01]  /*4270*/  FADD.FTZ R14, R68, R69 ;  /* 0x00000045440e7221 */ /* 0x000fe20000010000 */
[----:B------:R-:W-:Y:S01]  /*4280*/  IMAD.MOV.U32 R45, RZ, RZ, R55 ;  /* 0x000000ffff2d7224 */ /* 0x000fe200078e0037 */
[----:B------:R-:W2:Y:S01]  /*4290*/  MUFU.EX2 R76, R76 ;  /* 0x0000004c004c7308 */ /* 0x000ea20000000800 */
[----:B0-----:R-:W-:-:S01]  /*42a0*/  FADD.FTZ R44, R25, R44 ;  /* 0x0000002c192c7221 */ /* 0x001fc20000010000 */
[----:B------:R-:W-:Y:S01]  /*42b0*/  FADD.FTZ R31, R71, R14 ;  /* 0x0000000e471f7221 */ /* 0x000fe20000010000 */
[----:B------:R-:W-:-:S02]  /*42c0*/  IMAD.MOV.U32 R41, RZ, RZ, R55 ;  /* 0x000000ffff297224 */ /* 0x000fc400078e0037 */
[--C-:B------:R-:W-:Y:S02]  /*42d0*/  IMAD.MOV.U32 R40, RZ, RZ, R55.reuse ;  /* 0x000000ffff287224 */ /* 0x100fe400078e0037 */
[----:B------:R-:W-:Y:S01]  /*42e0*/  IMAD.MOV.U32 R35, RZ, RZ, R55 ;  /* 0x000000ffff237224 */ /* 0x000fe200078e0037 */
[----:B------:R-:W0:Y:S01]  /*42f0*/  MUFU.EX2 R26, R26 ;  /* 0x0000001a001a7308 */ /* 0x000e220000000800 */
[----:B-1----:R-:W-:-:S01]  /*4300*/  FADD.FTZ R21, R49, R44 ;  /* 0x0000002c31157221 */ /* 0x002fc20000010000 */
[----:B------:R-:W-:-:S06]  /*4310*/  IMAD.MOV.U32 R44, RZ, RZ, R55 ;  /* 0x000000ffff2c7224 */ /* 0x000fcc00078e0037 */
[----:B------:R-:W1:Y:S01]  /*4320*/  MUFU.EX2 R70, R70 ;  /* 0x0000004600467308 */ /* 0x000e620000000800 */
[C---:B--2---:R-:W-:Y:S01]  /*4330*/  F2FP.SATFINITE.E4M3.F32.PACK_AB_MERGE_C R49, R76.reuse, R49, RZ ;  /* 0x000000314c31723e */ /* 0x044fe200048070ff */
[----:B------:R-:W-:-:S03]  /*4340*/  FADD.FTZ R76, R76, R21 ;  /* 0x000000154c4c7221 */ /* 0x000fc60000010000 */
[----:B------:R-:W-:Y:S01]  /*4350*/  F2FP.SATFINITE.E4M3.F32.PACK_AB_MERGE_C R139, R25, R24, R49 ;  /* 0x00000018198b723e */ /* 0x000fe20004807031 */
[----:B------:R-:W-:-:S01]  /*4360*/  FADD.FTZ R21, R5, R76 ;  /* 0x0000004c05157221 */ /* 0x000fc20000010000 */
[--C-:B------:R-:W-:Y:S01]  /*4370*/  IMAD.MOV.U32 R49, RZ, RZ, R55.reuse ;  /* 0x000000ffff317224 */ /* 0x100fe200078e0037 */
[----:B------:R-:W2:Y:S01]  /*4380*/  MUFU.EX2 R27, R27 ;  /* 0x0000001b001b7308 */ /* 0x000ea20000000800 */
[----:B------:R-:W-:Y:S02]  /*4390*/  IMAD.MOV.U32 R25, RZ, RZ, R55 ;  /* 0x000000ffff197224 */ /* 0x000fe400078e0037 */
[----:B0-----:R-:W-:Y:S01]  /*43a0*/  FADD.FTZ R14, R26, R21 ;  /* 0x000000151a0e7221 */ /* 0x001fe20000010000 */
[----:B------:R-:W-:-:S04]  /*43b0*/  IMAD.MOV.U32 R24, RZ, RZ, R55 ;  /* 0x000000ffff187224 */ /* 0x000fc800078e0037 */
[----:B------:R-:W0:Y:S01]  /*43c0*/  MUFU.EX2 R73, R73 ;  /* 0x0000004900497308 */ /* 0x000e220000000800 */
[----:B-1----:R-:W-:-:S07]  /*43d0*/  FADD.FTZ R34, R70, R31 ;  /* 0x0000001f46227221 */ /* 0x002fce0000010000 */
[----:B------:R-:W1:Y:S01]  /*43e0*/  MUFU.EX2 R74, R74 ;  /* 0x0000004a004a7308 */ /* 0x000e620000000800 */
[----:B--2---:R-:W-:-:S01]  /*43f0*/  FADD.FTZ R21, R27, R14 ;  /* 0x0000000e1b157221 */ /* 0x004fc20000010000 */
[----:B------:R-:W-:-:S03]  /*4400*/  F2FP.SATFINITE.E4M3.F32.PACK_AB_MERGE_C R31, R30, R27, RZ ;  /* 0x0000001b1e1f723e */ /* 0x000fc600048070ff */
[----:B------:R-:W-:Y:S01]  /*4410*/  FADD.FTZ R21, R30, R21 ;  /* 0x000000151e157221 */ /* 0x000fe20000010000 */
[----:B------:R-:W-:Y:S01]  /*4420*/  F2FP.SATFINITE.E4M3.F32.PACK_AB_MERGE_C R141, R26, R5, R31 ;  /* 0x000000051a8d723e */ /* 0x000fe2000480701f */
[----:B------:R-:W-:Y:S01]  /*4430*/  IMAD.MOV.U32 R26, RZ, RZ, R55 ;  /* 0x000000ffff1a7224 */ /* 0x000fe200078e0037 */
[----:B------:R-:W2:Y:S01]  /*4440*/  MUFU.EX2 R28, R28 ;  /* 0x0000001c001c7308 */ /* 0x000ea20000000800 */
[C---:B0-----:R-:W-:Y:S01]  /*4450*/  F2FP.SATFINITE.E4M3.F32.PACK_AB_MERGE_C R70, R73.reuse, R70, RZ ;  /* 0x000000464946723e */ /* 0x041fe200048070ff */
[----:B------:R-:W-:Y:S01]  /*4460*/  FADD.FTZ R73, R73, R34 ;  /* 0x0000002249497221 */ /* 0x000fe20000010000 */
[----:B------:R-:W-:Y:S02]  /*4470*/  MOV R31, R55 ;  /* 0x00000037001f7202 */ /* 0x000fe40000000f00 */
[----:B------:R-:W-:-:S03]  /*4480*/  F2FP.SATFINITE.E4M3.F32.PACK_AB_MERGE_C R140, R71, R68, R70 ;  /* 0x00000044478c723e */ /* 0x000fc60004807046 */
[----:B------:R-:W0:Y:S01]  /*4490*/  MUFU.EX2 R83, R83 ;  /* 0x0000005300537308 */ /* 0x000e220000000800 */
[----:B-1----:R-:W-:-:S07]  /*44a0*/  FADD.FTZ R14, R74, R73 ;  /* 0x000000494a0e7221 */ /* 0x002fce0000010000 */
[----:B------:R-:W1:Y:S01]  /*44b0*/  MUFU.EX2 R29, R29 ;  /* 0x0000001d001d7308 */ /* 0x000e620000000800 */
[----:B--2---:R-:W-:-:S07]  /*44c0*/  FADD.FTZ R30, R28, R21 ;  /* 0x000000151c1e7221 */ /* 0x004fce0000010000 */
[----:B------:R-:W-:Y:S01]  /*44d0*/  MUFU.EX2 R78, R78 ;  /* 0x0000004e004e7308 */ /* 0x000fe20000000800 */
[----:B0-----:R-:W-:-:S07]  /*44e0*/  FADD.FTZ R21, R83, R14 ;  /* 0x0000000e53157221 */ /* 0x001fce0000010000 */
[----:B------:R-:W0:Y:S01]  /*44f0*/  MUFU.EX2 R85, R85 ;  /* 0x0000005500557308 */ /* 0x000e220000000800 */
[----:B-1----:R-:W-:-:S07]  /*4500*/  FADD.FTZ R27, R29, R30 ;  /* 0x0000001e1d1b7221 */ /* 0x002fce0000010000 */
[----:B------:R-:W1:Y:S08]  /*4510*/  MUFU.EX2 R32, R32 ;  /* 0x0000002000207308 */ /* 0x000e700000000800 */
[----:B------:R-:W2:Y:S01]  /*4520*/  MUFU.EX2 R33, R33 ;  /* 0x0000002100217308 */ /* 0x000ea20000000800 */
[----:B0-----:R-:W-:Y:S01]  /*4530*/  F2FP.SATFINITE.E4M3.F32.PACK_AB_MERGE_C R34, R85, R78, RZ ;  /* 0x0000004e5522723e */ /* 0x001fe200048070ff */
[----:B------:R-:W-:-:S03]  /*4540*/  FADD.FTZ R78, R78, R21 ;  /* 0x000000154e4e7221 */ /* 0x000fc60000010000 */
[----:B------:R-:W-:Y:S01]  /*4550*/  F2FP.SATFINITE.E4M3.F32.PACK_AB_MERGE_C R142, R83, R74, R34 ;  /* 0x0000004a538e723e */ /* 0x000fe20004807022 */
[----:B------:R-:W-:-:S01]  /*4560*/  FADD.FTZ R85, R85, R78 ;  /* 0x0000004e55557221 */ /* 0x000fc20000010000 */
[----:B------:R-:W-:Y:S01]  /*4570*/  IMAD.MOV.U32 R34, RZ, RZ, R55 ;  /* 0x000000ffff227224 */ /* 0x000fe200078e0037 */
[----:B------:R-:W-:Y:S01]  /*4580*/  MUFU.EX2 R84, R84 ;  /* 0x0000005400547308 */ /* 0x000fe20000000800 */
[----:B-1----:R-:W-:-:S01]  /*4590*/  FADD.FTZ R30, R32, R27 ;  /* 0x0000001b201e7221 */ /* 0x002fc20000010000 */
[----:B------:R-:W-:-:S06]  /*45a0*/  IMAD.MOV.U32 R27, RZ, RZ, R55 ;  /* 0x000000ffff1b7224 */ /* 0x000fcc00078e0037 */
[----:B------:R-:W0:Y:S01]  /*45b0*/  MUFU.EX2 R89, R89 ;  /* 0x0000005900597308 */ /* 0x000e220000000800 */
[C---:B--2---:R-:W-:Y:S01]  /*45c0*/  F2FP.SATFINITE.E4M3.F32.PACK_AB_MERGE_C R32, R33.reuse, R32, RZ ;  /* 0x000000202120723e */ /* 0x044fe200048070ff */
[----:B------:R-:W-:Y:S01]  /*45d0*/  FADD.FTZ R33, R33, R30 ;  /* 0x0000001e21217221 */ /* 0x000fe20000010000 */
[--C-:B------:R-:W-:Y:S02]  /*45e0*/  IMAD.MOV.U32 R30, RZ, RZ, R55.reuse ;  /* 0x000000ffff1e7224 */ /* 0x100fe400078e0037 */
[----:B------:R-:W-:Y:S01]  /*45f0*/  F2FP.SATFINITE.E4M3.F32.PACK_AB_MERGE_C R143, R29, R28, R32 ;  /* 0x0000001c1d8f723e */ /* 0x000fe20004807020 */
[--C-:B------:R-:W-:Y:S02]  /*4600*/  IMAD.MOV.U32 R32, RZ, RZ, R55.reuse ;  /* 0x000000ffff207224 */ /* 0x100fe400078e0037 */
[----:B------:R-:W1:Y:S01]  /*4610*/  MUFU.EX2 R82, R82 ;  /* 0x0000005200527308 */ /* 0x000e620000000800 */
[--C-:B------:R-:W-:Y:S02]  /*4620*/  IMAD.MOV.U32 R29, RZ, RZ, R55.reuse ;  /* 0x000000ffff1d7224 */ /* 0x100fe400078e0037 */
[----:B------:R-:W-:-:S05]  /*4630*/  IMAD.MOV.U32 R28, RZ, RZ, R55 ;  /* 0x000000ffff1c7224 */ /* 0x000fca00078e0037 */
[----:B------:R2:W3:Y:S01]  /*4640*/  MUFU.EX2 R12, R36 ;  /* 0x00000024000c7308 */ /* 0x0004e20000000800 */
[----:B0-----:R-:W-:-:S07]  /*4650*/  F2FP.SATFINITE.E4M3.F32.PACK_AB_MERGE_C R7, R89, R84, RZ ;  /* 0x000000545907723e */ /* 0x001fce00048070ff */
[----:B------:R-:W0:Y:S01]  /*4660*/  MUFU.EX2 R87, R87 ;  /* 0x0000005700577308 */ /* 0x000e220000000800 */
[----:B-1----:R-:W-:-:S01]  /*4670*/  FADD.FTZ R6, R82, R85 ;  /* 0x0000005552067221 */ /* 0x002fc20000010000 */
[----:B--2---:R-:W-:-:S06]  /*4680*/  IMAD.MOV.U32 R36, RZ, RZ, R55 ;  /* 0x000000ffff247224 */ /* 0x004fcc00078e0037 */
[----:B------:R1:W2:Y:S01]  /*4690*/  MUFU.EX2 R13, R37 ;  /* 0x00000025000d7308 */ /* 0x0002a20000000800 */
[----:B---3--:R-:W-:-:S01]  /*46a0*/  FADD.FTZ R8, R12, R33 ;  /* 0x000000210c087221 */ /* 0x008fc20000010000 */
[----:B------:R-:W-:-:S06]  /*46b0*/  IMAD.MOV.U32 R33, RZ, RZ, R55 ;  /* 0x000000ffff217224 */ /* 0x000fcc00078e0037 */
[----:B------:R-:W3:Y:S01]  /*46c0*/  MUFU.EX2 R51, R51 ;  /* 0x0000003300337308 */ /* 0x000ee20000000800 */
[C---:B0-----:R-:W-:Y:S01]  /*46d0*/  F2FP.SATFINITE.E4M3.F32.PACK_AB_MERGE_C R144, R87.reuse, R82, R7 ;  /* 0x000000525790723e */ /* 0x041fe20004807007 */
[----:B------:R-:W-:Y:S01]  /*46e0*/  FADD.FTZ R87, R87, R6 ;  /* 0x0000000657577221 */ /* 0x000fe20000010000 */
[----:B-1----:R-:W-:-:S03]  /*46f0*/  IMAD.MOV.U32 R37, RZ, RZ, R55 ;  /* 0x000000ffff257224 */ /* 0x002fc600078e0037 */
[----:B------:R-:W-:Y:S02]  /*4700*/  FADD.FTZ R84, R84, R87 ;  /* 0x0000005754547221 */ /* 0x000fe40000010000 */
[----:B------:R-:W0:Y:S01]  /*4710*/  MUFU.EX2 R72, R72 ;  /* 0x0000004800487308 */ /* 0x000e220000000800 */
[----:B--2---:R-:W-:-:S01]  /*4720*/  FADD.FTZ R8, R13, R8 ;  /* 0x000000080d087221 */ /* 0x004fc20000010000 */
[----:B------:R-:W-:-:S06]  /*4730*/  FADD.FTZ R89, R89, R84 ;  /* 0x0000005459597221 */ /* 0x000fcc0000010000 */
[----:B------:R-:W-:Y:S01]  /*4740*/  MUFU.EX2 R88, R88 ;  /* 0x0000005800587308 */ /* 0x000fe20000000800 */
[----:B---3--:R-:W-:-:S07]  /*4750*/  FADD.FTZ R9, R51, R8 ;  /* 0x0000000833097221 */ /* 0x008fce0000010000 */
[----:B------:R-:W1:Y:S01]  /*4760*/  MUFU.EX2 R93, R93 ;  /* 0x0000005d005d7308 */ /* 0x000e620000000800 */
[C---:B0-----:R-:W-:Y:S01]  /*4770*/  F2FP.SATFINITE.E4M3.F32.PACK_AB_MERGE_C R51, R72.reuse, R51, RZ ;  /* 0x000000334833723e */ /* 0x041fe200048070ff */
[----:B------:R-:W-:-:S03]  /*4780*/  FADD.FTZ R72, R72, R9 ;  /* 0x0000000948487221 */ /* 0x000fc60000010000 */
[----:B------:R-:W-:Y:S01]  /*4790*/  F2FP.SATFINITE.E4M3.F32.PACK_AB_MERGE_C R145, R13, R12, R51 ;  /* 0x0000000c0d91723e */ /* 0x000fe20004807033 */
[----:B------:R-:W-:Y:S02]  /*47a0*/  IMAD.MOV.U32 R51, RZ, RZ, R55 ;  /* 0x000000ffff337224 */ /* 0x000fe400078e0037 */
[----:B------:R-:W0:Y:S08]  /*47b0*/  MUFU.EX2 R86, R86 ;  /* 0x0000005600567308 */ /* 0x000e300000000800 */
[----:B------:R-:W2:Y:S01]  /*47c0*/  MUFU.EX2 R99, R99 ;  /* 0x0000006300637308 */ /* 0x000ea20000000800 */
[----:B-1----:R-:W-:-:S07]  /*47d0*/  F2FP.SATFINITE.E4M3.F32.PACK_AB_MERGE_C R8, R93, R88, RZ ;  /* 0x000000585d08723e */ /* 0x002fce00048070ff */
[----:B------:R-:W1:Y:S01]  /*47e0*/  MUFU.EX2 R91, R91 ;  /* 0x0000005b005b7308 */ /* 0x000e620000000800 */
[----:B0-----:R-:W-:-:S07]  /*47f0*/  FADD.FTZ R6, R86, R89 ;  /* 0x0000005956067221 */ /* 0x001fce0000010000 */
[----:B------:R-:W0:Y:S01]  /*4800*/  MUFU.EX2 R14, R75 ;  /* 0x0000004b000e7308 */ /* 0x000e220000000800 */
[----:B--2---:R-:W-:-:S07]  /*4810*/  FADD.FTZ R9, R99, R72 ;  /* 0x0000004863097221 */ /* 0x004fce0000010000 */
[----:B------:R-:W2:Y:S01]  /*4820*/  MUFU.EX2 R102, R102 ;  /* 0x0000006600667308 */ /* 0x000ea20000000800 */
[C---:B-1----:R-:W-:Y:S01]  /*4830*/  F2FP.SATFINITE.E4M3.F32.PACK_AB_MERGE_C R146, R91.reuse, R86, R8 ;  /* 0x000000565b92723e */ /* 0x042fe20004807008 */
[----:B------:R-:W-:-:S04]  /*4840*/  FADD.FTZ R91, R91, R6 ;  /* 0x000000065b5b7221 */ /* 0x000fc80000010000 */
[----:B------:R-:W-:Y:S02]  /*4850*/  FADD.FTZ R8, R88, R91 ;  /* 0x0000005b58087221 */ /* 0x000fe40000010000 */
[----:B------:R-:W1:Y:S01]  /*4860*/  MUFU.EX2 R7, R90 ;  /* 0x0000005a00077308 */ /* 0x000e620000000800 */
[----:B0-----:R-:W-:-:S01]  /*4870*/  FADD.FTZ R9, R14, R9 ;  /* 0x000000090e097221 */ /* 0x001fc20000010000 */
[----:B------:R-:W-:-:S03]  /*4880*/  FADD.FTZ R8, R93, R8 ;  /* 0x000000085d087221 */ /* 0x000fc60000010000 */
[----:B--2---:R-:W-:Y:S01]  /*4890*/  FADD.FTZ R6, R102, R9 ;  /* 0x0000000966067221 */ /* 0x004fe20000010000 */
[----:B-1----:R-:W-:-:S03]  /*48a0*/  F2FP.SATFINITE.E4M3.F32.PACK_AB_MERGE_C R5, R7, R102, RZ ;  /* 0x000000660705723e */ /* 0x002fc600048070ff */
[----:B------:R-:W-:Y:S01]  /*48b0*/  FADD.FTZ R6, R7, R6 ;  /* 0x0000000607067221 */ /* 0x000fe20000010000 */
[----:B------:R-:W-:Y:S01]  /*48c0*/  F2FP.SATFINITE.E4M3.F32.PACK_AB_MERGE_C R147, R14, R99, R5 ;  /* 0x000000630e93723e */ /* 0x000fe20004807005 */
[----:B------:R-:W-:Y:S06]  /*48d0*/  @!P1 BRA `(.L_x_128) ;  /* 0x0000002c00849947 */ /* 0x000fec0003800000 */
[----:B------:R-:W-:Y:S01]  /*48e0*/  MOV R9, R64 ;  /* 0x0000004000097202 */ /* 0x000fe20000000f00 */
        /* <DEDUP_REMOVED lines=21> */
.L_x_138:
[----:B------:R-:W-:-:S04]  /*4a40*/  UISETP.NE.AND UP0, UPT, UR21, 0x1, UPT ;  /* 0x000000011500788c */ /* 0x000fc8000bf05270 */
[----:B------:R-:W-:-:S04]  /*4a50*/  USEL UR37, URZ, 0x1, UP0 ;  /* 0x000000013f257887 */ /* 0x000fc80008000000 */
[----:B------:R-:W-:Y:S01]  /*4a60*/  ULOP3.LUT UR37, UR20, UR37, URZ, 0x3c, !UPT ;  /* 0x0000002514257292 */ /* 0x000fe2000f8e3c3f */
[----:B------:R-:W-:Y:S11]  /*4a70*/  @!P0 BRA `(.L_x_129) ;  /* 0x0000000000048947 */ /* 0x000ff60003800000 */
[----:B------:R-:W-:Y:S01]  /*4a80*/  BPT.TRAP 0x1 ;  /* 0x000000040000795c */ /* 0x000fe20000300000 */
.L_x_129:
[----:B------:R-:W0:Y:S01]  /*4a90*/  S2UR UR6, SR_CgaCtaId ;  /* 0x00000000000679c3 */ /* 0x000e220000008800 */
[----:B------:R-:W-:Y:S01]  /*4aa0*/  UIADD3 UR38, UR21, 0x1, URZ ;  /* 0x0000000115267890 */ /* 0x000fe2000fffe03f */
[----:B------:R-:W-:Y:S01]  /*4ab0*/  MOV R2, 0x400 ;  /* 0x0000040000027802 */ /* 0x000fe20000000f00 */
[----:B------:R-:W-:Y:S02]  /*4ac0*/  IMAD.U32 R10, RZ, RZ, UR37 ;  /* 0x00000025ff0a7e24 */ /* 0x000fe4000f8e00ff */
[----:B------:R-:W-:-:S03]  /*4ad0*/  UISETP.NE.AND UP0, UPT, UR38, 0x2, UPT ;  /* 0x000000022600788c */ /* 0x000fc6000bf05270 */
[----:B------:R-:W-:Y:S01]  /*4ae0*/  SHF.L.U32 R10, R10, 0x1f, RZ ;  /* 0x0000001f0a0a7819 */ /* 0x000fe200000006ff */
[----:B------:R-:W-:-:S06]  /*4af0*/  USEL UR38, UR38, URZ, UP0 ;  /* 0x0000003f26267287 */ /* 0x000fcc0008000000 */
[----:B------:R-:W-:Y:S02]  /*4b00*/  IMAD.U32 R7, RZ, RZ, UR38 ;  /* 0x00000026ff077e24 */ /* 0x000fe4000f8e00ff */
[----:B0-----:R-:W-:-:S05]  /*4b10*/  IMAD.U32 R3, RZ, RZ, UR6 ;  /* 0x00000006ff037e24 */ /* 0x001fca000f8e00ff */
[----:B------:R-:W-:-:S05]  /*4b20*/  LEA R2, R3, R2, 0x18 ;  /* 0x0000000203027211 */ /* 0x000fca00078ec0ff */
[----:B------:R-:W-:-:S04]  /*4b30*/  IMAD R7, R7, 0x8, R2 ;  /* 0x0000000807077824 */ /* 0x000fc800078e0202 */
[----:B------:R0:W1:Y:S01]  /*4b40*/  SYNCS.PHASECHK.TRANS64.TRYWAIT P1, [R7+URZ+0x13230], R10 ;  /* 0x0132300a070075a7 */ /* 0x000062000802017f */
[----:B------:R-:W-:Y:S05]  /*4b50*/  @!P0 BRA `(.L_x_130) ;  /* 0x0000000000048947 */ /* 0x000fea0003800000 */
[----:B------:R-:W-:Y:S01]  /*4b60*/  BPT.TRAP 0x1 ;  /* 0x000000040000795c */ /* 0x000fe20000300000 */
.L_x_130:
[----:B-1----:R-:W-:Y:S05]  /*4b70*/  @P1 BRA `(.L_x_131) ;  /* 0x0000000000081947 */ /* 0x002fea0003800000 */
[----:B------:R-:W1:Y:S02]  /*4b80*/  SYNCS.PHASECHK.TRANS64.TRYWAIT P1, [R7+URZ+0x13230], R10 ;  /* 0x0132300a070075a7 */ /* 0x000e64000802017f */
[----:B-1----:R-:W-:Y:S05]  /*4b90*/  @!P1 BRA `(.L_x_132) ;  /* 0x0000008c00e49947 */ /* 0x002fea0003800000 */
.L_x_131:
        /* <DEDUP_REMOVED lines=64> */
.L_x_133:
[----:B------:R-:W-:Y:S01]  /*4fa0*/  R2UR UR12, R2 ;  /* 0x00000000020c72ca */ /* 0x000fe200000e0000 */
[----:B01----:R-:W-:-:S05]  /*4fb0*/  IMAD.U32 R10, RZ, RZ, UR20 ;  /* 0x00000014ff0a7e24 */ /* 0x003fca000f8e00ff */
[----:B------:R-:W-:-:S07]  /*4fc0*/  SHF.L.U32 R10, R10, 0x1f, RZ ;  /* 0x0000001f0a0a7819 */ /* 0x000fce00000006ff */
[----:B------:R-:W-:-:S09]  /*4fd0*/  ULEA UR12, UR21, UR12, 0x3 ;  /* 0x0000000c150c7291 */ /* 0x000fd2000f8e183f */
[----:B------:R0:W1:Y:S01]  /*4fe0*/  SYNCS.PHASECHK.TRANS64.TRYWAIT P1, [UR12+0x13250], R10 ;  /* 0x0132500aff0075a7 */ /* 0x000062000802014c */
[----:B------:R-:W-:Y:S05]  /*4ff0*/  @!P0 BRA `(.L_x_134) ;  /* 0x0000000000048947 */ /* 0x000fea0003800000 */
[----:B------:R-:W-:Y:S01]  /*5000*/  BPT.TRAP 0x1 ;  /* 0x000000040000795c */ /* 0x000fe20000300000 */
.L_x_134:
[----:B-1----:R-:W-:Y:S05]  /*5010*/  @P1 BRA `(.L_x_135) ;  /* 0x0000000000081947 */ /* 0x002fea0003800000 */
[----:B------:R-:W1:Y:S02]  /*5020*/  SYNCS.PHASECHK.TRANS64.TRYWAIT P1, [UR12+0x13250], R10 ;  /* 0x0132500aff0075a7 */ /* 0x000e64000802014c */
[----:B-1----:R-:W-:Y:S05]  /*5030*/  @!P1 BRA `(.L_x_136) ;  /* 0x0000008800d09947 */ /* 0x002fea0003800000 */
.L_x_135:
[C---:B01----:R-:W-:Y:S01]  /*5040*/  FMUL.FTZ R10, R0.reuse, R120 ;  /* 0x00000078000a7220 */ /* 0x043fe20000410000 */
[C---:B------:R-:W-:Y:S01]  /*5050*/  FMUL.FTZ R12, R0.reuse, R122 ;  /* 0x0000007a000c7220 */ /* 0x040fe20000410000 */
[C---:B------:R-:W-:Y:S01]  /*5060*/  FMUL.FTZ R11, R0.reuse, R121 ;  /* 0x00000079000b7220 */ /* 0x040fe20000410000 */
[C---:B------:R-:W-:Y:S01]  /*5070*/  FMUL.FTZ R13, R0.reuse, R123 ;  /* 0x0000007b000d7220 */ /* 0x040fe20000410000 */
[C---:B------:R-:W-:Y:S01]  /*5080*/  FMUL.FTZ R14, R0.reuse, R124 ;  /* 0x0000007c000e7220 */ /* 0x040fe20000410000 */
[C---:B------:R-:W-:Y:S01]  /*5090*/  FMUL.FTZ R20, R0.reuse, R126 ;  /* 0x0000007e00147220 */ /* 0x040fe20000410000 */
[----:B------:R-:W0:Y:S01]  /*50a0*/  MUFU.TANH R10, R10 ;  /* 0x0000000a000a7308 */ /* 0x000e220000002400 */
[C---:B------:R-:W-:Y:S01]  /*50b0*/  FMUL.FTZ R15, R0.reuse, R125 ;  /* 0x0000007d000f7220 */ /* 0x040fe20000410000 */
[C---:B------:R-:W-:Y:S01]  /*50c0*/  FMUL.FTZ R21, R0.reuse, R127 ;  /* 0x0000007f00157220 */ /* 0x040fe20000410000 */
[C---:B------:R-:W-:Y:S01]  /*50d0*/  FMUL.FTZ R120, R0.reuse, R128 ;  /* 0x0000008000787220 */ /* 0x040fe20000410000 */
[C---:B------:R-:W-:Y:S01]  /*50e0*/  FMUL.FTZ R122, R0.reuse, R130 ;  /* 0x00000082007a7220 */ /* 0x040fe20000410000 */
[C---:B------:R-:W-:Y:S01]  /*50f0*/  FMUL.FTZ R121, R0.reuse, R129 ;  /* 0x0000008100797220 */ /* 0x040fe20000410000 */
[C---:B------:R-:W-:Y:S01]  /*5100*/  FMUL.FTZ R123, R0.reuse, R131 ;  /* 0x00000083007b7220 */ /* 0x040fe20000410000 */
[C---:B------:R-:W-:Y:S01]  /*5110*/  FMUL.FTZ R124, R0.reuse, R132 ;  /* 0x00000084007c7220 */ /* 0x040fe20000410000 */
[----:B------:R-:W1:Y:S01]  /*5120*/  MUFU.TANH R12, R12 ;  /* 0x0000000c000c7308 */ /* 0x000e620000002400 */
[C---:B------:R-:W-:Y:S01]  /*5130*/  FMUL.FTZ R126, R0.reuse, R134 ;  /* 0x00000086007e7220 */ /* 0x040fe20000410000 */
[----:B------:R-:W-:Y:S01]  /*5140*/  FMUL.FTZ R125, R0, R133 ;  /* 0x00000085007d7220 */ /* 0x000fe20000410000 */
[----:B------:R-:W-:Y:S01]  /*5150*/  R2UR UR6, R2 ;  /* 0x00000000020672ca */ /* 0x000fe200000e0000 */
[C---:B------:R-:W-:Y:S01]  /*5160*/  FMUL.FTZ R127, R0.reuse, R135 ;  /* 0x00000087007f7220 */ /* 0x040fe20000410000 */
[C---:B------:R-:W-:Y:S01]  /*5170*/  FMUL.FTZ R104, R0.reuse, R104 ;  /* 0x0000006800687220 */ /* 0x040fe20000410000 */
[C---:B------:R-:W-:Y:S01]  /*5180*/  FMUL.FTZ R106, R0.reuse, R106 ;  /* 0x0000006a006a7220 */ /* 0x040fe20000410000 */
[----:B------:R-:W-:Y:S01]  /*5190*/  FMUL.FTZ R105, R0, R105 ;  /* 0x0000006900697220 */ /* 0x000fe20000410000 */
[----:B------:R-:W2:Y:S01]  /*51a0*/  MUFU.TANH R11, R11 ;  /* 0x0000000b000b7308 */ /* 0x000ea20000002400 */
[----:B0-----:R-:W-:Y:S01]  /*51b0*/  FMNMX.FTZ R128, R10, R5, !PT ;  /* 0x000000050a807209 */ /* 0x001fe20007810000 */
[C---:B------:R-:W-:Y:S01]  /*51c0*/  FMUL.FTZ R107, R0.reuse, R107 ;  /* 0x0000006b006b7220 */ /* 0x040fe20000410000 */
[C---:B------:R-:W-:Y:S01]  /*51d0*/  FMUL.FTZ R108, R0.reuse, R108 ;  /* 0x0000006c006c7220 */ /* 0x040fe20000410000 */
[C---:B------:R-:W-:Y:S01]  /*51e0*/  FMUL.FTZ R110, R0.reuse, R110 ;  /* 0x0000006e006e7220 */ /* 0x040fe20000410000 */
[C---:B------:R-:W-:Y:S01]  /*51f0*/  FMUL.FTZ R109, R0.reuse, R109 ;  /* 0x0000006d006d7220 */ /* 0x040fe20000410000 */
[C---:B------:R-:W-:Y:S01]  /*5200*/  FMUL.FTZ R111, R0.reuse, R111 ;  /* 0x0000006f006f7220 */ /* 0x040fe20000410000 */
[----:B------:R-:W-:Y:S01]  /*5210*/  FMUL.FTZ R112, R0, R112 ;  /* 0x0000007000707220 */ /* 0x000fe20000410000 */
[----:B------:R-:W0:Y:S01]  /*5220*/  MUFU.TANH R13, R13 ;  /* 0x0000000d000d7308 */ /* 0x000e220000002400 */
[----:B-1----:R-:W-:Y:S01]  /*5230*/  FMNMX.FTZ R130, R12, R9, !PT ;  /* 0x000000090c827209 */ /* 0x002fe20007810000 */
[----:B------:R-:W-:Y:S01]  /*5240*/  UIADD3 UR6, UR6, 0x1000, URZ ;  /* 0x0000100006067890 */ /* 0x000fe2000fffe03f */
[C---:B------:R-:W-:Y:S01]  /*5250*/  FMUL.FTZ R114, R0.reuse, R114 ;  /* 0x0000007200727220 */ /* 0x040fe20000410000 */
[C---:B------:R-:W-:Y:S01]  /*5260*/  FMUL.FTZ R113, R0.reuse, R113 ;  /* 0x0000007100717220 */ /* 0x040fe20000410000 */
[C---:B------:R-:W-:Y:S01]  /*5270*/  FMUL.FTZ R115, R0.reuse, R115 ;  /* 0x0000007300737220 */ /* 0x040fe20000410000 */
[----:B------:R-:W-:Y:S01]  /*5280*/  USHF.R.U32.HI UR6, URZ, 0x4, UR6 ;  /* 0x000000043f067899 */ /* 0x000fe20008011606 */
[C---:B------:R-:W-:Y:S01]  /*5290*/  FMUL.FTZ R116, R0.reuse, R116 ;  /* 0x0000007400747220 */ /* 0x040fe20000410000 */
[----:B------:R-:W1:Y:S01]  /*52a0*/  MUFU.TANH R14, R14 ;  /* 0x0000000e000e7308 */ /* 0x000e620000002400 */
[----:B--2---:R-:W-:Y:S01]  /*52b0*/  FMNMX.FTZ R129, R11, R128, !PT ;  /* 0x000000800b817209 */ /* 0x004fe20007810000 */
[----:B------:R-:W-:Y:S01]  /*52c0*/  ULOP3.LUT UR6, UR6, 0x3fff, URZ, 0xc0, !UPT ;  /* 0x00003fff06067892 */ /* 0x000fe2000f8ec03f */
[C---:B------:R-:W-:Y:S01]  /*52d0*/  FMUL.FTZ R118, R0.reuse, R118 ;  /* 0x0000007600767220 */ /* 0x040fe20000410000 */
[C---:B------:R-:W-:Y:S01]  /*52e0*/  FMUL.FTZ R117, R0.reuse, R117 ;  /* 0x0000007500757220 */ /* 0x040fe20000410000 */
[----:B------:R-:W-:Y:S01]  /*52f0*/  WARPGROUP.ARRIVE ;  /* 0x00000000000079c5 */ /* 0x000fe20000000000 */
[----:B------:R-:W-:Y:S01]  /*5300*/  ULOP3.LUT UR6, UR6, 0x10000, URZ, 0xfc, !UPT ;  /* 0x0001000006067892 */ /* 0x000fe2000f8efc3f */
[C---:B------:R-:W-:Y:S01]  /*5310*/  FMUL.FTZ R119, R0.reuse, R119 ;  /* 0x0000007700777220 */ /* 0x040fe20000410000 */
[----:B------:R-:W2:Y:S01]  /*5320*/  MUFU.TANH R20, R20 ;  /* 0x0000001400147308 */ /* 0x000ea20000002400 */
[----:B0-----:R-:W-:Y:S01]  /*5330*/  FMNMX.FTZ R131, R13, R130, !PT ;  /* 0x000000820d837209 */ /* 0x001fe20007810000 */
[----:B------:R-:W-:Y:S01]  /*5340*/  UIMAD UR10, UR21, 0x280, UR6 ;  /* 0x00000280150a78a4 */ /* 0x000fe2000f8e0206 */
[C---:B------:R-:W-:Y:S01]  /*5350*/  FMUL.FTZ R88, R0.reuse, R88 ;  /* 0x0000005800587220 */ /* 0x040fe20000410000 */
[----:B------:R-:W-:Y:S01]  /*5360*/  UMOV UR11, 0xc0000010 ;  /* 0xc0000010000b7882 */ /* 0x000fe20000000000 */
[C---:B------:R-:W-:Y:S01]  /*5370*/  FMUL.FTZ R90, R0.reuse, R90 ;  /* 0x0000005a005a7220 */ /* 0x040fe20000410000 */
[C---:B------:R-:W-:Y:S01]  /*5380*/  FMUL.FTZ R89, R0.reuse, R89 ;  /* 0x0000005900597220 */ /* 0x040fe20000410000 */
[----:B------:R-:W-:Y:S01]  /*5390*/  FMUL.FTZ R91, R0, R91 ;  /* 0x0000005b005b7220 */ /* 0x000fe20000410000 */
[----:B------:R-:W0:Y:S01]  /*53a0*/  MUFU.TANH R15, R15 ;  /* 0x0000000f000f7308 */ /* 0x000e220000002400 */
[----:B-1----:R-:W-:Y:S01]  /*53b0*/  FMNMX.FTZ R128, R14, R129, !PT ;  /* 0x000000810e807209 */ /* 0x002fe20007810000 */
[C---:B------:R-:W-:Y:S01]  /*53c0*/  FMUL.FTZ R92, R0.reuse, R92 ;  /* 0x0000005c005c7220 */ /* 0x040fe20000410000 */
[----:B------:R-:W-:Y:S01]  /*53d0*/  QGMMA.64x64x32.F32.E4M3.E4M3 R24, R152, gdesc[UR8], R24, gsb0 ;  /* 0x00e0000898187df3 */ /* 0x000fe20008000818 */
[C---:B------:R-:W-:Y:S01]  /*53e0*/  FMUL.FTZ R94, R0.reuse, R94 ;  /* 0x0000005e005e7220 */ /* 0x040fe20000410000 */
[C---:B------:R-:W-:Y:S01]  /*53f0*/  FMUL.FTZ R93, R0.reuse, R93 ;  /* 0x0000005d005d7220 */ /* 0x040fe20000410000 */
[C---:B------:R-:W-:Y:S01]  /*5400*/  FMUL.FTZ R95, R0.reuse, R95 ;  /* 0x0000005f005f7220 */ /* 0x040fe20000410000 */
[----:B------:R-:W-:Y:S01]  /*5410*/  FMUL.FTZ R96, R0, R96 ;  /* 0x0000006000607220 */ /* 0x000fe20000410000 */
[----:B------:R-:W1:Y:S01]  /*5420*/  MUFU.TANH R21, R21 ;  /* 0x0000001500157308 */ /* 0x000e620000002400 */
[----:B--2---:R-:W-:Y:S01]  /*5430*/  FMNMX.FTZ R130, R20, R131, !PT ;  /* 0x0000008314827209 */ /* 0x004fe20007810000 */
[C---:B------:R-:W-:Y:S01]  /*5440*/  FMUL.FTZ R98, R0.reuse, R98 ;  /* 0x0000006200627220 */ /* 0x040fe20000410000 */
[C---:B------:R-:W-:Y:S01]  /*5450*/  FMUL.FTZ R97, R0.reuse, R97 ;  /* 0x0000006100617220 */ /* 0x040fe20000410000 */
[C---:B------:R-:W-:Y:S01]  /*5460*/  FMUL.FTZ R99, R0.reuse, R99 ;  /* 0x0000006300637220 */ /* 0x040fe20000410000 */
[C---:B------:R-:W-:Y:S01]  /*5470*/  FMUL.FTZ R100, R0.reuse, R100 ;  /* 0x0000006400647220 */ /* 0x040fe20000410000 */
[C---:B------:R-:W-:Y:S01]  /*5480*/  FMUL.FTZ R102, R0.reuse, R102 ;  /* 0x0000006600667220 */ /* 0x040fe20000410000 */
[C---:B------:R-:W-:Y:S01]  /*5490*/  FMUL.FTZ R101, R0.reuse, R101 ;  /* 0x0000006500657220 */ /* 0x040fe20000410000 */
[----:B------:R-:W2:Y:S01]  /*54a0*/  MUFU.TANH R120, R120 ;  /* 0x0000007800787308 */ /* 0x000ea20000002400 */
[----:B0-----:R-:W-:Y:S01]  /*54b0*/  FMNMX.FTZ R129, R15, R128, !PT ;  /* 0x000000800f817209 */ /* 0x001fe20007810000 */
[C---:B------:R-:W-:Y:S01]  /*54c0*/  FMUL.FTZ R103, R0.reuse, R103 ;  /* 0x0000006700677220 */ /* 0x040fe20000410000 */
[C---:B------:R-:W-:Y:S01]  /*54d0*/  FMUL.FTZ R72, R0.reuse, R72 ;  /* 0x0000004800487220 */ /* 0x040fe20000410000 */
[C---:B------:R-:W-:Y:S01]  /*54e0*/  FMUL.FTZ R74, R0.reuse, R74 ;  /* 0x0000004a004a7220 */ /* 0x040fe20000410000 */
[C---:B------:R-:W-:Y:S01]  /*54f0*/  FMUL.FTZ R73, R0.reuse, R73 ;  /* 0x0000004900497220 */ /* 0x040fe20000410000 */
[C---:B------:R-:W-:Y:S01]  /*5500*/  FMUL.FTZ R75, R0.reuse, R75 ;  /* 0x0000004b004b7220 */ /* 0x040fe20000410000 */
[C---:B------:R-:W-:Y:S01]  /*5510*/  FMUL.FTZ R76, R0.reuse, R76 ;  /* 0x0000004c004c7220 */ /* 0x040fe20000410000 */
[----:B------:R-:W0:Y:S01]  /*5520*/  MUFU.TANH R122, R122 ;  /* 0x0000007a007a7308 */ /* 0x000e220000002400 */
[----:B-1----:R-:W-:Y:S01]  /*5530*/  FMNMX.FTZ R131, R21, R130, !PT ;  /* 0x0000008215837209 */ /* 0x002fe20007810000 */
[C---:B------:R-:W-:Y:S01]  /*5540*/  FMUL.FTZ R78, R0.reuse, R78 ;  /* 0x0000004e004e7220 */ /* 0x040fe20000410000 */
[C---:B------:R-:W-:Y:S01]  /*5550*/  FMUL.FTZ R77, R0.reuse, R77 ;  /* 0x0000004d004d7220 */ /* 0x040fe20000410000 */
        /* <DEDUP_REMOVED lines=11> */
[----:B------:R-:W-:Y:S01]  /*5610*/  FMUL.FTZ R56, R0, R56 ;  /* 0x0000003800387220 */ /* 0x000fe20000410000 */
[----:B------:R-:W2:Y:S01]  /*5620*/  MUFU.TANH R123, R123 ;  /* 0x0000007b007b7308 */ /* 0x000ea20000002400 */
[----:B0-----:R-:W-:Y:S01]  /*5630*/  FMNMX.FTZ R130, R122, R131, !PT ;  /* 0x000000837a827209 */ /* 0x001fe20007810000 */
[----:B------:R-:W-:Y:S01]  /*5640*/  UIADD3 UR6, UR10, 0x80, URZ ;  /* 0x000000800a067890 */ /* 0x000fe2000fffe03f */
[C---:B------:R-:W-:Y:S01]  /*5650*/  FMUL.FTZ R57, R0.reuse, R57 ;  /* 0x0000003900397220 */ /* 0x040fe20000410000 */
[C---:B------:R-:W-:Y:S01]  /*5660*/  FMUL.FTZ R59, R0.reuse, R59 ;  /* 0x0000003b003b7220 */ /* 0x040fe20000410000 */
[C---:B------:R-:W-:Y:S01]  /*5670*/  FMUL.FTZ R60, R0.reuse, R60 ;  /* 0x0000003c003c7220 */ /* 0x040fe20000410000 */
[----:B------:R-:W-:Y:S01]  /*5680*/  UMOV UR7, 0xc0000010 ;  /* 0xc000001000077882 */ /* 0x000fe20000000000 */
        /* <DEDUP_REMOVED lines=8> */
[C---:B------:R-:W-:Y:S01]  /*5710*/  FMUL.FTZ R68, R0.reuse, R68 ;  /* 0x0000004400447220 */ /* 0x040fe20000410000 */
[----:B------:R-:W1:Y:S01]  /*5720*/  MUFU.TANH R126, R126 ;  /* 0x0000007e007e7308 */ /* 0x000e620000002400 */
[----:B--2---:R-:W-:Y:S01]  /*5730*/  FMNMX.FTZ R131, R123, R130, !PT ;  /* 0x000000827b837209 */ /* 0x004fe20007810000 */
[C---:B------:R-:W-:Y:S01]  /*5740*/  FMUL.FTZ R69, R0.reuse, R69 ;  /* 0x0000004500457220 */ /* 0x040fe20000410000 */
[C---:B------:R-:W-:Y:S01]  /*5750*/  FMUL.FTZ R70, R0.reuse, R70 ;  /* 0x0000004600467220 */ /* 0x040fe20000410000 */
[----:B------:R-:W-:Y:S01]  /*5760*/  FMUL.FTZ R71, R0, R71 ;  /* 0x0000004700477220 */ /* 0x000fe20000410000 */
[----:B------:R-:W-:-:S03]  /*5770*/  UMOV UR11, 0xc0000010 ;  /* 0xc0000010000b7882 */ /* 0x000fc60000000000 */
[----:B------:R-:W2:Y:S01]  /*5780*/  MUFU.TANH R125, R125 ;  /* 0x0000007d007d7308 */ /* 0x000ea20000002400 */
[----:B0-----:R-:W-:-:S07]  /*5790*/  FMNMX.FTZ R128, R124, R129, !PT ;  /* 0x000000817c807209 */ /* 0x001fce0007810000 */
[----:B------:R-:W0:Y:S01]  /*57a0*/  MUFU.TANH R127, R127 ;  /* 0x0000007f007f7308 */ /* 0x000e220000002400 */
[----:B-1----:R-:W-:-:S07]  /*57b0*/  FMNMX.FTZ R130, R126, R131, !PT ;  /* 0x000000837e827209 */ /* 0x002fce0007810000 */
[----:B------:R-:W1:Y:S01]  /*57c0*/  MUFU.TANH R104, R104 ;  /* 0x0000006800687308 */ /* 0x000e620000002400 */
[----:B--2---:R-:W-:Y:S01]  /*57d0*/  FMNMX.FTZ R129, R125, R128, !PT ;  /* 0x000000807d817209 */ /* 0x004fe20007810000 */
[----:B------:R-:W-:Y:S01]  /*57e0*/  FMUL.FTZ R128, R0, R58 ;  /* 0x0000003a00807220 */ /* 0x000fe20000410000 */
[----:B------:R-:W-:Y:S02]  /*57f0*/  WARPGROUP.DEPBAR.LE gsb0, 0x0 ;  /* 0x00008000000079c5 */ /* 0x000fe40000010000 */
[----:B------:R-:W-:-:S06]  /*5800*/  WARPGROUP.ARRIVE ;  /* 0x00000000000079c5 */ /* 0x000fcc0000000000 */
[----:B------:R-:W2:Y:S01]  /*5810*/  S2R R155, SR_TID.X ;  /* 0x00000000009b7919 */ /* 0x000ea20000002100 */
[----:B------:R-:W3:Y:S01]  /*5820*/  MUFU.TANH R106, R106 ;  /* 0x0000006a006a7308 */ /* 0x000ee20000002400 */
[----:B0-----:R-:W-:Y:S01]  /*5830*/  FMNMX.FTZ R131, R127, R130, !PT ;  /* 0x000000827f837209 */ /* 0x001fe20007810000 */
[----:B------:R-:W-:Y:S01]  /*5840*/  QGMMA.64x64x32.F32.E4M3.E4M3 R24, R148, gdesc[UR4], R24, gsb0 ;  /* 0x00e0000494187df3 */ /* 0x000fe20008000818 */
[----:B------:R-:W-:Y:S01]  /*5850*/  UIADD3 UR6, UR10, 0x100, URZ ;  /* 0x000001000a067890 */ /* 0x000fe2000fffe03f */
[----:B------:R-:W-:-:S04]  /*5860*/  UMOV UR7, 0xc0000010 ;  /* 0xc000001000077882 */ /* 0x000fc80000000000 */
[----:B------:R-:W0:Y:S01]  /*5870*/  MUFU.TANH R105, R105 ;  /* 0x0000006900697308 */ /* 0x000e220000002400 */
[----:B-1----:R-:W-:-:S07]  /*5880*/  FMNMX.FTZ R130, R104, R129, !PT ;  /* 0x0000008168827209 */ /* 0x002fce0007810000 */
[----:B------:R-:W1:Y:S01]  /*5890*/  MUFU.TANH R107, R107 ;  /* 0x0000006b006b7308 */ /* 0x000e620000002400 */
[----:B---3--:R-:W-:-:S07]  /*58a0*/  FMNMX.FTZ R58, R106, R131, !PT ;  /* 0x000000836a3a7209 */ /* 0x008fce0007810000 */
[----:B------:R-:W3:Y:S01]  /*58b0*/  MUFU.TANH R108, R108 ;  /* 0x0000006c006c7308 */ /* 0x000ee20000002400 */
[----:B0-----:R-:W-:Y:S02]  /*58c0*/  FMNMX.FTZ R129, R105, R130, !PT ;  /* 0x0000008269817209 */ /* 0x001fe40007810000 */
[----:B--2---:R-:W-:-:S05]  /*58d0*/  LOP3.LUT P1, RZ, R155, 0x7f, RZ, 0xc0, !PT ;  /* 0x0000007f9bff7812 */ /* 0x004fca000782c0ff */
[----:B------:R-:W0:Y:S01]  /*58e0*/  MUFU.TANH R110, R110 ;  /* 0x0000006e006e7308 */ /* 0x000e220000002400 */
[----:B-1----:R-:W-:-:S07]  /*58f0*/  FMNMX.FTZ R131, R107, R58, !PT ;  /* 0x0000003a6b837209 */ /* 0x002fce0007810000 */
[----:B------:R-:W1:Y:S01]  /*5900*/  MUFU.TANH R109, R109 ;  /* 0x0000006d006d7308 */ /* 0x000e620000002400 */
[----:B---3--:R-:W-:-:S07]  /*5910*/  FMNMX.FTZ R58, R108, R129, !PT ;  /* 0x000000816c3a7209 */ /* 0x008fce0007810000 */
[----:B------:R-:W2:Y:S01]  /*5920*/  MUFU.TANH R111, R111 ;  /* 0x0000006f006f7308 */ /* 0x000ea20000002400 */
[----:B0-----:R-:W-:-:S07]  /*5930*/  FMNMX.FTZ R130, R110, R131, !PT ;  /* 0x000000836e827209 */ /* 0x001fce0007810000 */
[----:B------:R-:W0:Y:S01]  /*5940*/  MUFU.TANH R112, R112 ;  /* 0x0000007000707308 */ /* 0x000e220000002400 */
[----:B-1----:R-:W-:-:S07]  /*5950*/  FMNMX.FTZ R129, R109, R58, !PT ;  /* 0x0000003a6d817209 */ /* 0x002fce0007810000 */
[----:B------:R-:W1:Y:S01]  /*5960*/  MUFU.TANH R114, R114 ;  /* 0x0000007200727308 */ /* 0x000e620000002400 */
[----:B--2---:R-:W-:-:S07]  /*5970*/  FMNMX.FTZ R131, R111, R130, !PT ;  /* 0x000000826f837209 */ /* 0x004fce0007810000 */
[----:B------:R-:W2:Y:S01]  /*5980*/  MUFU.TANH R113, R113 ;  /* 0x0000007100717308 */ /* 0x000ea20000002400 */
[----:B0-----:R-:W-:-:S07]  /*5990*/  FMNMX.FTZ R58, R112, R129, !PT ;  /* 0x00000081703a7209 */ /* 0x001fce0007810000 */
[----:B------:R-:W0:Y:S01]  /*59a0*/  MUFU.TANH R115, R115 ;  /* 0x0000007300737308 */ /* 0x000e220000002400 */
[----:B-1----:R-:W-:Y:S01]  /*59b0*/  FMNMX.FTZ R130, R114, R131, !PT ;  /* 0x0000008372827209 */ /* 0x002fe20007810000 */
[----:B------:R-:W-:Y:S02]  /*59c0*/  WARPGROUP.DEPBAR.LE gsb0, 0x0 ;  /* 0x00008000000079c5 */ /* 0x000fe40000010000 */
[----:B------:R-:W-:-:S04]  /*59d0*/  WARPGROUP.ARRIVE ;  /* 0x00000000000079c5 */ /* 0x000fc80000000000 */
[----:B------:R-:W1:Y:S01]  /*59e0*/  MUFU.TANH R116, R116 ;  /* 0x0000007400747308 */ /* 0x000e620000002400 */
[----:B--2---:R-:W-:Y:S01]  /*59f0*/  FMNMX.FTZ R129, R113, R58, !PT ;  /* 0x0000003a71817209 */ /* 0x004fe20007810000 */
[----:B------:R-:W-:Y:S01]  /*5a00*/  QGMMA.64x64x32.F32.E4M3.E4M3 R24, R136, gdesc[UR4], R24, gsb0 ;  /* 0x00e0000488187df3 */ /* 0x000fe20008000818 */
[----:B------:R-:W-:Y:S01]  /*5a10*/  UIADD3 UR6, UR10, 0x180, URZ ;  /* 0x000001800a067890 */ /* 0x000fe2000fffe03f */
[----:B------:R-:W-:Y:S01]  /*5a20*/  UMOV UR7, 0xc0000010 ;  /* 0xc000001000077882 */ /* 0x000fe20000000000 */
[----:B------:R-:W-:-:S03]  /*5a30*/  UIADD3 UR10, UR10, 0x200, URZ ;  /* 0x000002000a0a7890 */ /* 0x000fc6000fffe03f */
        /* <DEDUP_REMOVED lines=19> */
[----:B0-----:R-:W-:Y:S01]  /*5b70*/  FMNMX.FTZ R58, R92, R129, !PT ;  /* 0x000000815c3a7209 */ /* 0x001fe20007810000 */
[----:B------:R-:W-:Y:S02]  /*5b80*/  WARPGROUP.DEPBAR.LE gsb0, 0x0 ;  /* 0x00008000000079c5 */ /* 0x000fe40000010000 */
[----:B------:R-:W-:-:S04]  /*5b90*/  WARPGROUP.ARRIVE ;  /* 0x00000000000079c5 */ /* 0x000fc80000000000 */
[----:B------:R-:W0:Y:S01]  /*5ba0*/  MUFU.TANH R95, R95 ;  /* 0x0000005f005f7308 */ /* 0x000e220000002400 */
[----:B-1----:R-:W-:Y:S01]  /*5bb0*/  FMNMX.FTZ R130, R94, R131, !PT ;  /* 0x000000835e827209 */ /* 0x002fe20007810000 */
[----:B------:R-:W-:Y:S06]  /*5bc0*/  QGMMA.64x64x32.F32.E4M3.E4M3 R24, R140, gdesc[UR4], R24, gsb0 ;  /* 0x00e000048c187df3 */ /* 0x000fec0008000818 */
[----:B------:R-:W1:Y:S01]  /*5bd0*/  MUFU.TANH R96, R96 ;  /* 0x0000006000607308 */ /* 0x000e620000002400 */
[----:B--2---:R-:W-:-:S07]  /*5be0*/  FMNMX.FTZ R129, R93, R58, !PT ;  /* 0x0000003a5d817209 */ /* 0x004fce0007810000 */
[----:B------:R-:W2:Y:S01]  /*5bf0*/  MUFU.TANH R98, R98 ;  /* 0x0000006200627308 */ /* 0x000ea20000002400 */
[----:B0-----:R-:W-:-:S07]  /*5c00*/  FMNMX.FTZ R131, R95, R130, !PT ;  /* 0x000000825f837209 */ /* 0x001fce0007810000 */
[----:B------:R-:W0:Y:S01]  /*5c10*/  MUFU.TANH R97, R97 ;  /* 0x0000006100617308 */ /* 0x000e220000002400 */
[----:B-1----:R-:W-:Y:S01]  /*5c20*/  FMNMX.FTZ R58, R96, R129, !PT ;  /* 0x00000081603a7209 */ /* 0x002fe20007810000 */
[----:B------:R-:W-:-:S06]  /*5c30*/  FMUL.FTZ R129, R0, R64 ;  /* 0x0000004000817220 */ /* 0x000fcc0000410000 */
        /* <DEDUP_REMOVED lines=13> */
[----:B--2---:R-:W-:Y:S01]  /*5d10*/  FMNMX.FTZ R133, R103, R64, !PT ;  /* 0x0000004067857209 */ /* 0x004fe20007810000 */
[----:B------:R-:W-:Y:S02]  /*5d20*/  WARPGROUP.DEPBAR.LE gsb0, 0x0 ;  /* 0x00008000000079c5 */ /* 0x000fe40000010000 */
[----:B------:R-:W-:-:S04]  /*5d30*/  WARPGROUP.ARRIVE ;  /* 0x00000000000079c5 */ /* 0x000fc80000000000 */
[----:B------:R-:W2:Y:S01]  /*5d40*/  MUFU.TANH R73, R73 ;  /* 0x0000004900497308 */ /* 0x000ea20000002400 */
[----:B0-----:R-:W-:Y:S01]  /*5d50*/  FMNMX.FTZ R58, R72, R131, !PT ;  /* 0x00000083483a7209 */ /* 0x001fe20007810000 */
[----:B------:R-:W-:Y:S06]  /*5d60*/  QGMMA.64x64x32.F32.E4M3.E4M3 R24, R144, gdesc[UR8], R24, gsb0 ;  /* 0x00e0000890187df3 */ /* 0x000fec0008000818 */
        /* <DEDUP_REMOVED lines=20> */
[----:B------:R-:W-:-:S06]  /*5eb0*/  WARPGROUP.DEPBAR.LE gsb0, 0x0 ;  /* 0x00008000000079c5 */ /* 0x000fcc0000010000 */
        /* <DEDUP_REMOVED lines=37> */
[----:B--2---:R-:W-:Y:S02]  /*6110*/  FMNMX.FTZ R130, R69, R58, !PT ;  /* 0x0000003a45827209 */ /* 0x004fe40007810000 */
[----:B0-----:R-:W-:-:S03]  /*6120*/  FMNMX.FTZ R64, R70, R133, !PT ;  /* 0x0000008546407209 */ /* 0x001fc60007810000 */
[----:B------:R-:W0:Y:S01]  /*6130*/  SHFL.BFLY PT, R133, R130, 0x2, 0x1f ;  /* 0x0c401f0082857f89 */ /* 0x000e2200000e0000 */
[----:B-1----:R-:W-:-:S05]  /*6140*/  FMNMX.FTZ R131, R71, R64, !PT ;  /* 0x0000004047837209 */ /* 0x002fca0007810000 */
[----:B------:R-:W1:Y:S01]  /*6150*/  SHFL.BFLY PT, R58, R131, 0x2, 0x1f ;  /* 0x0c401f00833a7f89 */ /* 0x000e6200000e0000 */
[----:B0-----:R-:W-:Y:S02]  /*6160*/  FMNMX.FTZ R133, R130, R133, !PT ;  /* 0x0000008582857209 */ /* 0x001fe40007810000 */
[----:B-1----:R-:W-:-:S03]  /*6170*/  FMNMX.FTZ R132, R131, R58, !PT ;  /* 0x0000003a83847209 */ /* 0x002fc60007810000 */
[----:B------:R-:W0:Y:S04]  /*6180*/  SHFL.BFLY PT, R58, R133, 0x1, 0x1f ;  /* 0x0c201f00853a7f89 */ /* 0x000e2800000e0000 */
[----:B------:R-:W1:Y:S01]  /*6190*/  SHFL.BFLY PT, R135, R132, 0x1, 0x1f ;  /* 0x0c201f0084877f89 */ /* 0x000e6200000e0000 */
[----:B0-----:R-:W-:Y:S02]  /*61a0*/  FMNMX.FTZ R58, R133, R58, !PT ;  /* 0x0000003a853a7209 */ /* 0x001fe40007810000 */
[----:B-1----:R-:W-:-:S03]  /*61b0*/  FMNMX.FTZ R64, R132, R135, !PT ;  /* 0x0000008784407209 */ /* 0x002fc60007810000 */
[----:B------:R-:W-:Y:S01]  /*61c0*/  FADD.FTZ R5, -R58, R5 ;  /* 0x000000053a057221 */ /* 0x000fe20000010100 */
[----:B------:R-:W-:-:S03]  /*61d0*/  IMAD.U32 R135, RZ, RZ, UR22 ;  /* 0x00000016ff877e24 */ /* 0x000fc6000f8e00ff */
[----:B------:R-:W-:Y:S01]  /*61e0*/  FMUL.FTZ R131, R5, UR22 ;  /* 0x0000001605837c20 */ /* 0x000fe20008410000 */
[----:B------:R-:W-:-:S01]  /*61f0*/  FADD.FTZ R5, -R64, R9 ;  /* 0x0000000940057221 */ /* 0x000fc20000010100 */
[----:B------:R-:W-:Y:S02]  /*6200*/  FFMA.FTZ R130, R58, R135, -8 ;  /* 0xc10000003a827423 */ /* 0x000fe40000010087 */
[----:B------:R0:W-:Y:S01]  /*6210*/  MUFU.EX2 R9, R131 ;  /* 0x0000008300097308 */ /* 0x0001e20000000800 */
[----:B------:R-:W-:Y:S01]  /*6220*/  FMUL.FTZ R5, R5, UR22 ;  /* 0x0000001605057c20 */ /* 0x000fe20008410000 */
[--C-:B------:R-:W-:Y:S01]  /*6230*/  FFMA.FTZ R132, R65, UR22, -R130.reuse ;  /* 0x0000001641847c23 */ /* 0x100fe20008010882 */
[----:B------:R-:W-:-:S01]  /*6240*/  FFMA.FTZ R65, R68, UR22, -R130 ;  /* 0x0000001644417c23 */ /* 0x000fc20008010882 */
[--C-:B------:R-:W-:Y:S01]  /*6250*/  FFMA.FTZ R68, R69, UR22, -R130.reuse ;  /* 0x0000001645447c23 */ /* 0x100fe20008010882 */
[----:B------:R-:W-:-:S01]  /*6260*/  FFMA.FTZ R10, R10, UR22, -R130 ;  /* 0x000000160a0a7c23 */ /* 0x000fc20008010882 */
[--C-:B------:R-:W-:Y:S01]  /*6270*/  FFMA.FTZ R11, R11, UR22, -R130.reuse ;  /* 0x000000160b0b7c23 */ /* 0x100fe20008010882 */
[----:B------:R-:W-:-:S01]  /*6280*/  FFMA.FTZ R14, R14, UR22, -R130 ;  /* 0x000000160e0e7c23 */ /* 0x000fc20008010882 */
[----:B------:R-:W-:Y:S01]  /*6290*/  MUFU.EX2 R5, R5 ;  /* 0x0000000500057308 */ /* 0x000fe20000000800 */
[----:B0-----:R-:W-:Y:S01]  /*62a0*/  MOV R131, UR22 ;  /* 0x0000001600837c02 */ /* 0x001fe20008000f00 */
[--C-:B------:R-:W-:Y:S01]  /*62b0*/  FFMA.FTZ R15, R15, UR22, -R130.reuse ;  /* 0x000000160f0f7c23 */ /* 0x100fe20008010882 */
[----:B------:R-:W-:-:S01]  /*62c0*/  FFMA.FTZ R120, R120, UR22, -R130 ;  /* 0x0000001678787c23 */ /* 0x000fc20008010882 */
[--C-:B------:R-:W-:Y:S01]  /*62d0*/  FFMA.FTZ R121, R121, UR22, -R130.reuse ;  /* 0x0000001679797c23 */ /* 0x100fe20008010882 */
[----:B------:R-:W-:-:S01]  /*62e0*/  FFMA.FTZ R124, R124, UR22, -R130 ;  /* 0x000000167c7c7c23 */ /* 0x000fc20008010882 */
[----:B------:R-:W-:Y:S01]  /*62f0*/  FFMA.FTZ R69, R64, R131, -8 ;  /* 0xc100000040457423 */ /* 0x000fe20000010083 */
[----:B------:R-:W-:-:S01]  /*6300*/  FFMA.FTZ R125, R125, UR22, -R130 ;  /* 0x000000167d7d7c23 */ /* 0x000fc20008010882 */
[----:B------:R-:W0:Y:S01]  /*6310*/  MUFU.EX2 R10, R10 ;  /* 0x0000000a000a7308 */ /* 0x000e220000000800 */
        /* <DEDUP_REMOVED lines=11> */
[----:B------:R-:W-:Y:S01]  /*63d0*/  FFMA.FTZ R105, R105, UR22, -R130 ;  /* 0x0000001669697c23 */ /* 0x000fe20008010882 */
[----:B------:R-:W-:-:S01]  /*63e0*/  FFMA.FTZ R107, R107, UR22, -R69 ;  /* 0x000000166b6b7c23 */ /* 0x000fc20008010845 */
[----:B------:R-:W-:Y:S01]  /*63f0*/  FFMA.FTZ R108, R108, UR22, -R130 ;  /* 0x000000166c6c7c23 */ /* 0x000fe20008010882 */
[----:B------:R-:W-:-:S01]  /*6400*/  FFMA.FTZ R110, R110, UR22, -R69 ;  /* 0x000000166e6e7c23 */ /* 0x000fc20008010845 */
[----:B------:R-:W2:Y:S01]  /*6410*/  MUFU.EX2 R11, R11 ;  /* 0x0000000b000b7308 */ /* 0x000ea20000000800 */
[----:B0-----:R-:W-:-:S01]  /*6420*/  FFMA.FTZ R8, R9, R8, R10 ;  /* 0x0000000809087223 */ /* 0x001fc2000001000a */
[----:B------:R-:W-:Y:S01]  /*6430*/  FFMA.FTZ R109, R109, UR22, -R130 ;  /* 0x000000166d6d7c23 */ /* 0x000fe20008010882 */
[----:B------:R-:W-:-:S01]  /*6440*/  FFMA.FTZ R111, R111, UR22, -R69 ;  /* 0x000000166f6f7c23 */ /* 0x000fc20008010845 */
[----:B------:R-:W-:Y:S01]  /*6450*/  FFMA.FTZ R112, R112, UR22, -R130 ;  /* 0x0000001670707c23 */ /* 0x000fe20008010882 */
[----:B------:R-:W-:-:S01]  /*6460*/  FFMA.FTZ R114, R114, UR22, -R69 ;  /* 0x0000001672727c23 */ /* 0x000fc20008010845 */
[----:B------:R-:W-:Y:S01]  /*6470*/  FFMA.FTZ R113, R113, UR22, -R130 ;  /* 0x0000001671717c23 */ /* 0x000fe20008010882 */
[----:B------:R-:W-:-:S01]  /*6480*/  FFMA.FTZ R115, R115, UR22, -R69 ;  /* 0x0000001673737c23 */ /* 0x000fc20008010845 */
[----:B------:R-:W0:Y:S01]  /*6490*/  MUFU.EX2 R13, R13 ;  /* 0x0000000d000d7308 */ /* 0x000e220000000800 */
[----:B-1----:R-:W-:-:S01]  /*64a0*/  FFMA.FTZ R6, R5, R6, R12 ;  /* 0x0000000605067223 */ /* 0x002fc2000001000c */
[----:B------:R-:W-:Y:S01]  /*64b0*/  FFMA.FTZ R116, R116, UR22, -R130 ;  /* 0x0000001674747c23 */ /* 0x000fe20008010882 */
[----:B------:R-:W-:-:S01]  /*64c0*/  FFMA.FTZ R118, R118, UR22, -R69 ;  /* 0x0000001676767c23 */ /* 0x000fc20008010845 */
[----:B------:R-:W-:Y:S01]  /*64d0*/  FFMA.FTZ R117, R117, UR22, -R130 ;  /* 0x0000001675757c23 */ /* 0x000fe20008010882 */
[----:B------:R-:W-:-:S01]  /*64e0*/  FFMA.FTZ R119, R119, UR22, -R69 ;  /* 0x0000001677777c23 */ /* 0x000fc20008010845 */
[----:B------:R-:W-:Y:S01]  /*64f0*/  FFMA.FTZ R88, R88, UR22, -R130 ;  /* 0x0000001658587c23 */ /* 0x000fe20008010882 */
[----:B------:R-:W-:-:S01]  /*6500*/  FFMA.FTZ R90, R90, UR22, -R69 ;  /* 0x000000165a5a7c23 */ /* 0x000fc20008010845 */
[----:B------:R-:W1:Y:S01]  /*6510*/  MUFU.EX2 R14, R14 ;  /* 0x0000000e000e7308 */ /* 0x000e620000000800 */
[----:B--2---:R-:W-:-:S01]  /*6520*/  FADD.FTZ R131, R11, R8 ;  /* 0x000000080b837221 */ /* 0x004fc20000010000 */
[----:B------:R-:W-:Y:S01]  /*6530*/  FFMA.FTZ R89, R89, UR22, -R130 ;  /* 0x0000001659597c23 */ /* 0x000fe20008010882 */
[----:B------:R-:W-:-:S01]  /*6540*/  FFMA.FTZ R91, R91, UR22, -R69 ;  /* 0x000000165b5b7c23 */ /* 0x000fc20008010845 */
[----:B------:R-:W-:Y:S01]  /*6550*/  FFMA.FTZ R92, R92, UR22, -R130 ;  /* 0x000000165c5c7c23 */ /* 0x000fe20008010882 */
[----:B------:R-:W-:-:S01]  /*6560*/  FFMA.FTZ R94, R94, UR22, -R69 ;  /* 0x000000165e5e7c23 */ /* 0x000fc20008010845 */
[----:B------:R-:W-:Y:S01]  /*6570*/  FFMA.FTZ R93, R93, UR22, -R130 ;  /* 0x000000165d5d7c23 */ /* 0x000fe20008010882 */
[----:B------:R-:W-:-:S01]  /*6580*/  FFMA.FTZ R95, R95, UR22, -R69 ;  /* 0x000000165f5f7c23 */ /* 0x000fc20008010845 */
[----:B------:R-:W2:Y:S01]  /*6590*/  MUFU.EX2 R20, R20 ;  /* 0x0000001400147308 */ /* 0x000ea20000000800 */
[----:B0-----:R-:W-:-:S01]  /*65a0*/  FADD.FTZ R133, R13, R6 ;  /* 0x000000060d857221 */ /* 0x001fc20000010000 */
[----:B------:R-:W-:Y:S01]  /*65b0*/  FFMA.FTZ R96, R96, UR22, -R130 ;  /* 0x0000001660607c23 */ /* 0x000fe20008010882 */
[----:B------:R-:W-:-:S01]  /*65c0*/  FFMA.FTZ R98, R98, UR22, -R69 ;  /* 0x0000001662627c23 */ /* 0x000fc20008010845 */
[----:B------:R-:W-:Y:S01]  /*65d0*/  FFMA.FTZ R97, R97, UR22, -R130 ;  /* 0x0000001661617c23 */ /* 0x000fe20008010882 */
[----:B------:R-:W-:-:S01]  /*65e0*/  FFMA.FTZ R99, R99, UR22, -R69 ;  /* 0x0000001663637c23 */ /* 0x000fc20008010845 */
[----:B------:R-:W-:Y:S01]  /*65f0*/  FFMA.FTZ R100, R100, UR22, -R130 ;  /* 0x0000001664647c23 */ /* 0x000fe20008010882 */
[----:B------:R-:W-:-:S01]  /*6600*/  FFMA.FTZ R102, R102, UR22, -R69 ;  /* 0x0000001666667c23 */ /* 0x000fc20008010845 */
[----:B------:R-:W0:Y:S01]  /*6610*/  MUFU.EX2 R15, R15 ;  /* 0x0000000f000f7308 */ /* 0x000e220000000800 */
[----:B-1----:R-:W-:-:S01]  /*6620*/  FADD.FTZ R6, R14, R131 ;  /* 0x000000830e067221 */ /* 0x002fc20000010000 */
        /* <DEDUP_REMOVED lines=36> */
[----:B------:R-:W-:-:S02]  /*6870*/  FFMA.FTZ R67, R67, UR22, -R69 ;  /* 0x0000001643437c23 */ /* 0x000fc40008010845 */
[----:B------:R-:W2:Y:S01]  /*6880*/  MUFU.EX2 R123, R123 ;  /* 0x0000007b007b7308 */ /* 0x000ea20000000800 */
[----:B0-----:R-:W-:-:S07]  /*6890*/  FADD.FTZ R8, R122, R133 ;  /* 0x000000857a087221 */ /* 0x001fce0000010000 */
[----:B------:R-:W0:Y:S01]  /*68a0*/  MUFU.EX2 R124, R124 ;  /* 0x0000007c007c7308 */ /* 0x000e220000000800 */
[----:B-1----:R-:W-:-:S07]  /*68b0*/  FADD.FTZ R131, R121, R6 ;  /* 0x0000000679837221 */ /* 0x002fce0000010000 */
[----:B------:R-:W1:Y:S01]  /*68c0*/  MUFU.EX2 R126, R126 ;  /* 0x0000007e007e7308 */ /* 0x000e620000000800 */
[----:B--2---:R-:W-:-:S07]  /*68d0*/  FADD.FTZ R133, R123, R8 ;  /* 0x000000087b857221 */ /* 0x004fce0000010000 */
        /* <DEDUP_REMOVED lines=101> */
[----:B--2---:R-:W-:-:S01]  /*6f30*/  FADD.FTZ R131, R85, R6 ;  /* 0x0000000655837221 */ /* 0x004fc20000010000 */
[----:B------:R-:W-:-:S05]  /*6f40*/  @!P1 VIADD R6, R7, 0x13240 ;  /* 0x0001324007069836 */ /* 0x000fca0000000000 */
[----:B------:R-:W-:Y:S01]  /*6f50*/  @!P1 PRMT R6, RZ, 0x654, R6 ;  /* 0x00000654ff069816 */ /* 0x000fe20000000006 */
[----:B------:R-:W2:Y:S01]  /*6f60*/  MUFU.EX2 R128, R128 ;  /* 0x0000008000807308 */ /* 0x000ea20000000800 */
[----:B0-----:R-:W-:-:S01]  /*6f70*/  FADD.FTZ R133, R87, R8 ;  /* 0x0000000857857221 */ /* 0x001fc20000010000 */
[----:B------:R-:W-:Y:S01]  /*6f80*/  FFMA.FTZ R8, R70, UR22, -R69 ;  /* 0x0000001646087c23 */ /* 0x000fe20008010845 */
[----:B------:R0:W-:Y:S05]  /*6f90*/  @!P1 SYNCS.ARRIVE.TRANS64.RED.A1T0 RZ, [R6+URZ], RZ ;  /* 0x000000ff06ff99a7 */ /* 0x0001ea000810043f */
[----:B------:R-:W3:Y:S01]  /*6fa0*/  MUFU.EX2 R57, R57 ;  /* 0x0000003900397308 */ /* 0x000ee20000000800 */
[----:B-1----:R-:W-:-:S07]  /*6fb0*/  FADD.FTZ R70, R56, R131 ;  /* 0x0000008338467221 */ /* 0x002fce0000010000 */
[----:B------:R-:W1:Y:S01]  /*6fc0*/  MUFU.EX2 R59, R59 ;  /* 0x0000003b003b7308 */ /* 0x000e620000000800 */
[----:B--2---:R-:W-:-:S07]  /*6fd0*/  FADD.FTZ R130, R128, R133 ;  /* 0x0000008580827221 */ /* 0x004fce0000010000 */
[----:B------:R-:W2:Y:S01]  /*6fe0*/  MUFU.EX2 R60, R60 ;  /* 0x0000003c003c7308 */ /* 0x000ea20000000800 */
[----:B---3--:R-:W-:-:S01]  /*6ff0*/  FADD.FTZ R131, R57, R70 ;  /* 0x0000004639837221 */ /* 0x008fc20000010000 */
[----:B------:R-:W-:-:S06]  /*7000*/  FFMA.FTZ R70, R71, UR22, -R69 ;  /* 0x0000001647467c23 */ /* 0x000fcc0008010845 */
        /* <DEDUP_REMOVED lines=8> */
[----:B------:R-:W0:Y:S01]  /*7090*/  MUFU.EX2 R66, R66 ;  /* 0x0000004200427308 */ /* 0x000e220000000800 */
[----:B--2---:R-:W-:-:S07]  /*70a0*/  FADD.FTZ R69, R63, R134 ;  /* 0x000000863f457221 */ /* 0x004fce0000010000 */
[----:B------:R-:W-:Y:S01]  /*70b0*/  MUFU.EX2 R132, R132 ;  /* 0x0000008400847308 */ /* 0x000fe20000000800 */
[----:B---3--:R-:W-:-:S07]  /*70c0*/  FADD.FTZ R71, R129, R130 ;  /* 0x0000008281477221 */ /* 0x008fce0000010000 */
[----:B------:R-:W1:Y:S01]  /*70d0*/  MUFU.EX2 R67, R67 ;  /* 0x0000004300437308 */ /* 0x000e620000000800 */
[----:B0-----:R-:W-:-:S07]  /*70e0*/  FADD.FTZ R6, R66, R69 ;  /* 0x0000004542067221 */ /* 0x001fce0000010000 */
[----:B------:R-:W0:Y:S08]  /*70f0*/  MUFU.EX2 R65, R65 ;  /* 0x0000004100417308 */ /* 0x000e300000000800 */
[----:B------:R2:W3:Y:S01]  /*7100*/  MUFU.EX2 R7, R8 ;  /* 0x0000000800077308 */ /* 0x0004e20000000800 */
[----:B-1----:R-:W-:-:S07]  /*7110*/  FADD.FTZ R6, R67, R6 ;  /* 0x0000000643067221 */ /* 0x002fce0000010000 */
[----:B------:R-:W1:Y:S01]  /*7120*/  MUFU.EX2 R68, R68 ;  /* 0x0000004400447308 */ /* 0x000e620000000800 */
[----:B--2---:R-:W-:-:S04]  /*7130*/  FADD.FTZ R8, R132, R71 ;  /* 0x0000004784087221 */ /* 0x004fc80000010000 */
[----:B0-----:R-:W-:-:S03]  /*7140*/  FADD.FTZ R69, R65, R8 ;  /* 0x0000000841457221 */ /* 0x001fc60000010000 */
[----:B------:R-:W0:Y:S01]  /*7150*/  MUFU.EX2 R70, R70 ;  /* 0x0000004600467308 */ /* 0x000e220000000800 */
[----:B---3--:R-:W-:-:S01]  /*7160*/  FADD.FTZ R71, R7, R6 ;  /* 0x0000000607477221 */ /* 0x008fc20000010000 */
[----:B-1----:R-:W-:-:S03]  /*7170*/  FADD.FTZ R8, R68, R69 ;  /* 0x0000004544087221 */ /* 0x002fc60000010000 */
[----:B0-----:R-:W-:Y:S01]  /*7180*/  FADD.FTZ R6, R70, R71 ;  /* 0x0000004746067221 */ /* 0x001fe20000010000 */
[----:B------:R-:W-:Y:S06]  /*7190*/  @!P0 BRA `(.L_x_137) ;  /* 0x0000000000048947 */ /* 0x000fec0003800000 */
[----:B------:R-:W-:Y:S01]  /*71a0*/  BPT.TRAP 0x1 ;  /* 0x000000040000795c */ /* 0x000fe20000300000 */
.L_x_137:
[----:B------:R-:W-:Y:S01]  /*71b0*/  R2UR UR7, R3 ;  /* 0x00000000030772ca */ /* 0x000fe200000e0000 */
[----:B------:R-:W-:Y:S01]  /*71c0*/  UIADD3 UR6, UR12, 0x13260, URZ ;  /* 0x000132600c067890 */ /* 0x000fe2000fffe03f */
[----:B------:R-:W-:Y:S01]  /*71d0*/  ISETP.LT.AND P1, PT, RZ, UR23, PT ;  /* 0x00000017ff007c0c */ /* 0x000fe2000bf21270 */
[----:B------:R-:W-:Y:S01]  /*71e0*/  UMOV UR20, UR37 ;  /* 0x0000002500147c82 */ /* 0x000fe20008000000 */
[----:B------:R-:W-:Y:S01]  /*71f0*/  F2FP.SATFINITE.E4M3.F32.PACK_AB_MERGE_C R14, R15, R14, RZ ;  /* 0x0000000e0f0e723e */ /* 0x000fe200048070ff */
[----:B------:R-:W-:Y:S01]  /*7200*/  UMOV UR21, UR38 ;  /* 0x0000002600157c82 */ /* 0x000fe20008000000 */
[----:B------:R-:W-:Y:S01]  /*7210*/  F2FP.SATFINITE.E4M3.F32.PACK_AB_MERGE_C R20, R21, R20, RZ ;  /* 0x000000141514723e */ /* 0x000fe200048070ff */
[-C--:B------:R-:W-:Y:S01]  /*7220*/  FMUL.FTZ R24, R24, R9.reuse ;  /* 0x0000000918187220 */ /* 0x080fe20000410000 */
[----:B------:R-:W-:Y:S01]  /*7230*/  F2FP.SATFINITE.E4M3.F32.PACK_AB_MERGE_C R124, R125, R124, RZ ;  /* 0x0000007c7d7c723e */ /* 0x000fe200048070ff */
[-C--:B------:R-:W-:Y:S01]  /*7240*/  FMUL.FTZ R25, R25, R9.reuse ;  /* 0x0000000919197220 */ /* 0x080fe20000410000 */
[----:B------:R-:W-:Y:S01]  /*7250*/  F2FP.SATFINITE.E4M3.F32.PACK_AB_MERGE_C R126, R127, R126, RZ ;  /* 0x0000007e7f7e723e */ /* 0x000fe200048070ff */
[-C--:B------:R-:W-:Y:S01]  /*7260*/  FMUL.FTZ R28, R28, R9.reuse ;  /* 0x000000091c1c7220 */ /* 0x080fe20000410000 */
[----:B------:R-:W-:Y:S01]  /*7270*/  F2FP.SATFINITE.E4M3.F32.PACK_AB_MERGE_C R108, R109, R108, RZ ;  /* 0x0000006c6d6c723e */ /* 0x000fe200048070ff */
[----:B------:R-:W-:Y:S01]  /*7280*/  UPRMT UR6, UR7, 0x654, UR6 ;  /* 0x0000065407067896 */ /* 0x000fe20008000006 */
[----:B------:R-:W-:Y:S01]  /*7290*/  F2FP.SATFINITE.E4M3.F32.PACK_AB_MERGE_C R110, R111, R110, RZ ;  /* 0x0000006e6f6e723e */ /* 0x000fe200048070ff */
[----:B------:R-:W-:Y:S01]  /*72a0*/  UIADD3 UR7, UR23, -0x1, URZ ;  /* 0xffffffff17077890 */ /* 0x000fe2000fffe03f */
[----:B------:R-:W-:Y:S01]  /*72b0*/  F2FP.SATFINITE.E4M3.F32.PACK_AB_MERGE_C R116, R117, R116, RZ ;  /* 0x000000747574723e */ /* 0x000fe200048070ff */
[-C--:B------:R-:W-:Y:S01]  /*72c0*/  FMUL.FTZ R29, R29, R9.reuse ;  /* 0x000000091d1d7220 */ /* 0x080fe20000410000 */
[----:B------:R-:W-:Y:S01]  /*72d0*/  F2FP.SATFINITE.E4M3.F32.PACK_AB_MERGE_C R118, R119, R118, RZ ;  /* 0x000000767776723e */ /* 0x000fe200048070ff */
[-C--:B------:R-:W-:Y:S01]  /*72e0*/  FMUL.FTZ R32, R32, R9.reuse ;  /* 0x0000000920207220 */ /* 0x080fe20000410000 */
[----:B------:R-:W-:Y:S01]  /*72f0*/  F2FP.SATFINITE.E4M3.F32.PACK_AB_MERGE_C R92, R93, R92, RZ ;  /* 0x0000005c5d5c723e */ /* 0x000fe200048070ff */
[-C--:B------:R-:W-:Y:S01]  /*7300*/  FMUL.FTZ R33, R33, R9.reuse ;  /* 0x0000000921217220 */ /* 0x080fe20000410000 */
[----:B------:R-:W-:Y:S01]  /*7310*/  F2FP.SATFINITE.E4M3.F32.PACK_AB_MERGE_C R94, R95, R94, RZ ;  /* 0x0000005e5f5e723e */ /* 0x000fe200048070ff */
[----:B------:R-:W-:Y:S01]  /*7320*/  SYNCS.ARRIVE.TRANS64.RED.A1T0 RZ, [UR6], RZ ;  /* 0x000000ffffff79a7 */ /* 0x000fe20008100406 */
        /* <DEDUP_REMOVED lines=58> */
[----:B------:R-:W-:Y:S01]  /*76d0*/  F2FP.SATFINITE.E4M3.F32.PACK_AB_MERGE_C R147, R67, R66, R7 ;  /* 0x000000424393723e */ /* 0x000fe20004807007 */
[----:B------:R-:W-:Y:S06]  /*76e0*/  @P1 BRA `(.L_x_138) ;  /* 0xffffffd000d41947 */ /* 0x000fec000383ffff */
.L_x_128:
[----:B------:R-:W-:Y:S06]  /*76f0*/  BAR.ARV 0x8, 0x1a0 ;  /* 0x0206800000007b1d */ /* 0x000fec0000002000 */
[----:B------:R-:W-:Y:S05]  /*7700*/  @!P0 BRA `(.L_x_139) ;  /* 0x0000000000048947 */ /* 0x000fea0003800000 */
[----:B------:R-:W-:Y:S01]  /*7710*/  BPT.TRAP 0x1 ;  /* 0x000000040000795c */ /* 0x000fe20000300000 */
.L_x_139:
[----:B------:R-:W-:Y:S02]  /*7720*/  IMAD.U32 R0, RZ, RZ, UR37 ;  /* 0x00000025ff007e24 */ /* 0x000fe4000f8e00ff */
[----:B------:R-:W-:-:S03]  /*7730*/  IMAD.U32 R15, RZ, RZ, UR38 ;  /* 0x00000026ff0f7e24 */ /* 0x000fc6000f8e00ff */
[----:B------:R-:W-:Y:S01]  /*7740*/  SHF.L.U32 R0, R0, 0x1f, RZ ;  /* 0x0000001f00007819 */ /* 0x000fe200000006ff */
[----:B------:R-:W-:-:S04]  /*7750*/  IMAD R15, R15, 0x8, R2 ;  /* 0x000000080f0f7824 */ /* 0x000fc800078e0202 */
[----:B------:R0:W1:Y:S01]  /*7760*/  SYNCS.PHASECHK.TRANS64.TRYWAIT P1, [R15+URZ+0x13250], R0 ;  /* 0x013250000f0075a7 */ /* 0x000062000802017f */
[----:B------:R-:W-:Y:S05]  /*7770*/  @!P0 BRA `(.L_x_140) ;  /* 0x0000000000048947 */ /* 0x000fea0003800000 */
[----:B------:R-:W-:Y:S01]  /*7780*/  BPT.TRAP 0x1 ;  /* 0x000000040000795c */ /* 0x000fe20000300000 */
.L_x_140:
[----:B------:R-:W-:Y:S01]  /*7790*/  VIADD R2, R2, 0x1000 ;  /* 0x0000100002027836 */ /* 0x000fe20000000000 */
[----:B-1----:R-:W-:Y:S06]  /*77a0*/  @P1 BRA `(.L_x_141) ;  /* 0x0000000000081947 */ /* 0x002fec0003800000 */
[----:B------:R-:W1:Y:S02]  /*77b0*/  SYNCS.PHASECHK.TRANS64.TRYWAIT P1, [R15+URZ+0x13250], R0 ;  /* 0x013250000f0075a7 */ /* 0x000e64000802017f */
[----:B-1----:R-:W-:Y:S05]  /*77c0*/  @!P1 BRA `(.L_x_142) ;  /* 0x0000006400049947 */ /* 0x002fea0003800000 */
.L_x_141:
[----:B------:R-:W-:Y:S01]  /*77d0*/  SHF.R.U32.HI R2, RZ, 0x4, R2 ;  /* 0x00000004ff027819 */ /* 0x000fe20000011602 */
[----:B------:R-:W-:Y:S05]  /*77e0*/  WARPSYNC.ALL ;  /* 0x0000000000007948 */ /* 0x000fea0003800000 */
[----:B------:R-:W-:Y:S01]  /*77f0*/  LOP3.LUT R2, R2, 0x3fff, RZ, 0xc0, !PT ;  /* 0x00003fff02027812 */ /* 0x000fe200078ec0ff */
[----:B------:R-:W-:Y:S01]  /*7800*/  WARPGROUP.ARRIVE ;  /* 0x00000000000079c5 */ /* 0x000fe20000000000 */
[----:B------:R-:W-:Y:S01]  /*7810*/  MOV R5, UR38 ;  /* 0x0000002600057c02 */ /* 0x000fe20008000f00 */
[----:B------:R-:W-:Y:S01]  /*7820*/  ULDC.64 UR10, c[0x0][0x9a0] ;  /* 0x00026800000a7ab9 */ /* 0x000fe20000000a00 */
[----:B------:R-:W-:Y:S01]  /*7830*/  LOP3.LUT R2, R2, 0x10000, RZ, 0xfc, !PT ;  /* 0x0001000002027812 */ /* 0x000fe200078efcff */
[----:B------:R-:W-:Y:S01]  /*7840*/  UISETP.NE.U32.AND UP0, UPT, UR10, URZ, UPT ;  /* 0x0000003f0a00728c */ /* 0x000fe2000bf05070 */
[----:B------:R-:W-:-:S03]  /*7850*/  IMAD.MOV.U32 R7, RZ, RZ, 0x3f800000 ;  /* 0x3f800000ff077424 */ /* 0x000fc600078e00ff */
[----:B------:R-:W-:Y:S01]  /*7860*/  IMAD R4, R5, 0x280, R2 ;  /* 0x0000028005047824 */ /* 0x000fe200078e0202 */
[----:B------:R-:W-:Y:S01]  /*7870*/  UISETP.NE.AND.EX UP0, UPT, UR11, URZ, UPT, UP0 ;  /* 0x0000003f0b00728c */ /* 0x000fe2000bf05300 */
[----:B------:R-:W-:-:S03]  /*7880*/  IMAD.MOV.U32 R5, RZ, RZ, -0x3ffffff0 ;  /* 0xc0000010ff057424 */ /* 0x000fc600078e00ff */
[----:B------:R-:W-:Y:S02]  /*7890*/  R2UR UR6, R4 ;  /* 0x00000000040672ca */ /* 0x000fe400000e0000 */
[----:B------:R-:W-:Y:S02]  /*78a0*/  R2UR UR7, R5 ;  /* 0x00000000050772ca */ /* 0x000fe400000e0000 */
[----:B------:R-:W-:-:S03]  /*78b0*/  PLOP3.LUT P1, PT, PT, PT, UP0, 0x80, 0x0 ;  /* 0x000000000000781c */ /* 0x000fc60003f2f008 */
[----:B------:R-:W-:Y:S01]  /*78c0*/  @UP0 ULDC.64 UR12, c[0x0][0x9c8] ;  /* 0x00027200000c0ab9 */ /* 0x000fe20000000a00 */
[----:B------:R-:W-:Y:S02]  /*78d0*/  @UP0 USHF.R.S32.HI UR9, URZ, 0x1f, UR42 ;  /* 0x0000001f3f090899 */ /* 0x000fe4000801142a */
[----:B------:R-:W-:Y:S02]  /*78e0*/  @UP0 UIMAD UR8, UR41, UR12, URZ ;  /* 0x0000000c290802a4 */ /* 0x000fe4000f8e023f */
[----:B------:R-:W-:Y:S02]  /*78f0*/  @UP0 UIMAD.WIDE.U32 UR4, UR40, UR12, URZ ;  /* 0x0000000c280402a5 */ /* 0x000fe4000f8e003f */
[----:B------:R-:W-:-:S07]  /*7900*/  @UP0 UIMAD UR8, UR40, UR13, UR8 ;  /* 0x0000000d280802a4 */ /* 0x000fce000f8e0208 */
[----:B------:R-:W-:Y:S01]  /*7910*/  QGMMA.64x64x32.F32.E4M3.E4M3 R24, R152, gdesc[UR4], R24, gsb0 ;  /* 0x00e0000498187df3 */ /* 0x000fe20008000818 */
[----:B------:R-:W-:Y:S01]  /*7920*/  @UP0 ULDC.64 UR12, c[0x0][0x9d0] ;  /* 0x00027400000c0ab9 */ /* 0x000fe20000000a00 */
[----:B------:R-:W-:Y:S02]  /*7930*/  @UP0 UIADD3 UR5, UR5, UR8, URZ ;  /* 0x0000000805050290 */ /* 0x000fe4000fffe03f */
[----:B------:R-:W-:Y:S02]  /*7940*/  @UP0 UIMAD UR8, UR9, UR12, URZ ;  /* 0x0000000c090802a4 */ /* 0x000fe4000f8e023f */
[----:B------:R-:W-:Y:S02]  /*7950*/  @UP0 UIMAD.WIDE.U32 UR4, UR42, UR12, UR4 ;  /* 0x0000000c2a0402a5 */ /* 0x000fe4000f8e0004 */
[----:B------:R-:W-:Y:S02]  /*7960*/  @UP0 UIMAD UR8, UR42, UR13, UR8 ;  /* 0x0000000d2a0802a4 */ /* 0x000fe4000f8e0208 */
[----:B------:R-:W-:-:S02]  /*7970*/  @UP0 ULEA UR6, UP1, UR4, UR10, 0x2 ;  /* 0x0000000a04060291 */ /* 0x000fc4000f82103f */
[----:B------:R-:W-:-:S04]  /*7980*/  @UP0 UIADD3 UR5, UR5, UR8, URZ ;  /* 0x0000000805050290 */ /* 0x000fc8000fffe03f */
[----:B------:R-:W-:Y:S01]  /*7990*/  @UP0 ULEA.HI.X UR5, UR4, UR11, UR5, 0x2, UP1 ;  /* 0x0000000b04050291 */ /* 0x000fe200088f1405 */
[----:B------:R-:W-:Y:S02]  /*79a0*/  VIADD R10, R4, 0x80 ;  /* 0x00000080040a7836 */ /* 0x000fe40000000000 */
[----:B------:R-:W-:Y:S01]  /*79b0*/  @UP0 UMOV UR4, UR6 ;  /* 0x0000000600040c82 */ /* 0x000fe20008000000 */
[----:B------:R-:W-:Y:S02]  /*79c0*/  IMAD.MOV.U32 R11, RZ, RZ, -0x3ffffff0 ;  /* 0xc0000010ff0b7424 */ /* 0x000fe400078e00ff */
[----:B------:R-:W-:Y:S02]  /*79d0*/  IMAD.U32 R12, RZ, RZ, UR4 ;  /* 0x00000004ff0c7e24 */ /* 0x000fe4000f8e00ff */
[----:B------:R-:W-:Y:S01]  /*79e0*/  IMAD.U32 R13, RZ, RZ, UR5 ;  /* 0x00000005ff0d7e24 */ /* 0x000fe2000f8e00ff */
[----:B------:R-:W-:Y:S02]  /*79f0*/  R2UR UR6, R10 ;  /* 0x000000000a0672ca */ /* 0x000fe400000e0000 */
[----:B------:R-:W-:-:S02]  /*7a00*/  R2UR UR7, R11 ;  /* 0x000000000b0772ca */ /* 0x000fc400000e0000 */
[----:B------:R2:W3:Y:S01]  /*7a10*/  @P1 LDG.E R7, desc[UR54][R12.64] ;  /* 0x000000360c071981 */ /* 0x0004e2000c1e1900 */
[----:B------:R-:W-:Y:S02]  /*7a20*/  WARPGROUP.DEPBAR.LE gsb0, 0x0 ;  /* 0x00008000000079c5 */ /* 0x000fe40000010000 */
[----:B------:R-:W-:-:S08]  /*7a30*/  WARPGROUP.ARRIVE ;  /* 0x00000000000079c5 */ /* 0x000fd00000000000 */
[----:B------:R-:W-:Y:S01]  /*7a40*/  QGMMA.64x64x32.F32.E4M3.E4M3 R24, R148, gdesc[UR4], R24, gsb0 ;  /* 0x00e0000494187df3 */ /* 0x000fe20008000818 */
[----:B------:R-:W-:Y:S01]  /*7a50*/  VIADD R10, R4, 0x100 ;  /* 0x00000100040a7836 */ /* 0x000fe20000000000 */
[----:B------:R-:W-:-:S04]  /*7a60*/  MOV R11, 0xc0000010 ;  /* 0xc0000010000b7802 */ /* 0x000fc80000000f00 */
[----:B------:R-:W-:Y:S02]  /*7a70*/  R2UR UR6, R10 ;  /* 0x000000000a0672ca */ /* 0x000fe400000e0000 */
[----:B------:R-:W-:Y:S01]  /*7a80*/  R2UR UR7, R11 ;  /* 0x000000000b0772ca */ /* 0x000fe200000e0000 */
[----:B------:R-:W-:Y:S02]  /*7a90*/  VIADD R10, R4, 0x180 ;  /* 0x00000180040a7836 */ /* 0x000fe40000000000 */
[----:B------:R-:W-:Y:S01]  /*7aa0*/  IMAD.MOV.U32 R11, RZ, RZ, -0x3ffffff0 ;  /* 0xc0000010ff0b7424 */ /* 0x000fe200078e00ff */
[----:B------:R-:W-:Y:S02]  /*7ab0*/  WARPGROUP.DEPBAR.LE gsb0, 0x0 ;  /* 0x00008000000079c5 */ /* 0x000fe40000010000 */
[----:B------:R-:W-:-:S07]  /*7ac0*/  WARPGROUP.ARRIVE ;  /* 0x00000000000079c5 */ /* 0x000fce0000000000 */
[----:B------:R-:W-:Y:S01]  /*7ad0*/  QGMMA.64x64x32.F32.E4M3.E4M3 R24, R136, gdesc[UR4], R24, gsb0 ;  /* 0x00e0000488187df3 */ /* 0x000fe20008000818 */
[----:B------:R-:W-:Y:S02]  /*7ae0*/  R2UR UR6, R10 ;  /* 0x000000000a0672ca */ /* 0x000fe400000e0000 */
[----:B------:R-:W-:Y:S01]  /*7af0*/  R2UR UR7, R11 ;  /* 0x000000000b0772ca */ /* 0x000fe200000e0000 */
[----:B------:R-:W0:Y:S04]  /*7b00*/  SHFL.BFLY PT, R5, R8, 0x2, 0x1f ;  /* 0x0c401f0008057f89 */ /* 0x000e2800000e0000 */
[----:B------:R-:W4:Y:S01]  /*7b10*/  SHFL.BFLY PT, R11, R6, 0x2, 0x1f ;  /* 0x0c401f00060b7f89 */ /* 0x000f2200000e0000 */
[----:B------:R-:W-:Y:S01]  /*7b20*/  VIADD R4, R4, 0x200 ;  /* 0x0000020004047836 */ /* 0x000fe20000000000 */
[----:B------:R-:W-:-:S02]  /*7b30*/  WARPGROUP.DEPBAR.LE gsb0, 0x0 ;  /* 0x00008000000079c5 */ /* 0x000fc40000010000 */
[----:B------:R-:W-:-:S06]  /*7b40*/  WARPGROUP.ARRIVE ;  /* 0x00000000000079c5 */ /* 0x000fcc0000000000 */
[----:B------:R-:W-:Y:S01]  /*7b50*/  QGMMA.64x64x32.F32.E4M3.E4M3 R24, R140, gdesc[UR4], R24, gsb0 ;  /* 0x00e000048c187df3 */ /* 0x000fe20008000818 */
[----:B01----:R-:W-:-:S01]  /*7b60*/  FADD.FTZ R0, R5, R8 ;  /* 0x0000000805007221 */ /* 0x003fc20000010000 */
[----:B------:R-:W-:Y:S01]  /*7b70*/  IMAD.MOV.U32 R5, RZ, RZ, -0x3ffffff0 ;  /* 0xc0000010ff057424 */ /* 0x000fe200078e00ff */
[----:B------:R-:W-:-:S04]  /*7b80*/  R2UR UR6, R4 ;  /* 0x00000000040672ca */ /* 0x000fc800000e0000 */
[----:B------:R-:W-:Y:S01]  /*7b90*/  R2UR UR7, R5 ;  /* 0x00000000050772ca */ /* 0x000fe200000e0000 */
[----:B------:R-:W0:Y:S01]  /*7ba0*/  SHFL.BFLY PT, R9, R0, 0x1, 0x1f ;  /* 0x0c201f0000097f89 */ /* 0x000e2200000e0000 */
[----:B----4-:R-:W-:-:S05]  /*7bb0*/  FADD.FTZ R11, R11, R6 ;  /* 0x000000060b0b7221 */ /* 0x010fca0000010000 */
[----:B------:R-:W1:Y:S01]  /*7bc0*/  SHFL.BFLY PT, R2, R11, 0x1, 0x1f ;  /* 0x0c201f000b027f89 */ /* 0x000e6200000e0000 */
[----:B------:R-:W-:Y:S02]  /*7bd0*/  IMAD.MOV.U32 R4, RZ, RZ, RZ ;  /* 0x000000ffff047224 */ /* 0x000fe400078e00ff */
[----:B0-----:R-:W-:-:S05]  /*7be0*/  FADD.FTZ R5, R0, R9 ;  /* 0x0000000900057221 */ /* 0x001fca0000010000 */
[----:B------:R-:W-:Y:S01]  /*7bf0*/  FSETP.NE.FTZ.AND P1, PT, R5, RZ, PT ;  /* 0x000000ff0500720b */ /* 0x000fe20003f35000 */
[----:B-1----:R-:W-:-:S01]  /*7c00*/  FADD.FTZ R10, R11, R2 ;  /* 0x000000020b0a7221 */ /* 0x002fc20000010000 */
[----:B------:R-:W-:Y:S01]  /*7c10*/  FMUL.FTZ R6, R5, 0.00390625 ;  /* 0x3b80000005067820 */ /* 0x000fe20000410000 */
[----:B------:R-:W-:Y:S02]  /*7c20*/  WARPGROUP.DEPBAR.LE gsb0, 0x0 ;  /* 0x00008000000079c5 */ /* 0x000fe40000010000 */
[----:B------:R-:W-:-:S06]  /*7c30*/  WARPGROUP.ARRIVE ;  /* 0x00000000000079c5 */ /* 0x000fcc0000000000 */
[----:B------:R-:W-:Y:S01]  /*7c40*/  QGMMA.64x64x32.F32.E4M3.E4M3 R24, R144, gdesc[UR4], R24, gsb0 ;  /* 0x00e0000490187df3 */ /* 0x000fe20008000818 */
[----:B--2---:R-:W-:Y:S01]  /*7c50*/  FMUL.FTZ R12, R10, 0.00390625 ;  /* 0x3b8000000a0c7820 */ /* 0x004fe20000410000 */
[----:B------:R-:W-:Y:S01]  /*7c60*/  FSETP.NE.FTZ.AND P2, PT, R6, RZ, PT ;  /* 0x000000ff0600720b */ /* 0x000fe20003f55000 */
[----:B------:R-:W-:Y:S03]  /*7c70*/  @P1 MUFU.RCP R4, R5 ;  /* 0x0000000500041308 */ /* 0x000fe60000001000 */
[----:B------:R-:W-:Y:S02]  /*7c80*/  FSETP.NE.FTZ.AND P3, PT, R12, RZ, PT ;  /* 0x000000ff0c00720b */ /* 0x000fe40003f75000 */
[----:B------:R-:W-:Y:S01]  /*7c90*/  FSETP.NE.FTZ.AND P1, PT, R10, RZ, PT ;  /* 0x000000ff0a00720b */ /* 0x000fe20003f35000 */
[----:B------:R-:W-:-:S06]  /*7ca0*/  IMAD.MOV.U32 R8, RZ, RZ, RZ ;  /* 0x000000ffff087224 */ /* 0x000fcc00078e00ff */
[----:B------:R-:W0:Y:S08]  /*7cb0*/  @P2 MUFU.LG2 R6, R6 ;  /* 0x0000000600062308 */ /* 0x000e300000000c00 */
[----:B------:R-:W1:Y:S08]  /*7cc0*/  @P3 MUFU.LG2 R9, R12 ;  /* 0x0000000c00093308 */ /* 0x000e700000000c00 */
[----:B------:R-:W2:Y:S01]  /*7cd0*/  @P1 MUFU.RCP R8, R10 ;  /* 0x0000000a00081308 */ /* 0x000ea20000001000 */
[----:B------:R-:W-:Y:S01]  /*7ce0*/  IMAD.U32 R11, RZ, RZ, UR22 ;  /* 0x00000016ff0b7e24 */ /* 0x000fe2000f8e00ff */
[----:B------:R-:W-:Y:S01]  /*7cf0*/  MOV R14, UR22 ;  /* 0x00000016000e7c02 */ /* 0x000fe20008000f00 */
[----:B0-----:R-:W-:-:S02]  /*7d00*/  @P2 FMUL.FTZ R6, R6, 0.69314718246459960938 ;  /* 0x3f31721806062820 */ /* 0x001fc40000410000 */
[----:B------:R-:W-:Y:S02]  /*7d10*/  @P2 FMUL.FTZ R5, R11, 0.69314718246459960938 ;  /* 0x3f3172180b052820 */ /* 0x000fe40000410000 */
[----:B------:R-:W-:Y:S01]  /*7d20*/  @P3 FMUL.FTZ R14, R14, 0.69314718246459960938 ;  /* 0x3f3172180e0e3820 */ /* 0x000fe20000410000 */
[----:B-1----:R-:W-:Y:S01]  /*7d30*/  @P3 FMUL.FTZ R9, R9, 0.69314718246459960938 ;  /* 0x3f31721809093820 */ /* 0x002fe20000410000 */
[----:B------:R-:W-:Y:S02]  /*7d40*/  IMAD.MOV.U32 R2, RZ, RZ, -0x800000 ;  /* 0xff800000ff027424 */ /* 0x000fe400078e00ff */
[----:B------:R-:W-:Y:S01]  /*7d50*/  @P2 FFMA.FTZ R2, R5, R58, R6 ;  /* 0x0000003a05022223 */ /* 0x000fe20000010006 */
[----:B------:R-:W-:Y:S02]  /*7d60*/  IMAD.MOV.U32 R0, RZ, RZ, -0x800000 ;  /* 0xff800000ff007424 */ /* 0x000fe400078e00ff */
[----:B------:R-:W-:Y:S01]  /*7d70*/  @P3 FFMA.FTZ R0, R14, R64, R9 ;  /* 0x000000400e003223 */ /* 0x000fe20000010009 */
[-C--:B---3--:R-:W-:Y:S01]  /*7d80*/  FMUL.FTZ R5, R4, R7.reuse ;  /* 0x0000000704057220 */ /* 0x088fe20000410000 */
[----:B--2---:R-:W-:Y:S01]  /*7d90*/  FMUL.FTZ R62, R8, R7 ;  /* 0x00000007083e7220 */ /* 0x004fe20000410000 */
[----:B------:R-:W-:-:S02]  /*7da0*/  WARPGROUP.DEPBAR.LE gsb0, 0x0 ;  /* 0x00008000000079c5 */ /* 0x000fc40000010000 */
[----:B------:R-:W-:Y:S05]  /*7db0*/  @!P0 BRA `(.L_x_143) ;  /* 0x0000000000048947 */ /* 0x000fea0003800000 */
[----:B------:R-:W-:Y:S01]  /*7dc0*/  BPT.TRAP 0x1 ;  /* 0x000000040000795c */ /* 0x000fe20000300000 */
.L_x_143:
[----:B------:R-:W-:Y:S01]  /*7dd0*/  VIADD R4, R15, 0x13260 ;  /* 0x000132600f047836 */ /* 0x000fe20000000000 */
[----:B------:R-:W-:Y:S01]  /*7de0*/  UIADD3 UR38, UR38, 0x1, URZ ;  /* 0x0000000126267890 */ /* 0x000fe2000fffe03f */
[-C--:B------:R-:W-:Y:S01]  /*7df0*/  FMUL.FTZ R56, R33, R5.reuse ;  /* 0x0000000521387220 */ /* 0x080fe20000410000 */
[-C--:B------:R-:W-:Y:S01]  /*7e00*/  FMUL.FTZ R59, R25, R5.reuse ;  /* 0x00000005193b7220 */ /* 0x080fe20000410000 */
[-C--:B------:R-:W-:Y:S01]  /*7e10*/  FMUL.FTZ R57, R32, R5.reuse ;  /* 0x0000000520397220 */ /* 0x080fe20000410000 */
[----:B------:R-:W-:Y:S01]  /*7e20*/  PRMT R4, R3, 0x654, R4 ;  /* 0x0000065403047816 */ /* 0x000fe20000000004 */
[----:B------:R-:W-:Y:S01]  /*7e30*/  UISETP.NE.AND UP0, UPT, UR38, 0x2, UPT ;  /* 0x000000022600788c */ /* 0x000fe2000bf05270 */
[-C--:B------:R-:W-:Y:S01]  /*7e40*/  FMUL.FTZ R33, R37, R5.reuse ;  /* 0x0000000525217220 */ /* 0x080fe20000410000 */
[-C--:B------:R-:W-:Y:S01]  /*7e50*/  FMUL.FTZ R20, R41, R5.reuse ;  /* 0x0000000529147220 */ /* 0x080fe20000410000 */
[----:B------:R0:W-:Y:S01]  /*7e60*/  SYNCS.ARRIVE.TRANS64.RED.A1T0 RZ, [R4+URZ], RZ ;  /* 0x000000ff04ff79a7 */ /* 0x0001e2000810043f */
[-C--:B------:R-:W-:Y:S01]  /*7e70*/  FMUL.FTZ R15, R45, R5.reuse ;  /* 0x000000052d0f7220 */ /* 0x080fe20000410000 */
[-C--:B------:R-:W-:Y:S01]  /*7e80*/  FMUL.FTZ R61, R24, R5.reuse ;  /* 0x00000005183d7220 */ /* 0x080fe20000410000 */
[-C--:B------:R-:W-:Y:S01]  /*7e90*/  FMUL.FTZ R32, R40, R5.reuse ;  /* 0x0000000528207220 */ /* 0x080fe20000410000 */
[-C--:B------:R-:W-:Y:S01]  /*7ea0*/  FMUL.FTZ R25, R44, R5.reuse ;  /* 0x000000052c197220 */ /* 0x080fe20000410000 */
[-C--:B------:R-:W-:Y:S01]  /*7eb0*/  FMUL.FTZ R45, R26, R62.reuse ;  /* 0x0000003e1a2d7220 */ /* 0x080fe20000410000 */
[-C--:B------:R-:W-:Y:S01]  /*7ec0*/  FMUL.FTZ R41, R27, R62.reuse ;  /* 0x0000003e1b297220 */ /* 0x080fe20000410000 */
[-C--:B------:R-:W-:Y:S01]  /*7ed0*/  FMUL.FTZ R37, R34, R62.reuse ;  /* 0x0000003e22257220 */ /* 0x080fe20000410000 */
[----:B------:R-:W-:Y:S01]  /*7ee0*/  USEL UR4, URZ, 0x1, UP0 ;  /* 0x000000013f047887 */ /* 0x000fe20008000000 */
[-C--:B------:R-:W-:Y:S01]  /*7ef0*/  FMUL.FTZ R60, R28, R5.reuse ;  /* 0x000000051c3c7220 */ /* 0x080fe20000410000 */
[-C--:B------:R-:W-:Y:S01]  /*7f00*/  FMUL.FTZ R58, R29, R5.reuse ;  /* 0x000000051d3a7220 */ /* 0x080fe20000410000 */
[-C--:B------:R-:W-:Y:S01]  /*7f10*/  FMUL.FTZ R36, R36, R5.reuse ;  /* 0x0000000524247220 */ /* 0x080fe20000410000 */
[-C--:B------:R-:W-:Y:S01]  /*7f20*/  FMUL.FTZ R12, R48, R5.reuse ;  /* 0x00000005300c7220 */ /* 0x080fe20000410000 */
[-C--:B------:R-:W-:Y:S01]  /*7f30*/  FMUL.FTZ R8, R49, R5.reuse ;  /* 0x0000000531087220 */ /* 0x080fe20000410000 */
        /* <DEDUP_REMOVED lines=10> */
[----:B------:R-:W-:Y:S01]  /*7fe0*/  PLOP3.LUT P0, PT, PT, PT, PT, 0x8, 0x0 ;  /* 0x000000000000781c */ /* 0x000fe20003f0e170 */
[-C--:B------:R-:W-:Y:S01]  /*7ff0*/  FMUL.FTZ R13, R47, R62.reuse ;  /* 0x0000003e2f0d7220 */ /* 0x080fe20000410000 */
[-C--:B------:R-:W-:Y:S01]  /*8000*/  FMUL.FTZ R10, R50, R62.reuse ;  /* 0x0000003e320a7220 */ /* 0x080fe20000410000 */
[-C--:B------:R-:W-:Y:S01]  /*8010*/  FMUL.FTZ R6, R51, R62.reuse ;  /* 0x0000003e33067220 */ /* 0x080fe20000410000 */
[-C--:B------:R-:W-:Y:S01]  /*8020*/  FMUL.FTZ R9, R54, R62.reuse ;  /* 0x0000003e36097220 */ /* 0x080fe20000410000 */
[----:B------:R-:W-:Y:S01]  /*8030*/  FMUL.FTZ R55, R55, R62 ;  /* 0x0000003e37377220 */ /* 0x000fe20000410000 */
[----:B------:R-:W-:-:S02]  /*8040*/  UIADD3 UR36, UR36, 0x1, URZ ;  /* 0x0000000124247890 */ /* 0x000fc4000fffe03f */
[----:B------:R-:W-:Y:S02]  /*8050*/  USEL UR38, UR38, URZ, UP0 ;  /* 0x0000003f26267287 */ /* 0x000fe40008000000 */
[----:B0-----:R-:W-:-:S12]  /*8060*/  ULOP3.LUT UR37, UR37, UR4, URZ, 0x3c, !UPT ;  /* 0x0000000425257292 */ /* 0x001fd8000f8e3c3f */
.L_x_121:
[----:B------:R-:W0:Y:S01]  /*8070*/  S2R R4, SR_CgaCtaId ;  /* 0x0000000000047919 */ /* 0x000e220000008800 */
[----:B------:R-:W-:Y:S01]  /*8080*/  MOV R3, 0x400 ;  /* 0x0000040000037802 */ /* 0x000fe20000000f00 */
[----:B------:R-:W-:Y:S01]  /*8090*/  BSSY B0, `(.L_x_144) ;  /* 0x00001bf000007945 */ /* 0x000fe20003800000 */
[----:B------:R-:W-:Y:S02]  /*80a0*/  BAR.SYNC.DEFER_BLOCKING 0x5, 0x200 ;  /* 0x0148000000007b1d */ /* 0x000fe40000010000 */
[----:B0-----:R-:W-:-:S05]  /*80b0*/  LEA R3, R4, R3, 0x18 ;  /* 0x0000000304037211 */ /* 0x001fca00078ec0ff */
[----:B------:R-:W0:Y:S02]  /*80c0*/  LDS.128 R28, [R3+0x132d0] ;  /* 0x0132d000031c7984 */ /* 0x000e240000000c00 */
[----:B0-----:R-:W-:Y:S01]  /*80d0*/  R2UR UR5, R30 ;  /* 0x000000001e0572ca */ /* 0x001fe200000e0000 */
[----:B------:R-:W-:Y:S06]  /*80e0*/  BAR.ARV 0x4, 0x200 ;  /* 0x0108000000007b1d */ /* 0x000fec0000002000 */
[----:B------:R-:W-:Y:S08]  /*80f0*/  @P0 BRA `(.L_x_145) ;  /* 0x0000001000800947 */ /* 0x000ff00003800000 */
[----:B------:R-:W0:Y:S01]  /*8100*/  S2R R35, SR_TID.X ;  /* 0x0000000000237919 */ /* 0x000e220000002100 */
[----:B------:R-:W-:Y:S01]  /*8110*/  ULDC.64 UR6, c[0x4][0x38] ;  /* 0x01000e0000067ab9 */ /* 0x000fe20000000a00 */
[----:B------:R-:W2:Y:S01]  /*8120*/  LDL R38, [R1] ;  /* 0x0000000001267983 */ /* 0x000ea20000100800 */
[----:B0-----:R-:W-:-:S05]  /*8130*/  IMAD.SHL.U32 R4, R35, 0x4, RZ ;  /* 0x0000000423047824 */ /* 0x001fca00078e00ff */
[----:B------:R-:W-:-:S04]  /*8140*/  LOP3.LUT R4, R4, 0xc, RZ, 0xc0, !PT ;  /* 0x0000000c04047812 */ /* 0x000fc800078ec0ff */
[----:B------:R-:W-:-:S05]  /*8150*/  IADD3 R4, P0, R4, UR6, RZ ;  /* 0x0000000604047c10 */ /* 0x000fca000ff1e0ff */
[----:B------:R-:W-:Y:S01]  /*8160*/  IMAD.X R5, RZ, RZ, UR7, P0 ;  /* 0x00000007ff057e24 */ /* 0x000fe200080e06ff */
[----:B------:R-:W0:Y:S01]  /*8170*/  S2R R30, SR_SWINHI ;  /* 0x00000000001e7919 */ /* 0x000e220000002f00 */
[----:B------:R-:W-:Y:S01]  /*8180*/  F2FP.BF16.F32.PACK_AB R9, R9, R10 ;  /* 0x0000000a0909723e */ /* 0x000fe200000010ff */
[----:B------:R-:W-:Y:S02]  /*8190*/  ULDC.64 UR6, c[0x0][0xbd8] ;  /* 0x0002f60000067ab9 */ /* 0x000fe40000000a00 */
[----:B------:R1:W3:Y:S01]  /*81a0*/  LDG.E.CONSTANT R28, desc[UR54][R4.64] ;  /* 0x00000036041c7981 */ /* 0x0002e2000c1e9900 */
[----:B------:R-:W-:Y:S01]  /*81b0*/  F2FP.BF16.F32.PACK_AB R8, R7, R8 ;  /* 0x000000080708723e */ /* 0x000fe200000010ff */
[----:B------:R-:W-:Y:S01]  /*81c0*/  ULEA UR4, UP1, UR40, UR6, 0x2 ;  /* 0x0000000628047291 */ /* 0x000fe2000f82103f */
[----:B------:R-:W-:Y:S01]  /*81d0*/  F2FP.BF16.F32.PACK_AB R10, R55, R6 ;  /* 0x00000006370a723e */ /* 0x000fe200000010ff */
[----:B------:R-:W-:Y:S01]  /*81e0*/  UISETP.NE.U32.AND UP0, UPT, UR6, URZ, UPT ;  /* 0x0000003f0600728c */ /* 0x000fe2000bf05070 */
[----:B------:R-:W-:Y:S01]  /*81f0*/  F2FP.BF16.F32.PACK_AB R21, R21, R24 ;  /* 0x000000181515723e */ /* 0x000fe200000010ff */
[----:B------:R-:W-:Y:S01]  /*8200*/  ULEA.HI.X UR6, UR40, UR7, UR41, 0x2, UP1 ;  /* 0x0000000728067291 */ /* 0x000fe200088f1429 */
[----:B------:R-:W-:Y:S01]  /*8210*/  F2FP.BF16.F32.PACK_AB R14, R13, R14 ;  /* 0x0000000e0d0e723e */ /* 0x000fe200000010ff */
[----:B------:R-:W-:Y:S01]  /*8220*/  UISETP.NE.AND.EX UP0, UPT, UR7, URZ, UPT, UP0 ;  /* 0x0000003f0700728c */ /* 0x000fe2000bf05300 */
[----:B------:R-:W-:-:S02]  /*8230*/  F2FP.BF16.F32.PACK_AB R11, R11, R12 ;  /* 0x0000000c0b0b723e */ /* 0x000fc400000010ff */
[----:B-1----:R-:W-:Y:S02]  /*8240*/  LOP3.LUT P0, R4, R35, 0x3, RZ, 0xc0, !PT ;  /* 0x0000000323047812 */ /* 0x002fe4000780c0ff */
[----:B------:R-:W-:Y:S02]  /*8250*/  F2FP.BF16.F32.PACK_AB R60, R60, R61 ;  /* 0x0000003d3c3c723e */ /* 0x000fe400000010ff */
[----:B------:R-:W-:Y:S02]  /*8260*/  ISETP.EQ.OR P0, PT, R4, 0x3, !P0 ;  /* 0x000000030400780c */ /* 0x000fe40004702670 */
[----:B------:R-:W-:Y:S02]  /*8270*/  F2FP.BF16.F32.PACK_AB R44, R44, R45 ;  /* 0x0000002d2c2c723e */ /* 0x000fe400000010ff */
[----:B------:R-:W-:Y:S02]  /*8280*/  SEL R39, R11, R8, P0 ;  /* 0x000000080b277207 */ /* 0x000fe40000000000 */
[----:B------:R-:W-:-:S02]  /*8290*/  SEL R43, R8, R11, P0 ;  /* 0x0000000b082b7207 */ /* 0x000fc40000000000 */
[----:B------:R-:W-:Y:S02]  /*82a0*/  SEL R49, R21, R14, P0 ;  /* 0x0000000e15317207 */ /* 0x000fe40000000000 */
[----:B------:R-:W-:Y:S02]  /*82b0*/  SEL R21, R14, R21, P0 ;  /* 0x000000150e157207 */ /* 0x000fe40000000000 */
[----:B------:R-:W-:Y:S02]  /*82c0*/  F2FP.BF16.F32.PACK_AB R59, R58, R59 ;  /* 0x0000003b3a3b723e */ /* 0x000fe400000010ff */
[----:B------:R-:W-:Y:S02]  /*82d0*/  MOV R4, R3 ;  /* 0x0000000300047202 */ /* 0x000fe40000000f00 */
[----:B0-----:R-:W-:Y:S02]  /*82e0*/  MOV R5, R30 ;  /* 0x0000001e00057202 */ /* 0x001fe40000000f00 */
[----:B------:R-:W-:-:S02]  /*82f0*/  F2FP.BF16.F32.PACK_AB R41, R40, R41 ;  /* 0x000000292829723e */ /* 0x000fc400000010ff */
[----:B------:R-:W-:Y:S02]  /*8300*/  F2FP.BF16.F32.PACK_AB R36, R36, R57 ;  /* 0x000000392424723e */ /* 0x000fe400000010ff */
[----:B------:R-:W-:Y:S02]  /*8310*/  F2FP.BF16.F32.PACK_AB R34, R34, R37 ;  /* 0x000000252222723e */ /* 0x000fe400000010ff */
[----:B------:R-:W-:Y:S02]  /*8320*/  F2FP.BF16.F32.PACK_AB R33, R33, R56 ;  /* 0x000000382121723e */ /* 0x000fe400000010ff */
[----:B------:R-:W-:Y:S02]  /*8330*/  F2FP.BF16.F32.PACK_AB R27, R26, R27 ;  /* 0x0000001b1a1b723e */ /* 0x000fe400000010ff */
[----:B------:R-:W-:Y:S02]  /*8340*/  F2FP.BF16.F32.PACK_AB R25, R25, R32 ;  /* 0x000000201919723e */ /* 0x000fe400000010ff */
[----:B------:R-:W-:-:S02]  /*8350*/  F2FP.BF16.F32.PACK_AB R20, R15, R20 ;  /* 0x000000140f14723e */ /* 0x000fc400000010ff */
[----:B------:R-:W-:Y:S02]  /*8360*/  SEL R15, R60, R59, P0 ;  /* 0x0000003b3c0f7207 */ /* 0x000fe40000000000 */
[----:B------:R-:W-:Y:S02]  /*8370*/  SEL R45, R44, R41, P0 ;  /* 0x000000292c2d7207 */ /* 0x000fe40000000000 */
[----:B------:R-:W-:Y:S02]  /*8380*/  SEL R59, R59, R60, P0 ;  /* 0x0000003c3b3b7207 */ /* 0x000fe40000000000 */
[----:B------:R-:W-:Y:S02]  /*8390*/  SEL R35, R36, R33, P0 ;  /* 0x0000002124237207 */ /* 0x000fe40000000000 */
[----:B------:R-:W-:Y:S02]  /*83a0*/  SEL R37, R25, R20, P0 ;  /* 0x0000001419257207 */ /* 0x000fe40000000000 */
[----:B------:R-:W-:-:S02]  /*83b0*/  SEL R41, R41, R44, P0 ;  /* 0x0000002c29297207 */ /* 0x000fc40000000000 */
[----:B------:R-:W-:Y:S02]  /*83c0*/  SEL R47, R34, R27, P0 ;  /* 0x0000001b222f7207 */ /* 0x000fe40000000000 */
[----:B------:R-:W-:Y:S02]  /*83d0*/  SEL R33, R33, R36, P0 ;  /* 0x0000002421217207 */ /* 0x000fe40000000000 */
[----:B------:R-:W-:Y:S02]  /*83e0*/  SEL R25, R20, R25, P0 ;  /* 0x0000001914197207 */ /* 0x000fe40000000000 */
[----:B------:R-:W-:Y:S02]  /*83f0*/  SEL R27, R27, R34, P0 ;  /* 0x000000221b1b7207 */ /* 0x000fe40000000000 */
[----:B------:R-:W-:Y:S02]  /*8400*/  SEL R51, R9, R10, P0 ;  /* 0x0000000a09337207 */ /* 0x000fe40000000000 */
[----:B------:R-:W-:Y:S01]  /*8410*/  SEL R53, R10, R9, P0 ;  /* 0x000000090a357207 */ /* 0x000fe20000000000 */
[----:B--2---:R-:W-:-:S03]  /*8420*/  IMAD.WIDE R6, R38, 0x2, R4 ;  /* 0x0000000226067825 */ /* 0x004fc600078e0204 */
[C---:B------:R-:W-:Y:S02]  /*8430*/  IADD3 R55, P3, R6.reuse, 0x20, RZ ;  /* 0x0000002006377810 */ /* 0x040fe40007f7e0ff */
[C---:B------:R-:W-:Y:S02]  /*8440*/  IADD3 R61, P1, R6.reuse, 0x60, RZ ;  /* 0x00000060063d7810 */ /* 0x040fe40007f3e0ff */
[----:B------:R-:W-:Y:S02]  /*8450*/  LOP3.LUT R8, R55, 0x380, RZ, 0xc0, !PT ;  /* 0x0000038037087812 */ /* 0x000fe400078ec0ff */
[----:B------:R-:W-:Y:S01]  /*8460*/  LOP3.LUT R13, R6, 0x380, RZ, 0xc0, !PT ;  /* 0x00000380060d7812 */ /* 0x000fe200078ec0ff */
[----:B------:R-:W-:Y:S01]  /*8470*/  IMAD.X R9, RZ, RZ, R7, P1 ;  /* 0x000000ffff097224 */ /* 0x000fe200008e0607 */
[----:B------:R-:W-:Y:S02]  /*8480*/  LOP3.LUT R14, R61, 0x380, RZ, 0xc0, !PT ;  /* 0x000003803d0e7812 */ /* 0x000fe400078ec0ff */
[----:B------:R-:W-:-:S02]  /*8490*/  SHF.R.U64 R8, R8, 0x3, RZ ;  /* 0x0000000308087819 */ /* 0x000fc400000012ff */
[----:B------:R-:W-:Y:S02]  /*84a0*/  SHF.R.U64 R13, R13, 0x3, RZ ;  /* 0x000000030d0d7819 */ /* 0x000fe400000012ff */
[----:B------:R-:W-:Y:S02]  /*84b0*/  SHF.R.U64 R14, R14, 0x3, RZ ;  /* 0x000000030e0e7819 */ /* 0x000fe400000012ff */
[----:B------:R-:W-:Y:S02]  /*84c0*/  IADD3 R57, P2, R6, 0x40, RZ ;  /* 0x0000004006397810 */ /* 0x000fe40007f5e0ff */
[----:B------:R-:W-:Y:S02]  /*84d0*/  LOP3.LUT R12, R8, R55, RZ, 0x3c, !PT ;  /* 0x00000037080c7212 */ /* 0x000fe400078e3cff */
[----:B------:R-:W-:Y:S01]  /*84e0*/  LOP3.LUT R6, R13, R6, RZ, 0x3c, !PT ;  /* 0x000000060d067212 */ /* 0x000fe200078e3cff */
[----:B------:R-:W-:Y:S01]  /*84f0*/  IMAD.X R11, RZ, RZ, R7, P2 ;  /* 0x000000ffff0b7224 */ /* 0x000fe200010e0607 */
[----:B------:R-:W-:-:S02]  /*8500*/  LOP3.LUT R8, R14, R61, RZ, 0x3c, !PT ;  /* 0x0000003d0e087212 */ /* 0x000fc400078e3cff */
[----:B------:R-:W-:Y:S02]  /*8510*/  MOV R46, R6 ;  /* 0x00000006002e7202 */ /* 0x000fe40000000f00 */
[----:B------:R-:W-:Y:S02]  /*8520*/  LOP3.LUT R10, R57, 0x380, RZ, 0xc0, !PT ;  /* 0x00000380390a7812 */ /* 0x000fe400078ec0ff */
[----:B------:R-:W-:Y:S01]  /*8530*/  IADD3.X R13, RZ, R7, RZ, P3, !PT ;  /* 0x00000007ff0d7210 */ /* 0x000fe20001ffe4ff */
[----:B------:R-:W-:Y:S01]  /*8540*/  IMAD.U32 R7, RZ, RZ, UR6 ;  /* 0x00000006ff077e24 */ /* 0x000fe2000f8e00ff */
[----:B------:R-:W-:Y:S01]  /*8550*/  SHF.R.U64 R10, R10, 0x3, RZ ;  /* 0x000000030a0a7819 */ /* 0x000fe200000012ff */
[----:B------:R-:W-:Y:S01]  /*8560*/  ULDC.64 UR6, c[0x0][0xbe0] ;  /* 0x0002f80000067ab9 */ /* 0x000fe20000000a00 */
[----:B------:R-:W-:Y:S02]  /*8570*/  MOV R44, R12 ;  /* 0x0000000c002c7202 */ /* 0x000fe40000000f00 */
[----:B------:R-:W-:-:S02]  /*8580*/  LOP3.LUT R10, R10, R57, RZ, 0x3c, !PT ;  /* 0x000000390a0a7212 */ /* 0x000fc400078e3cff */
[----:B------:R-:W-:Y:S02]  /*8590*/  PLOP3.LUT P1, PT, PT, PT, UP0, 0x80, 0x0 ;  /* 0x000000000000781c */ /* 0x000fe40003f2f008 */
[----:B------:R-:W-:Y:S02]  /*85a0*/  MOV R42, R10 ;  /* 0x0000000a002a7202 */ /* 0x000fe40000000f00 */
[----:B---3--:R-:W-:Y:S01]  /*85b0*/  LOP3.LUT R14, R28, 0x2, RZ, 0x3c, !PT ;  /* 0x000000021c0e7812 */ /* 0x008fe200078e3cff */
[----:B------:R-:W-:Y:S04]  /*85c0*/  SHFL.IDX PT, R15, R15, R28, 0x1c1f ;  /* 0x001c1f1c0f0f7589 */ /* 0x000fe800000e0000 */
[----:B------:R-:W0:Y:S04]  /*85d0*/  SHFL.IDX PT, R6, R59, R14, 0x1c1f ;  /* 0x001c1f0e3b067589 */ /* 0x000e2800000e0000 */
[----:B------:R-:W-:Y:S04]  /*85e0*/  SHFL.IDX PT, R45, R45, R28, 0x1c1f ;  /* 0x001c1f1c2d2d7589 */ /* 0x000fe800000e0000 */
[----:B------:R1:W2:Y:S04]  /*85f0*/  SHFL.IDX PT, R30, R41, R14, 0x1c1f ;  /* 0x001c1f0e291e7589 */ /* 0x0002a800000e0000 */
[----:B------:R-:W-:Y:S04]  /*8600*/  SHFL.IDX PT, R35, R35, R28, 0x1c1f ;  /* 0x001c1f1c23237589 */ /* 0x000fe800000e0000 */
[----:B------:R-:W-:Y:S01]  /*8610*/  SHFL.IDX PT, R37, R37, R28, 0x1c1f ;  /* 0x001c1f1c25257589 */ /* 0x000fe200000e0000 */
[----:B-1----:R-:W-:-:S03]  /*8620*/  MOV R41, R8 ;  /* 0x0000000800297202 */ /* 0x002fc60000000f00 */
[----:B------:R-:W1:Y:S04]  /*8630*/  SHFL.IDX PT, R20, R33, R14, 0x1c1f ;  /* 0x001c1f0e21147589 */ /* 0x000e6800000e0000 */
[----:B------:R-:W3:Y:S01]  /*8640*/  SHFL.IDX PT, R24, R25, R14, 0x1c1f ;  /* 0x001c1f0e19187589 */ /* 0x000ee200000e0000 */
[----:B0-----:R-:W-:Y:S02]  /*8650*/  SEL R8, R15, R6, P0 ;  /* 0x000000060f087207 */ /* 0x001fe40000000000 */
[----:B------:R-:W-:Y:S01]  /*8660*/  SEL R10, R6, R15, P0 ;  /* 0x0000000f060a7207 */ /* 0x000fe20000000000 */
[----:B------:R-:W-:Y:S04]  /*8670*/  SHFL.IDX PT, R47, R47, R28, 0x1c1f ;  /* 0x001c1f1c2f2f7589 */ /* 0x000fe800000e0000 */
[----:B------:R-:W-:Y:S01]  /*8680*/  SHFL.IDX PT, R39, R39, R28, 0x1c1f ;  /* 0x001c1f1c27277589 */ /* 0x000fe200000e0000 */
[----:B--2---:R-:W-:-:S03]  /*8690*/  SEL R9, R45, R30, P0 ;  /* 0x0000001e2d097207 */ /* 0x004fc60000000000 */
[----:B------:R-:W-:Y:S01]  /*86a0*/  SHFL.IDX PT, R49, R49, R28, 0x1c1f ;  /* 0x001c1f1c31317589 */ /* 0x000fe200000e0000 */
[----:B------:R-:W-:-:S03]  /*86b0*/  SEL R11, R30, R45, P0 ;  /* 0x0000002d1e0b7207 */ /* 0x000fc60000000000 */
[----:B------:R-:W-:Y:S01]  /*86c0*/  SHFL.IDX PT, R51, R51, R28, 0x1c1f ;  /* 0x001c1f1c33337589 */ /* 0x000fe200000e0000 */
[----:B------:R-:W-:Y:S01]  /*86d0*/  BAR.SYNC.DEFER_BLOCKING 0x1, 0x180 ;  /* 0x0046000000007b1d */ /* 0x000fe20000010000 */
[----:B-1----:R-:W-:Y:S01]  /*86e0*/  SEL R12, R35, R20, P0 ;  /* 0x00000014230c7207 */ /* 0x002fe20000000000 */
[----:B------:R-:W-:Y:S01]  /*86f0*/  UISETP.NE.U32.AND UP1, UPT, UR6, URZ, UPT ;  /* 0x0000003f0600728c */ /* 0x000fe2000bf25070 */
[----:B------:R-:W-:Y:S01]  /*8700*/  IMAD.U32 R6, RZ, RZ, UR4 ;  /* 0x00000004ff067e24 */ /* 0x000fe2000f8e00ff */
[----:B---3--:R-:W-:Y:S02]  /*8710*/  SEL R32, R37, R24, P0 ;  /* 0x0000001825207207 */ /* 0x008fe40000000000 */
[----:B------:R-:W-:Y:S01]  /*8720*/  SEL R34, R24, R37, P0 ;  /* 0x0000002518227207 */ /* 0x000fe20000000000 */
[----:B------:R-:W0:Y:S04]  /*8730*/  SHFL.IDX PT, R36, R27, R14, 0x1c1f ;  /* 0x001c1f0e1b247589 */ /* 0x000e2800000e0000 */
[----:B------:R-:W1:Y:S04]  /*8740*/  SHFL.IDX PT, R26, R43, R14, 0x1c1f ;  /* 0x001c1f0e2b1a7589 */ /* 0x000e6800000e0000 */
[----:B------:R-:W2:Y:S04]  /*8750*/  SHFL.IDX PT, R38, R21, R14, 0x1c1f ;  /* 0x001c1f0e15267589 */ /* 0x000ea800000e0000 */
[----:B------:R3:W4:Y:S04]  /*8760*/  SHFL.IDX PT, R40, R53, R14, 0x1c1f ;  /* 0x001c1f0e35287589 */ /* 0x00072800000e0000 */
[----:B------:R4:W-:Y:S01]  /*8770*/  STSM.16.M88.4 [R46], R8 ;  /* 0x000000082e007844 */ /* 0x0009e20000000200 */
[----:B---3--:R-:W-:-:S02]  /*8780*/  SEL R14, R20, R35, P0 ;  /* 0x00000023140e7207 */ /* 0x008fc40000000000 */
[----:B0-----:R-:W-:Y:S02]  /*8790*/  SEL R13, R47, R36, P0 ;  /* 0x000000242f0d7207 */ /* 0x001fe40000000000 */
[----:B------:R-:W-:Y:S02]  /*87a0*/  SEL R15, R36, R47, P0 ;  /* 0x0000002f240f7207 */ /* 0x000fe40000000000 */
[----:B-1----:R-:W-:Y:S02]  /*87b0*/  SEL R24, R39, R26, P0 ;  /* 0x0000001a27187207 */ /* 0x002fe40000000000 */
[----:B------:R-:W-:Y:S01]  /*87c0*/  SEL R26, R26, R39, P0 ;  /* 0x000000271a1a7207 */ /* 0x000fe20000000000 */
[----:B------:R0:W-:Y:S01]  /*87d0*/  STSM.16.M88.4 [R44], R12 ;  /* 0x0000000c2c007844 */ /* 0x0001e20000000200 */
[----:B--2---:R-:W-:Y:S02]  /*87e0*/  SEL R33, R49, R38, P0 ;  /* 0x0000002631217207 */ /* 0x004fe40000000000 */
[----:B------:R-:W-:-:S02]  /*87f0*/  SEL R35, R38, R49, P0 ;  /* 0x0000003126237207 */ /* 0x000fc40000000000 */
[----:B----4-:R-:W-:Y:S02]  /*8800*/  SEL R25, R51, R40, P0 ;  /* 0x0000002833197207 */ /* 0x010fe40000000000 */
[----:B------:R-:W-:Y:S01]  /*8810*/  SEL R27, R40, R51, P0 ;  /* 0x00000033281b7207 */ /* 0x000fe20000000000 */
[----:B------:R0:W-:Y:S04]  /*8820*/  STSM.16.M88.4 [R42], R32 ;  /* 0x000000202a007844 */ /* 0x0001e80000000200 */
[----:B------:R0:W-:Y:S01]  /*8830*/  STSM.16.M88.4 [R41], R24 ;  /* 0x0000001829007844 */ /* 0x0001e20000000200 */
[----:B------:R-:W-:Y:S01]  /*8840*/  BAR.SYNC.DEFER_BLOCKING 0x1, 0x180 ;  /* 0x0046000000007b1d */ /* 0x000fe20000010000 */
[----:B------:R-:W-:-:S07]  /*8850*/  UISETP.NE.AND.EX UP1, UPT, UR7, URZ, UPT, UP1 ;  /* 0x0000003f0700728c */ /* 0x000fce000bf25310 */
[----:B------:R-:W1:Y:S01]  /*8860*/  LDC R28, c[0x0][0xa88] ;  /* 0x0002a200ff1c7b82 */ /* 0x000e620000000800 */
[----:B------:R-:W-:-:S03]  /*8870*/  PLOP3.LUT P0, PT, PT, PT, UP1, 0x80, 0x0 ;  /* 0x000000000000781c */ /* 0x000fc60003f0f018 */
[----:B------:R-:W-:Y:S02]  /*8880*/  @UP1 ULDC.64 UR6, c[0x0][0xbe0] ;  /* 0x0002f80000061ab9 */ /* 0x000fe40000000a00 */
[----:B------:R-:W-:-:S06]  /*8890*/  @UP1 UIMAD.WIDE UR6, UR40, 0x4, UR6 ;  /* 0x00000004280618a5 */ /* 0x000fcc000f8e0206 */
[----:B------:R-:W-:Y:S02]  /*88a0*/  IMAD.U32 R8, RZ, RZ, UR6 ;  /* 0x00000006ff087e24 */ /* 0x000fe4000f8e00ff */
[----:B------:R-:W-:Y:S01]  /*88b0*/  IMAD.U32 R9, RZ, RZ, UR7 ;  /* 0x00000007ff097e24 */ /* 0x000fe2000f8e00ff */
[----:B------:R-:W2:Y:S01]  /*88c0*/  @P1 LDG.E R20, desc[UR54][R6.64] ;  /* 0x0000003606141981 */ /* 0x000ea2000c1e1900 */
[----:B------:R-:W-:-:S03]  /*88d0*/  UMOV UR4, URZ ;  /* 0x0000003f00047c82 */ /* 0x000fc60008000000 */
[----:B-1----:R0:W5:Y:S01]  /*88e0*/  @P0 LDG.E R28, desc[UR54][R8.64] ;  /* 0x00000036081c0981 */ /* 0x002162000c1e1900 */
[----:B--2---:R-:W-:Y:S01]  /*88f0*/  @P1 R2UR UR4, R20 ;  /* 0x00000000140412ca */ /* 0x004fe200000e0000 */
[----:B0-----:R-:W-:-:S14]  /*8900*/  @P0 BRA `(.L_x_146) ;  /* 0x0000000000100947 */ /* 0x001fdc0003800000 */
[----:B------:R-:W-:Y:S05]  /*8910*/  @!P1 BRA `(.L_x_146) ;  /* 0x00000000000c9947 */ /* 0x000fea0003800000 */
[----:B------:R-:W2:Y:S04]  /*8920*/  LDG.E R9, desc[UR54][R6.64] ;  /* 0x0000003606097981 */ /* 0x000ea8000c1e1900 */
[----:B-----5:R-:W2:Y:S02]  /*8930*/  LDG.E R28, desc[UR54][R6.64+0x4] ;  /* 0x00000436061c7981 */ /* 0x020ea4000c1e1900 */
[----:B--2---:R-:W-:-:S07]  /*8940*/  IMAD.IADD R28, R28, 0x1, -R9 ;  /* 0x000000011c1c7824 */ /* 0x004fce00078e0a09 */
.L_x_146:
[----:B------:R-:W-:Y:S01]  /*8950*/  USHF.R.S32.HI UR11, URZ, 0x1f, UR43 ;  /* 0x0000001f3f0b7899 */ /* 0x000fe2000801142b */
[----:B------:R-:W-:Y:S01]  /*8960*/  IMAD R11, R19, 0xc0, R157 ;  /* 0x000000c0130b7824 */ /* 0x000fe200078e029d */
[----:B------:R-:W-:Y:S01]  /*8970*/  ULDC.64 UR12, c[0x0][0xb70] ;  /* 0x0002dc00000c7ab9 */ /* 0x000fe20000000a00 */
[----:B------:R-:W-:Y:S01]  /*8980*/  USHF.R.S32.HI UR9, URZ, 0x1f, UR4 ;  /* 0x0000001f3f097899 */ /* 0x000fe20008011404 */
[----:B------:R-:W-:Y:S01]  /*8990*/  IMAD R7, R16, 0x40, R18 ;  /* 0x0000004010077824 */ /* 0x000fe200078e0212 */
[----:B------:R-:W-:Y:S01]  /*89a0*/  UIMAD UR10, UR11, UR12, URZ ;  /* 0x0000000c0b0a72a4 */ /* 0x000fe2000f8e023f */
[----:B------:R-:W-:Y:S01]  /*89b0*/  SHF.R.S32.HI R6, RZ, 0x1f, R11 ;  /* 0x0000001fff067819 */ /* 0x000fe2000001140b */
[----:B------:R-:W-:Y:S01]  /*89c0*/  UMOV UR8, UR4 ;  /* 0x0000000400087c82 */ /* 0x000fe20008000000 */
[----:B------:R-:W-:Y:S01]  /*89d0*/  USEL UR41, UR41, URZ, !UP0 ;  /* 0x0000003f29297287 */ /* 0x000fe2000c000000 */
[----:B------:R-:W-:Y:S01]  /*89e0*/  IMAD.WIDE R4, R7, 0x2, R4 ;  /* 0x0000000207047825 */ /* 0x000fe200078e0204 */
[----:B------:R-:W-:Y:S01]  /*89f0*/  UIMAD.WIDE.U32 UR6, UR43, UR12, UR8 ;  /* 0x0000000c2b0672a5 */ /* 0x000fe2000f8e0008 */
[----:B------:R-:W-:Y:S01]  /*8a00*/  LOP3.LUT P0, RZ, R22, 0x3, RZ, 0xc0, !PT ;  /* 0x0000000316ff7812 */ /* 0x000fe2000780c0ff */
[----:B------:R-:W-:Y:S01]  /*8a10*/  UIMAD UR10, UR43, UR13, UR10 ;  /* 0x0000000d2b0a72a4 */ /* 0x000fe2000f8e020a */
[----:B------:R-:W-:Y:S01]  /*8a20*/  VIADD R7, R11, 0x8 ;  /* 0x000000080b077836 */ /* 0x000fe20000000000 */
[----:B------:R-:W-:Y:S01]  /*8a30*/  USEL UR40, UR40, URZ, !UP0 ;  /* 0x0000003f28287287 */ /* 0x000fe2000c000000 */
[C---:B------:R-:W-:Y:S01]  /*8a40*/  LOP3.LUT R25, R4.reuse, 0x380, RZ, 0xc0, !PT ;  /* 0x0000038004197812 */ /* 0x040fe200078ec0ff */
[----:B------:R-:W-:Y:S01]  /*8a50*/  ULDC.64 UR12, c[0x0][0xb78] ;  /* 0x0002de00000c7ab9 */ /* 0x000fe20000000a00 */
[----:B------:R-:W-:Y:S01]  /*8a60*/  UIADD3 UR7, UR7, UR10, URZ ;  /* 0x0000000a07077290 */ /* 0x000fe2000fffe03f */
[----:B------:R-:W-:Y:S01]  /*8a70*/  IADD3 R15, P3, R4, 0x3000, RZ ;  /* 0x00003000040f7810 */ /* 0x000fe20007f7e0ff */
[----:B------:R-:W-:Y:S01]  /*8a80*/  UIMAD UR8, UR41, UR12, URZ ;  /* 0x0000000c290872a4 */ /* 0x000fe2000f8e023f */
[----:B------:R-:W-:Y:S01]  /*8a90*/  SHF.R.U64 R25, R25, 0x3, RZ ;  /* 0x0000000319197819 */ /* 0x000fe200000012ff */
[----:B------:R-:W-:-:S02]  /*8aa0*/  UIMAD.WIDE.U32 UR6, UR40, UR12, UR6 ;  /* 0x0000000c280672a5 */ /* 0x000fc4000f8e0006 */
[----:B------:R-:W-:Y:S01]  /*8ab0*/  UIMAD UR8, UR40, UR13, UR8 ;  /* 0x0000000d280872a4 */ /* 0x000fe2000f8e0208 */
[----:B------:R-:W-:Y:S01]  /*8ac0*/  LOP3.LUT R24, R25, R4, RZ, 0x3c, !PT ;  /* 0x0000000419187212 */ /* 0x000fe200078e3cff */
[----:B------:R-:W-:Y:S02]  /*8ad0*/  IMAD.MOV.U32 R25, RZ, RZ, R5 ;  /* 0x000000ffff197224 */ /* 0x000fe400078e0005 */
[----:B------:R-:W-:Y:S02]  /*8ae0*/  IADD3 R8, P1, R11, UR6, RZ ;  /* 0x000000060b087c10 */ /* 0x000fe4000ff3e0ff */
[----:B------:R-:W-:-:S04]  /*8af0*/  MOV R9, UR8 ;  /* 0x0000000800097c02 */ /* 0x000fc80008000f00 */
[----:B------:R-:W-:Y:S01]  /*8b00*/  IADD3.X R9, R6, UR7, R9, P1, !PT ;  /* 0x0000000706097c10 */ /* 0x000fe20008ffe409 */
[----:B------:R-:W-:Y:S01]  /*8b10*/  ULDC.64 UR6, c[0x0][0xb40] ;  /* 0x0002d00000067ab9 */ /* 0x000fe20000000a00 */
[-C--:B-----5:R-:W-:Y:S02]  /*8b20*/  ISETP.GE.OR P1, PT, R11, R28.reuse, P0 ;  /* 0x0000001c0b00720c */ /* 0x0a0fe40000726670 */
[----:B------:R-:W-:Y:S02]  /*8b30*/  LEA R32, P2, R8, UR6, 0x2 ;  /* 0x0000000608207c11 */ /* 0x000fe4000f8410ff */
[----:B------:R-:W-:Y:S02]  /*8b40*/  IADD3 R11, P4, R4, 0x4800, RZ ;  /* 0x00004800040b7810 */ /* 0x000fe40007f9e0ff */
[----:B------:R-:W-:Y:S01]  /*8b50*/  LEA.HI.X R33, R8, UR7, R9, 0x2, P2 ;  /* 0x0000000708217c11 */ /* 0x000fe200090f1409 */
[----:B------:R-:W-:Y:S01]  /*8b60*/  ULDC.64 UR6, c[0x0][0xaa0] ;  /* 0x0002a80000067ab9 */ /* 0x000fe20000000a00 */
[----:B------:R-:W-:Y:S01]  /*8b70*/  IADD3 R17, P2, R4, 0x1800, RZ ;  /* 0x0000180004117810 */ /* 0x000fe20007f5e0ff */
[--C-:B------:R-:W-:Y:S01]  /*8b80*/  IMAD.X R9, RZ, RZ, R5.reuse, P3 ;  /* 0x000000ffff097224 */ /* 0x100fe200018e0605 */
[----:B------:R-:W-:Y:S01]  /*8b90*/  ISETP.GE.OR P0, PT, R7, R28, P0 ;  /* 0x0000001c0700720c */ /* 0x000fe20000706670 */
[--C-:B------:R-:W-:Y:S01]  /*8ba0*/  IMAD.X R7, RZ, RZ, R5.reuse, P4 ;  /* 0x000000ffff077224 */ /* 0x100fe200020e0605 */
[----:B------:R-:W-:Y:S01]  /*8bb0*/  LOP3.LUT R10, R17, 0x380, RZ, 0xc0, !PT ;  /* 0x00000380110a7812 */ /* 0x000fe200078ec0ff */
[----:B------:R-:W-:Y:S01]  /*8bc0*/  IMAD.X R13, RZ, RZ, R5, P2 ;  /* 0x000000ffff0d7224 */ /* 0x000fe200010e0605 */
[----:B------:R-:W-:Y:S01]  /*8bd0*/  LOP3.LUT R8, R15, 0x380, RZ, 0xc0, !PT ;  /* 0x000003800f087812 */ /* 0x000fe200078ec0ff */
[----:B------:R-:W-:Y:S01]  /*8be0*/  @!P1 STG.E desc[UR54][R32.64], R2 ;  /* 0x0000000220009986 */ /* 0x000fe2000c101936 */
[----:B------:R-:W-:-:S02]  /*8bf0*/  SHF.R.U64 R10, R10, 0x3, RZ ;  /* 0x000000030a0a7819 */ /* 0x000fc400000012ff */
[----:B------:R-:W-:Y:S02]  /*8c00*/  LOP3.LUT R6, R11, 0x380, RZ, 0xc0, !PT ;  /* 0x000003800b067812 */ /* 0x000fe400078ec0ff */
[----:B------:R-:W-:Y:S01]  /*8c10*/  LOP3.LUT R12, R10, R17, RZ, 0x3c, !PT ;  /* 0x000000110a0c7212 */ /* 0x000fe200078e3cff */
[----:B------:R-:W-:Y:S01]  /*8c20*/  IMAD.U32 R17, RZ, RZ, UR6 ;  /* 0x00000006ff117e24 */ /* 0x000fe2000f8e00ff */
[----:B------:R-:W-:Y:S01]  /*8c30*/  SHF.R.U64 R8, R8, 0x3, RZ ;  /* 0x0000000308087819 */ /* 0x000fe200000012ff */
[----:B------:R-:W-:Y:S01]  /*8c40*/  UIMAD UR6, UR9, UR6, URZ ;  /* 0x00000006090672a4 */ /* 0x000fe2000f8e023f */
[----:B------:R-:W-:Y:S01]  /*8c50*/  SHF.R.U64 R4, R6, 0x3, RZ ;  /* 0x0000000306047819 */ /* 0x000fe200000012ff */
[----:B------:R0:W-:Y:S01]  /*8c60*/  @!P0 STG.E desc[UR54][R32.64+0x20], R0 ;  /* 0x0000200020008986 */ /* 0x0001e2000c101936 */
[----:B------:R-:W-:Y:S02]  /*8c70*/  SHF.R.S32.HI R21, RZ, 0x1f, R18 ;  /* 0x0000001fff157819 */ /* 0x000fe40000011412 */
[----:B------:R-:W-:Y:S01]  /*8c80*/  MOV R20, R18 ;  /* 0x0000001200147202 */ /* 0x000fe20000000f00 */
[----:B------:R-:W-:Y:S01]  /*8c90*/  UIMAD UR6, UR4, UR7, UR6 ;  /* 0x00000007040672a4 */ /* 0x000fe2000f8e0206 */
[----:B------:R-:W-:Y:S01]  /*8ca0*/  LOP3.LUT R8, R8, R15, RZ, 0x3c, !PT ;  /* 0x0000000f08087212 */ /* 0x000fe200078e3cff */
[----:B------:R-:W5:Y:S01]  /*8cb0*/  LD.E.128 R24, desc[UR54][R24.64] ;  /* 0x0000003618187980 */ /* 0x000f62000c101d00 */
[----:B------:R-:W-:Y:S01]  /*8cc0*/  LOP3.LUT R6, R4, R11, RZ, 0x3c, !PT ;  /* 0x0000000b04067212 */ /* 0x000fe200078e3cff */
[----:B------:R-:W-:Y:S01]  /*8cd0*/  IMAD.WIDE.U32 R20, R17, UR4, R20 ;  /* 0x0000000411147c25 */ /* 0x000fe2000f8e0014 */
[----:B------:R-:W-:Y:S01]  /*8ce0*/  ULDC UR4, c[0x0][0xa8c] ;  /* 0x0002a30000047ab9 */ /* 0x000fe20000000800 */
[----:B------:R-:W5:Y:S01]  /*8cf0*/  LD.E.128 R12, desc[UR54][R12.64] ;  /* 0x000000360c0c7980 */ /* 0x000f62000c101d00 */
[----:B------:R-:W-:Y:S01]  /*8d00*/  ISETP.GE.AND P0, PT, R18, UR4, PT ;  /* 0x0000000412007c0c */ /* 0x000fe2000bf06270 */
[----:B0-----:R-:W-:-:S02]  /*8d10*/  VIADD R0, R16, 0x30 ;  /* 0x0000003010007836 */ /* 0x001fc40000000000 */
[----:B------:R-:W5:Y:S01]  /*8d20*/  LD.E.128 R8, desc[UR54][R8.64] ;  /* 0x0000003608087980 */ /* 0x000f62000c101d00 */
[----:B------:R-:W-:Y:S02]  /*8d30*/  IMAD R17, R19, -0xc0, R28 ;  /* 0xffffff4013117824 */ /* 0x000fe400078e021c */
[----:B------:R-:W-:Y:S01]  /*8d40*/  VIADD R21, R21, UR6 ;  /* 0x0000000615157c36 */ /* 0x000fe20008000000 */
[----:B------:R-:W5:Y:S01]  /*8d50*/  LD.E.128 R4, desc[UR54][R6.64] ;  /* 0x0000003606047980 */ /* 0x000f62000c101d00 */
[----:B------:R-:W-:Y:S01]  /*8d60*/  ULDC.64 UR6, c[0x0][0xae0] ;  /* 0x0002b80000067ab9 */ /* 0x000fe20000000a00 */
[----:B------:R-:W-:Y:S01]  /*8d70*/  @!PT LDS RZ, [RZ] ;  /* 0x00000000fffff984 */ /* 0x000fe20000000800 */
[----:B------:R-:W-:Y:S01]  /*8d80*/  @!PT LDS RZ, [RZ] ;  /* 0x00000000fffff984 */ /* 0x000fe20000000800 */
[----:B------:R-:W-:Y:S01]  /*8d90*/  @!PT LDS RZ, [RZ] ;  /* 0x00000000fffff984 */ /* 0x000fe20000000800 */
[----:B------:R-:W-:Y:S01]  /*8da0*/  @!PT LDS RZ, [RZ] ;  /* 0x00000000fffff984 */ /* 0x000fe20000000800 */
[----:B------:R0:W-:Y:S06]  /*8db0*/  MEMBAR.ALL.CTA ;  /* 0x0000000000007992 */ /* 0x0001ec0000008000 */
[----:B0-----:R-:W0:Y:S01]  /*8dc0*/  FENCE.VIEW.ASYNC.S ;  /* 0x00000000000073c6 */ /* 0x001e220000000000 */
[----:B------:R-:W-:Y:S01]  /*8dd0*/  UIMAD UR4, UR11, UR6, URZ ;  /* 0x000000060b0472a4 */ /* 0x000fe2000f8e023f */
[----:B------:R-:W-:Y:S01]  /*8de0*/  ISETP.GE.OR P3, PT, R0, R17, P0 ;  /* 0x000000110000720c */ /* 0x000fe20000766670 */
[----:B------:R-:W-:-:S02]  /*8df0*/  IMAD.U32 R33, RZ, RZ, UR6 ;  /* 0x00000006ff217e24 */ /* 0x000fc4000f8e00ff */
[C---:B------:R-:W-:Y:S01]  /*8e00*/  VIADD R0, R16.reuse, 0x60 ;  /* 0x0000006010007836 */ /* 0x040fe20000000000 */
[----:B------:R-:W-:Y:S01]  /*8e10*/  UIMAD UR4, UR43, UR7, UR4 ;  /* 0x000000072b0472a4 */ /* 0x000fe2000f8e0204 */
[----:B------:R-:W-:Y:S02]  /*8e20*/  VIADD R2, R16, 0x90 ;  /* 0x0000009010027836 */ /* 0x000fe40000000000 */
[----:B------:R-:W-:Y:S01]  /*8e30*/  IMAD.WIDE.U32 R20, R33, UR43, R20 ;  /* 0x0000002b21147c25 */ /* 0x000fe2000f8e0014 */
[-C--:B------:R-:W-:Y:S01]  /*8e40*/  ISETP.GE.OR P1, PT, R0, R17.reuse, P0 ;  /* 0x000000110000720c */ /* 0x080fe20000726670 */
[----:B------:R-:W-:Y:S01]  /*8e50*/  ULDC.64 UR6, c[0x0][0xae8] ;  /* 0x0002ba0000067ab9 */ /* 0x000fe20000000a00 */
[-C--:B------:R-:W-:Y:S01]  /*8e60*/  ISETP.GE.OR P2, PT, R2, R17.reuse, P0 ;  /* 0x000000110200720c */ /* 0x080fe20000746670 */
[----:B------:R-:W-:Y:S01]  /*8e70*/  VIADD R21, R21, UR4 ;  /* 0x0000000415157c36 */ /* 0x000fe20008000000 */
[----:B------:R-:W-:Y:S01]  /*8e80*/  ISETP.GE.OR P0, PT, R16, R17, P0 ;  /* 0x000000111000720c */ /* 0x000fe20000706670 */
[----:B------:R-:W-:-:S02]  /*8e90*/  UIMAD UR4, UR41, UR6, URZ ;  /* 0x00000006290472a4 */ /* 0x000fc4000f8e023f */
[----:B------:R-:W-:Y:S01]  /*8ea0*/  MOV R35, UR6 ;  /* 0x0000000600237c02 */ /* 0x000fe20008000f00 */
[----:B------:R-:W-:Y:S01]  /*8eb0*/  VIADD R3, R3, 0x13220 ;  /* 0x0001322003037836 */ /* 0x000fe20000000000 */
[----:B------:R-:W-:-:S03]  /*8ec0*/  UIMAD UR4, UR40, UR7, UR4 ;  /* 0x00000007280472a4 */ /* 0x000fc6000f8e0204 */
[----:B------:R-:W-:Y:S01]  /*8ed0*/  IMAD.WIDE.U32 R34, R35, UR40, R20 ;  /* 0x0000002823227c25 */ /* 0x000fe2000f8e0014 */
[----:B------:R-:W-:Y:S02]  /*8ee0*/  PRMT R3, RZ, 0x654, R3 ;  /* 0x00000654ff037816 */ /* 0x000fe40000000003 */
[--C-:B------:R-:W-:Y:S01]  /*8ef0*/  SHF.R.S32.HI R17, RZ, 0x1f, R16.reuse ;  /* 0x0000001fff117819 */ /* 0x100fe20000011410 */
[----:B------:R-:W-:Y:S01]  /*8f00*/  VIADD R37, R35, UR4 ;  /* 0x0000000423257c36 */ /* 0x000fe20008000000 */
[----:B0-----:R0:W-:Y:S01]  /*8f10*/  SYNCS.ARRIVE.TRANS64.RED.A1T0 RZ, [R3+URZ], RZ ;  /* 0x000000ff03ff79a7 */ /* 0x0011e2000810043f */
[----:B------:R-:W-:Y:S01]  /*8f20*/  BSSY B1, `(.L_x_147) ;  /* 0x000000e000017945 */ /* 0x000fe20003800000 */
[----:B------:R-:W-:-:S03]  /*8f30*/  IMAD.WIDE R32, R19, 0xc0, R16 ;  /* 0x000000c013207825 */ /* 0x000fc600078e0210 */
[----:B------:R-:W-:Y:S05]  /*8f40*/  @P0 BRA `(.L_x_148) ;  /* 0x00000000002c0947 */ /* 0x000fea0003800000 */
[----:B------:R-:W-:Y:S01]  /*8f50*/  ULDC.64 UR6, c[0x0][0xad8] ;  /* 0x0002b60000067ab9 */ /* 0x000fe20000000a00 */
[----:B------:R-:W-:Y:S02]  /*8f60*/  IMAD.MOV.U32 R2, RZ, RZ, R34 ;  /* 0x000000ffff027224 */ /* 0x000fe400078e0022 */
[----:B------:R-:W-:Y:S02]  /*8f70*/  IMAD R19, R33, UR6, RZ ;  /* 0x0000000621137c24 */ /* 0x000fe4000f8e02ff */
[----:B0-----:R-:W-:Y:S02]  /*8f80*/  IMAD.MOV.U32 R3, RZ, RZ, R37 ;  /* 0x000000ffff037224 */ /* 0x001fe400078e0025 */
[C---:B------:R-:W-:Y:S02]  /*8f90*/  IMAD R19, R32.reuse, UR7, R19 ;  /* 0x0000000720137c24 */ /* 0x040fe4000f8e0213 */
[----:B------:R-:W-:Y:S01]  /*8fa0*/  IMAD.WIDE.U32 R2, R32, UR6, R2 ;  /* 0x0000000620027c25 */ /* 0x000fe2000f8e0002 */
[----:B------:R-:W-:-:S03]  /*8fb0*/  ULDC.64 UR6, c[0x0][0xa80] ;  /* 0x0002a00000067ab9 */ /* 0x000fc60000000a00 */
[----:B------:R-:W-:Y:S01]  /*8fc0*/  IMAD.IADD R3, R3, 0x1, R19 ;  /* 0x0000000103037824 */ /* 0x000fe200078e0213 */
[----:B------:R-:W-:-:S04]  /*8fd0*/  LEA R20, P0, R2, UR6, 0x1 ;  /* 0x0000000602147c11 */ /* 0x000fc8000f8008ff */
[----:B------:R-:W-:-:S05]  /*8fe0*/  LEA.HI.X R21, R2, UR7, R3, 0x1, P0 ;  /* 0x0000000702157c11 */ /* 0x000fca00080f0c03 */
[----:B-----5:R1:W-:Y:S04]  /*8ff0*/  STG.E.128 desc[UR54][R20.64], R24 ;  /* 0x0000001814007986 */ /* 0x0203e8000c101d36 */
.L_x_148:
[----:B------:R-:W-:Y:S05]  /*9000*/  BSYNC B1 ;  /* 0x0000000000017941 */ /* 0x000fea0003800000 */
.L_x_147:
[----:B------:R-:W-:Y:S04]  /*9010*/  BSSY B1, `(.L_x_149) ;  /* 0x000000f000017945 */ /* 0x000fe80003800000 */
[----:B------:R-:W-:Y:S05]  /*9020*/  @P3 BRA `(.L_x_150) ;  /* 0x0000000000343947 */ /* 0x000fea0003800000 */
[----:B------:R-:W-:Y:S01]  /*9030*/  IADD3 R19, P0, R32, 0x30, RZ ;  /* 0x0000003020137810 */ /* 0x000fe20007f1e0ff */
[----:B------:R-:W-:Y:S01]  /*9040*/  ULDC.64 UR6, c[0x0][0xad8] ;  /* 0x0002b60000067ab9 */ /* 0x000fe20000000a00 */
[----:B------:R-:W-:Y:S01]  /*9050*/  MOV R2, R34 ;  /* 0x0000002200027202 */ /* 0x000fe20000000f00 */
[----:B0-----:R-:W-:Y:S02]  /*9060*/  IMAD.MOV.U32 R3, RZ, RZ, R37 ;  /* 0x000000ffff037224 */ /* 0x001fe400078e0025 */
[----:B------:R-:W-:Y:S02]  /*9070*/  IMAD.X R0, RZ, RZ, R33, P0 ;  /* 0x000000ffff007224 */ /* 0x000fe400000e0621 */
[----:B------:R-:W-:-:S04]  /*9080*/  IMAD.WIDE.U32 R2, R19, UR6, R2 ;  /* 0x0000000613027c25 */ /* 0x000fc8000f8e0002 */
[----:B------:R-:W-:-:S04]  /*9090*/  IMAD R0, R0, UR6, RZ ;  /* 0x0000000600007c24 */ /* 0x000fc8000f8e02ff */
[----:B------:R-:W-:Y:S01]  /*90a0*/  IMAD R19, R19, UR7, R0 ;  /* 0x0000000713137c24 */ /* 0x000fe2000f8e0200 */
[----:B------:R-:W-:Y:S02]  /*90b0*/  ULDC.64 UR6, c[0x0][0xa80] ;  /* 0x0002a00000067ab9 */ /* 0x000fe40000000a00 */
[----:B-1----:R-:W-:Y:S01]  /*90c0*/  LEA R20, P0, R2, UR6, 0x1 ;  /* 0x0000000602147c11 */ /* 0x002fe2000f8008ff */
[----:B------:R-:W-:-:S05]  /*90d0*/  IMAD.IADD R3, R3, 0x1, R19 ;  /* 0x0000000103037824 */ /* 0x000fca00078e0213 */
[----:B------:R-:W-:-:S05]  /*90e0*/  LEA.HI.X R21, R2, UR7, R3, 0x1, P0 ;  /* 0x0000000702157c11 */ /* 0x000fca00080f0c03 */
[----:B-----5:R2:W-:Y:S02]  /*90f0*/  STG.E.128 desc[UR54][R20.64], R12 ;  /* 0x0000000c14007986 */ /* 0x0205e4000c101d36 */
.L_x_150:
[----:B------:R-:W-:Y:S05]  /*9100*/  BSYNC B1 ;  /* 0x0000000000017941 */ /* 0x000fea0003800000 */
.L_x_149:
[----:B------:R-:W-:Y:S04]  /*9110*/  BSSY B1, `(.L_x_151) ;  /* 0x000000f000017945 */ /* 0x000fe80003800000 */
[----:B------:R-:W-:Y:S05]  /*9120*/  @P1 BRA `(.L_x_152) ;  /* 0x0000000000341947 */ /* 0x000fea0003800000 */
[----:B--2--5:R-:W-:Y:S01]  /*9130*/  IADD3 R13, P0, R32, 0x60, RZ ;  /* 0x00000060200d7810 */ /* 0x024fe20007f1e0ff */
[----:B------:R-:W-:Y:S01]  /*9140*/  ULDC.64 UR6, c[0x0][0xad8] ;  /* 0x0002b60000067ab9 */ /* 0x000fe20000000a00 */
[----:B------:R-:W-:Y:S02]  /*9150*/  IMAD.MOV.U32 R2, RZ, RZ, R34 ;  /* 0x000000ffff027224 */ /* 0x000fe400078e0022 */
[----:B0-----:R-:W-:Y:S02]  /*9160*/  IMAD.MOV.U32 R3, RZ, RZ, R37 ;  /* 0x000000ffff037224 */ /* 0x001fe400078e0025 */
[----:B------:R-:W-:Y:S02]  /*9170*/  IMAD.X R0, RZ, RZ, R33, P0 ;  /* 0x000000ffff007224 */ /* 0x000fe400000e0621 */
[----:B------:R-:W-:-:S04]  /*9180*/  IMAD.WIDE.U32 R2, R13, UR6, R2 ;  /* 0x000000060d027c25 */ /* 0x000fc8000f8e0002 */
[----:B------:R-:W-:-:S04]  /*9190*/  IMAD R0, R0, UR6, RZ ;  /* 0x0000000600007c24 */ /* 0x000fc8000f8e02ff */
[----:B------:R-:W-:Y:S01]  /*91a0*/  IMAD R13, R13, UR7, R0 ;  /* 0x000000070d0d7c24 */ /* 0x000fe2000f8e0200 */
[----:B------:R-:W-:Y:S02]  /*91b0*/  ULDC.64 UR6, c[0x0][0xa80] ;  /* 0x0002a00000067ab9 */ /* 0x000fe40000000a00 */
[----:B------:R-:W-:Y:S01]  /*91c0*/  LEA R12, P0, R2, UR6, 0x1 ;  /* 0x00000006020c7c11 */ /* 0x000fe2000f8008ff */
[----:B------:R-:W-:-:S05]  /*91d0*/  IMAD.IADD R3, R3, 0x1, R13 ;  /* 0x0000000103037824 */ /* 0x000fca00078e020d */
[----:B------:R-:W-:-:S05]  /*91e0*/  LEA.HI.X R13, R2, UR7, R3, 0x1, P0 ;  /* 0x00000007020d7c11 */ /* 0x000fca00080f0c03 */
[----:B------:R3:W-:Y:S02]  /*91f0*/  STG.E.128 desc[UR54][R12.64], R8 ;  /* 0x000000080c007986 */ /* 0x0007e4000c101d36 */
.L_x_152:
[----:B------:R-:W-:Y:S05]  /*9200*/  BSYNC B1 ;  /* 0x0000000000017941 */ /* 0x000fea0003800000 */
.L_x_151:
[----:B------:R-:W-:Y:S05]  /*9210*/  @P2 BRA `(.L_x_153) ;  /* 0x0000000800982947 */ /* 0x000fea0003800000 */
[----:B---3-5:R-:W-:Y:S01]  /*9220*/  IADD3 R9, P0, R32, 0x90, RZ ;  /* 0x0000009020097810 */ /* 0x028fe20007f1e0ff */
[----:B------:R-:W-:Y:S01]  /*9230*/  ULDC.64 UR6, c[0x0][0xad8] ;  /* 0x0002b60000067ab9 */ /* 0x000fe20000000a00 */
[----:B------:R-:W-:Y:S02]  /*9240*/  IMAD.MOV.U32 R2, RZ, RZ, R34 ;  /* 0x000000ffff027224 */ /* 0x000fe400078e0022 */
[----:B------:R-:W-:Y:S01]  /*9250*/  IADD3.X R32, RZ, R33, RZ, P0, !PT ;  /* 0x00000021ff207210 */ /* 0x000fe200007fe4ff */
[----:B0-----:R-:W-:-:S04]  /*9260*/  IMAD.MOV.U32 R3, RZ, RZ, R37 ;  /* 0x000000ffff037224 */ /* 0x001fc800078e0025 */
[----:B------:R-:W-:Y:S02]  /*9270*/  IMAD R32, R32, UR6, RZ ;  /* 0x0000000620207c24 */ /* 0x000fe4000f8e02ff */
[----:B------:R-:W-:-:S04]  /*9280*/  IMAD.WIDE.U32 R2, R9, UR6, R2 ;  /* 0x0000000609027c25 */ /* 0x000fc8000f8e0002 */
[----:B------:R-:W-:Y:S01]  /*9290*/  IMAD R9, R9, UR7, R32 ;  /* 0x0000000709097c24 */ /* 0x000fe2000f8e0220 */
[----:B------:R-:W-:Y:S02]  /*92a0*/  ULDC.64 UR6, c[0x0][0xa80] ;  /* 0x0002a00000067ab9 */ /* 0x000fe40000000a00 */
[----:B------:R-:W-:Y:S01]  /*92b0*/  LEA R8, P0, R2, UR6, 0x1 ;  /* 0x0000000602087c11 */ /* 0x000fe2000f8008ff */
[----:B------:R-:W-:-:S05]  /*92c0*/  IMAD.IADD R3, R3, 0x1, R9 ;  /* 0x0000000103037824 */ /* 0x000fca00078e0209 */
[----:B------:R-:W-:-:S05]  /*92d0*/  LEA.HI.X R9, R2, UR7, R3, 0x1, P0 ;  /* 0x0000000702097c11 */ /* 0x000fca00080f0c03 */
[----:B------:R4:W-:Y:S01]  /*92e0*/  STG.E.128 desc[UR54][R8.64], R4 ;  /* 0x0000000408007986 */ /* 0x0009e2000c101d36 */
[----:B------:R-:W-:Y:S05]  /*92f0*/  BRA `(.L_x_153) ;  /* 0x0000000800607947 */ /* 0x000fea0003800000 */
.L_x_145:
[----:B------:R-:W-:Y:S01]  /*9300*/  ULDC.64 UR6, c[0x0][0xbd8] ;  /* 0x0002f60000067ab9 */ /* 0x000fe20000000a00 */
[----:B------:R-:W-:Y:S01]  /*9310*/  IMAD.MOV.U32 R7, RZ, RZ, RZ ;  /* 0x000000ffff077224 */ /* 0x000fe200078e00ff */
[----:B------:R-:W-:Y:S02]  /*9320*/  UISETP.NE.U32.AND UP0, UPT, UR6, URZ, UPT ;  /* 0x0000003f0600728c */ /* 0x000fe4000bf05070 */
[----:B------:R-:W-:Y:S01]  /*9330*/  ULEA UR6, UP1, UR40, UR6, 0x2 ;  /* 0x0000000628067291 */ /* 0x000fe2000f82103f */
[----:B------:R-:W0:Y:S01]  /*9340*/  S2R R4, SR_TID.X ;  /* 0x0000000000047919 */ /* 0x000e220000002100 */
[----:B------:R-:W-:Y:S02]  /*9350*/  UISETP.NE.AND.EX UP0, UPT, UR7, URZ, UPT, UP0 ;  /* 0x0000003f0700728c */ /* 0x000fe4000bf05300 */
[----:B------:R-:W-:Y:S02]  /*9360*/  ULEA.HI.X UR7, UR40, UR7, UR41, 0x2, UP1 ;  /* 0x0000000728077291 */ /* 0x000fe400088f1429 */
[----:B------:R-:W-:Y:S01]  /*9370*/  IMAD.U32 R2, RZ, RZ, UR6 ;  /* 0x00000006ff027e24 */ /* 0x000fe2000f8e00ff */
[----:B------:R-:W1:Y:S01]  /*9380*/  LDC R0, c[0x0][0xa88] ;  /* 0x0002a200ff007b82 */ /* 0x000e620000000800 */
[----:B------:R-:W-:-:S02]  /*9390*/  PLOP3.LUT P1, PT, PT, PT, UP0, 0x80, 0x0 ;  /* 0x000000000000781c */ /* 0x000fc40003f2f008 */
[----:B------:R-:W-:Y:S01]  /*93a0*/  IMAD.U32 R3, RZ, RZ, UR7 ;  /* 0x00000007ff037e24 */ /* 0x000fe2000f8e00ff */
[----:B------:R-:W-:Y:S02]  /*93b0*/  ULDC.64 UR6, c[0x0][0xbe0] ;  /* 0x0002f80000067ab9 */ /* 0x000fe40000000a00 */
[----:B------:R-:W-:-:S04]  /*93c0*/  UISETP.NE.U32.AND UP1, UPT, UR6, URZ, UPT ;  /* 0x0000003f0600728c */ /* 0x000fc8000bf25070 */
[----:B------:R-:W-:-:S04]  /*93d0*/  UISETP.NE.AND.EX UP1, UPT, UR7, URZ, UPT, UP1 ;  /* 0x0000003f0700728c */ /* 0x000fc8000bf25310 */
[----:B------:R2:W5:Y:S02]  /*93e0*/  @P1 LDG.E R7, desc[UR54][R2.64] ;  /* 0x0000003602071981 */ /* 0x000564000c1e1900 */
[----:B------:R-:W-:-:S05]  /*93f0*/  PLOP3.LUT P2, PT, PT, PT, UP1, 0x80, 0x0 ;  /* 0x000000000000781c */ /* 0x000fca0003f4f018 */
[----:B------:R-:W-:Y:S02]  /*9400*/  @UP1 ULDC.64 UR6, c[0x0][0xbe0] ;  /* 0x0002f80000061ab9 */ /* 0x000fe40000000a00 */
[----:B------:R-:W-:Y:S01]  /*9410*/  @UP1 UIMAD.WIDE UR6, UR40, 0x4, UR6 ;  /* 0x00000004280618a5 */ /* 0x000fe2000f8e0206 */
[----:B0-----:R-:W-:-:S05]  /*9420*/  IADD3 R6, R4, -0x80, RZ ;  /* 0xffffff8004067810 */ /* 0x001fca0007ffe0ff */
[----:B------:R-:W-:Y:S02]  /*9430*/  IMAD.U32 R4, RZ, RZ, UR6 ;  /* 0x00000006ff047e24 */ /* 0x000fe4000f8e00ff */
[----:B------:R-:W-:-:S05]  /*9440*/  IMAD.U32 R5, RZ, RZ, UR7 ;  /* 0x00000007ff057e24 */ /* 0x000fca000f8e00ff */
[----:B-1----:R2:W5:Y:S01]  /*9450*/  @P2 LDG.E R0, desc[UR54][R4.64] ;  /* 0x0000003604002981 */ /* 0x002562000c1e1900 */
[----:B------:R-:W-:Y:S01]  /*9460*/  ISETP.GT.AND P0, PT, R6, 0xbf, PT ;  /* 0x000000bf0600780c */ /* 0x000fe20003f04270 */
[----:B------:R-:W-:-:S12]  /*9470*/  @P2 BRA `(.L_x_154) ;  /* 0x0000000000102947 */ /* 0x000fd80003800000 */
[----:B------:R-:W-:Y:S05]  /*9480*/  @!P1 BRA `(.L_x_154) ;  /* 0x00000000000c9947 */ /* 0x000fea0003800000 */
[----:B--2---:R-:W2:Y:S04]  /*9490*/  LDG.E R5, desc[UR54][R2.64] ;  /* 0x0000003602057981 */ /* 0x004ea8000c1e1900 */
[----:B-----5:R-:W2:Y:S02]  /*94a0*/  LDG.E R0, desc[UR54][R2.64+0x4] ;  /* 0x0000043602007981 */ /* 0x020ea4000c1e1900 */
[----:B--2---:R-:W-:-:S07]  /*94b0*/  IMAD.IADD R0, R0, 0x1, -R5 ;  /* 0x0000000100007824 */ /* 0x004fce00078e0a05 */
.L_x_154:
[----:B------:R-:W-:Y:S01]  /*94c0*/  USHF.R.S32.HI UR7, URZ, 0x1f, UR43 ;  /* 0x0000001f3f077899 */ /* 0x000fe2000801142b */
[----:B------:R-:W-:Y:S01]  /*94d0*/  BSSY B1, `(.L_x_155) ;  /* 0x000001e000017945 */ /* 0x000fe20003800000 */
[----:B------:R-:W-:Y:S01]  /*94e0*/  USEL UR40, UR40, URZ, !UP0 ;  /* 0x0000003f28287287 */ /* 0x000fe2000c000000 */
[----:B------:R-:W-:Y:S01]  /*94f0*/  SHF.R.S32.HI R9, RZ, 0x1f, R18 ;  /* 0x0000001fff097819 */ /* 0x000fe20000011412 */
[----:B------:R-:W-:Y:S01]  /*9500*/  USEL UR41, UR41, URZ, !UP0 ;  /* 0x0000003f29297287 */ /* 0x000fe2000c000000 */
[----:B-----5:R-:W-:Y:S01]  /*9510*/  SHF.R.S32.HI R6, RZ, 0x1f, R7 ;  /* 0x0000001fff067819 */ /* 0x020fe20000011407 */
[----:B------:R-:W-:Y:S10]  /*9520*/  @P0 BRA `(.L_x_156) ;  /* 0x0000000000600947 */ /* 0x000ff40003800000 */
[----:B--2---:R-:W0:Y:S02]  /*9530*/  S2R R2, SR_TID.X ;  /* 0x0000000000027919 */ /* 0x004e240000002100 */
[----:B0-----:R-:W-:-:S04]  /*9540*/  IMAD R2, R19, 0xc0, R2 ;  /* 0x000000c013027824 */ /* 0x001fc800078e0202 */
[----:B------:R-:W-:-:S05]  /*9550*/  VIADD R3, R2, 0xffffff80 ;  /* 0xffffff8002037836 */ /* 0x000fca0000000000 */
[----:B------:R-:W-:-:S13]  /*9560*/  ISETP.GE.AND P0, PT, R3, R0, PT ;  /* 0x000000000300720c */ /* 0x000fda0003f06270 */
[----:B------:R-:W-:Y:S05]  /*9570*/  @P0 BRA `(.L_x_156) ;  /* 0x00000000004c0947 */ /* 0x000fea0003800000 */
[C---:B------:R-:W-:Y:S01]  /*9580*/  IADD3 R2, P0, R3.reuse, R7, RZ ;  /* 0x0000000703027210 */ /* 0x040fe20007f1e0ff */
[----:B------:R-:W-:Y:S02]  /*9590*/  ULDC.64 UR8, c[0x0][0xb70] ;  /* 0x0002dc0000087ab9 */ /* 0x000fe40000000a00 */
[----:B------:R-:W-:Y:S01]  /*95a0*/  UIMAD UR4, UR7, UR8, URZ ;  /* 0x00000008070472a4 */ /* 0x000fe2000f8e023f */
[----:B------:R-:W-:Y:S01]  /*95b0*/  LEA.HI.X.SX32 R3, R3, R6, 0x1, P0 ;  /* 0x0000000603037211 */ /* 0x000fe200000f0eff */
[----:B------:R-:W-:Y:S02]  /*95c0*/  IMAD.U32 R5, RZ, RZ, UR8 ;  /* 0x00000008ff057e24 */ /* 0x000fe4000f8e00ff */
[----:B------:R-:W-:Y:S02]  /*95d0*/  UIMAD UR4, UR43, UR9, UR4 ;  /* 0x000000092b0472a4 */ /* 0x000fe4000f8e0204 */
[----:B------:R-:W-:Y:S01]  /*95e0*/  IMAD.WIDE.U32 R2, R5, UR43, R2 ;  /* 0x0000002b05027c25 */ /* 0x000fe2000f8e0002 */
[----:B------:R-:W-:-:S02]  /*95f0*/  ULDC.64 UR8, c[0x0][0xb78] ;  /* 0x0002de0000087ab9 */ /* 0x000fc40000000a00 */
[----:B------:R-:W-:Y:S02]  /*9600*/  UIMAD UR6, UR41, UR8, URZ ;  /* 0x00000008290672a4 */ /* 0x000fe4000f8e023f */
[----:B------:R-:W-:Y:S01]  /*9610*/  MOV R5, UR8 ;  /* 0x0000000800057c02 */ /* 0x000fe20008000f00 */
[----:B------:R-:W-:Y:S01]  /*9620*/  VIADD R3, R3, UR4 ;  /* 0x0000000403037c36 */ /* 0x000fe20008000000 */
[----:B------:R-:W-:-:S03]  /*9630*/  UIMAD UR6, UR40, UR9, UR6 ;  /* 0x00000009280672a4 */ /* 0x000fc6000f8e0206 */
[----:B------:R-:W-:Y:S01]  /*9640*/  IMAD.WIDE.U32 R2, R5, UR40, R2 ;  /* 0x0000002805027c25 */ /* 0x000fe2000f8e0002 */
[----:B------:R-:W-:-:S03]  /*9650*/  ULDC.64 UR8, c[0x0][0xb40] ;  /* 0x0002d00000087ab9 */ /* 0x000fc60000000a00 */
[----:B------:R-:W-:Y:S01]  /*9660*/  VIADD R3, R3, UR6 ;  /* 0x0000000603037c36 */ /* 0x000fe20008000000 */
[----:B------:R-:W-:-:S04]  /*9670*/  LEA R4, P0, R2, UR8, 0x2 ;  /* 0x0000000802047c11 */ /* 0x000fc8000f8010ff */
[----:B------:R-:W-:Y:S01]  /*9680*/  LEA.HI.X R5, R2, UR9, R3, 0x2, P0 ;  /* 0x0000000902057c11 */ /* 0x000fe200080f1403 */
[----:B------:R-:W-:-:S05]  /*9690*/  IMAD.MOV.U32 R3, RZ, RZ, -0x800000 ;  /* 0xff800000ff037424 */ /* 0x000fca00078e00ff */
[----:B------:R0:W-:Y:S03]  /*96a0*/  STG.E desc[UR54][R4.64], R3 ;  /* 0x0000000304007986 */ /* 0x0001e6000c101936 */
.L_x_156:
[----:B------:R-:W-:Y:S05]  /*96b0*/  BSYNC B1 ;  /* 0x0000000000017941 */ /* 0x000fea0003800000 */
.L_x_155:
[----:B------:R-:W-:Y:S01]  /*96c0*/  ULDC.64 UR8, c[0x0][0xaa0] ;  /* 0x0002a80000087ab9 */ /* 0x000fe20000000a00 */
[----:B--2---:R-:W-:Y:S01]  /*96d0*/  IMAD.MOV.U32 R2, RZ, RZ, R18 ;  /* 0x000000ffff027224 */ /* 0x004fe200078e0012 */
[----:B------:R-:W-:Y:S01]  /*96e0*/  ULDC UR6, c[0x0][0xa8c] ;  /* 0x0002a30000067ab9 */ /* 0x000fe20000000800 */
[----:B0-----:R-:W-:Y:S01]  /*96f0*/  IMAD.MOV.U32 R3, RZ, RZ, R9 ;  /* 0x000000ffff037224 */ /* 0x001fe200078e0009 */
[----:B------:R-:W-:Y:S01]  /*9700*/  ISETP.GE.AND P0, PT, R18, UR6, PT ;  /* 0x0000000612007c0c */ /* 0x000fe2000bf06270 */
[----:B------:R-:W-:Y:S01]  /*9710*/  IMAD R4, R6, UR8, RZ ;  /* 0x0000000806047c24 */ /* 0x000fe2000f8e02ff */
[----:B------:R-:W-:Y:S01]  /*9720*/  BSSY B1, `(.L_x_157) ;  /* 0x0000027000017945 */ /* 0x000fe20003800000 */
[----:B------:R-:W-:-:S04]  /*9730*/  IMAD.WIDE.U32 R2, R7, UR8, R2 ;  /* 0x0000000807027c25 */ /* 0x000fc8000f8e0002 */
[----:B------:R-:W-:Y:S01]  /*9740*/  IMAD R7, R7, UR9, R4 ;  /* 0x0000000907077c24 */ /* 0x000fe2000f8e0204 */
[----:B------:R-:W-:Y:S01]  /*9750*/  ULDC.64 UR8, c[0x0][0xae0] ;  /* 0x0002b80000087ab9 */ /* 0x000fe20000000a00 */
[C---:B------:R-:W-:Y:S01]  /*9760*/  VIADD R4, R16.reuse, 0x30 ;  /* 0x0000003010047836 */ /* 0x040fe20000000000 */
[----:B------:R-:W-:Y:S01]  /*9770*/  UIMAD UR4, UR7, UR8, URZ ;  /* 0x00000008070472a4 */ /* 0x000fe2000f8e023f */
[----:B------:R-:W-:Y:S02]  /*9780*/  IMAD R5, R19, -0xc0, R0 ;  /* 0xffffff4013057824 */ /* 0x000fe400078e0200 */
[----:B------:R-:W-:Y:S01]  /*9790*/  IMAD.IADD R3, R3, 0x1, R7 ;  /* 0x0000000103037824 */ /* 0x000fe200078e0207 */
[----:B------:R-:W-:Y:S01]  /*97a0*/  MOV R7, UR8 ;  /* 0x0000000800077c02 */ /* 0x000fe20008000f00 */
[----:B------:R-:W-:Y:S01]  /*97b0*/  VIADD R0, R16, 0x60 ;  /* 0x0000006010007836 */ /* 0x000fe20000000000 */
[----:B------:R-:W-:Y:S01]  /*97c0*/  ISETP.GE.OR P3, PT, R4, R5, P0 ;  /* 0x000000050400720c */ /* 0x000fe20000766670 */
[----:B------:R-:W-:Y:S01]  /*97d0*/  VIADD R4, R16, 0x90 ;  /* 0x0000009010047836 */ /* 0x000fe20000000000 */
[----:B------:R-:W-:-:S02]  /*97e0*/  UIMAD UR4, UR43, UR9, UR4 ;  /* 0x000000092b0472a4 */ /* 0x000fc4000f8e0204 */
[----:B------:R-:W-:Y:S01]  /*97f0*/  IMAD.WIDE.U32 R2, R7, UR43, R2 ;  /* 0x0000002b07027c25 */ /* 0x000fe2000f8e0002 */
[-C--:B------:R-:W-:Y:S01]  /*9800*/  ISETP.GE.OR P1, PT, R0, R5.reuse, P0 ;  /* 0x000000050000720c */ /* 0x080fe20000726670 */
[----:B------:R-:W-:Y:S01]  /*9810*/  ULDC.64 UR6, c[0x0][0xae8] ;  /* 0x0002ba0000067ab9 */ /* 0x000fe20000000a00 */
[-C--:B------:R-:W-:Y:S01]  /*9820*/  ISETP.GE.OR P2, PT, R4, R5.reuse, P0 ;  /* 0x000000050400720c */ /* 0x080fe20000746670 */
[----:B------:R-:W-:Y:S01]  /*9830*/  IMAD.U32 R9, RZ, RZ, UR6 ;  /* 0x00000006ff097e24 */ /* 0x000fe2000f8e00ff */
[----:B------:R-:W-:Y:S01]  /*9840*/  ISETP.GE.OR P0, PT, R16, R5, P0 ;  /* 0x000000051000720c */ /* 0x000fe20000706670 */
[----:B------:R-:W-:Y:S01]  /*9850*/  VIADD R3, R3, UR4 ;  /* 0x0000000403037c36 */ /* 0x000fe20008000000 */
[----:B------:R-:W-:Y:S01]  /*9860*/  UIMAD UR4, UR41, UR6, URZ ;  /* 0x00000006290472a4 */ /* 0x000fe2000f8e023f */
[--C-:B------:R-:W-:Y:S01]  /*9870*/  SHF.R.S32.HI R7, RZ, 0x1f, R16.reuse ;  /* 0x0000001fff077819 */ /* 0x100fe20000011410 */
[----:B------:R-:W-:Y:S02]  /*9880*/  IMAD.MOV.U32 R6, RZ, RZ, R16 ;  /* 0x000000ffff067224 */ /* 0x000fe400078e0010 */
[----:B------:R-:W-:-:S02]  /*9890*/  UIMAD UR4, UR40, UR7, UR4 ;  /* 0x00000007280472a4 */ /* 0x000fc4000f8e0204 */
[----:B------:R-:W-:-:S04]  /*98a0*/  IMAD.WIDE.U32 R4, R9, UR40, R2 ;  /* 0x0000002809047c25 */ /* 0x000fc8000f8e0002 */
[----:B------:R-:W-:-:S04]  /*98b0*/  IMAD.WIDE R6, R19, 0xc0, R6 ;  /* 0x000000c013067825 */ /* 0x000fc800078e0206 */
[----:B------:R-:W-:Y:S01]  /*98c0*/  VIADD R11, R5, UR4 ;  /* 0x00000004050b7c36 */ /* 0x000fe20008000000 */
[----:B------:R-:W-:Y:S06]  /*98d0*/  @P0 BRA `(.L_x_158) ;  /* 0x00000000002c0947 */ /* 0x000fec0003800000 */
[----:B------:R-:W-:Y:S01]  /*98e0*/  ULDC.64 UR6, c[0x0][0xad8] ;  /* 0x0002b60000067ab9 */ /* 0x000fe20000000a00 */
[----:B------:R-:W-:Y:S01]  /*98f0*/  MOV R2, R4 ;  /* 0x0000000400027202 */ /* 0x000fe20000000f00 */
[----:B------:R-:W-:Y:S02]  /*9900*/  IMAD R9, R7, UR6, RZ ;  /* 0x0000000607097c24 */ /* 0x000fe4000f8e02ff */
[----:B------:R-:W-:Y:S02]  /*9910*/  IMAD.MOV.U32 R3, RZ, RZ, R11 ;  /* 0x000000ffff037224 */ /* 0x000fe400078e000b */
[C---:B------:R-:W-:Y:S02]  /*9920*/  IMAD R9, R6.reuse, UR7, R9 ;  /* 0x0000000706097c24 */ /* 0x040fe4000f8e0209 */
[----:B------:R-:W-:Y:S01]  /*9930*/  IMAD.WIDE.U32 R2, R6, UR6, R2 ;  /* 0x0000000606027c25 */ /* 0x000fe2000f8e0002 */
[----:B------:R-:W-:-:S03]  /*9940*/  ULDC.64 UR6, c[0x0][0xa80] ;  /* 0x0002a00000067ab9 */ /* 0x000fc60000000a00 */
[----:B------:R-:W-:Y:S01]  /*9950*/  IMAD.IADD R3, R3, 0x1, R9 ;  /* 0x0000000103037824 */ /* 0x000fe200078e0209 */
[----:B------:R-:W-:-:S04]  /*9960*/  LEA R8, P0, R2, UR6, 0x1 ;  /* 0x0000000602087c11 */ /* 0x000fc8000f8008ff */
[----:B------:R-:W-:-:S05]  /*9970*/  LEA.HI.X R9, R2, UR7, R3, 0x1, P0 ;  /* 0x0000000702097c11 */ /* 0x000fca00080f0c03 */
[----:B------:R0:W-:Y:S04]  /*9980*/  STG.E.128 desc[UR54][R8.64], RZ ;  /* 0x000000ff08007986 */ /* 0x0001e8000c101d36 */
.L_x_158:
[----:B------:R-:W-:Y:S05]  /*9990*/  BSYNC B1 ;  /* 0x0000000000017941 */ /* 0x000fea0003800000 */
.L_x_157:
[----:B------:R-:W-:Y:S04]  /*99a0*/  BSSY B1, `(.L_x_159) ;  /* 0x000000f000017945 */ /* 0x000fe80003800000 */
[----:B------:R-:W-:Y:S05]  /*99b0*/  @P3 BRA `(.L_x_160) ;  /* 0x0000000000343947 */ /* 0x000fea0003800000 */
[----:B0-----:R-:W-:Y:S01]  /*99c0*/  IADD3 R9, P0, R6, 0x30, RZ ;  /* 0x0000003006097810 */ /* 0x001fe20007f1e0ff */
[----:B------:R-:W-:Y:S01]  /*99d0*/  ULDC.64 UR6, c[0x0][0xad8] ;  /* 0x0002b60000067ab9 */ /* 0x000fe20000000a00 */
[----:B------:R-:W-:Y:S02]  /*99e0*/  IMAD.MOV.U32 R2, RZ, RZ, R4 ;  /* 0x000000ffff027224 */ /* 0x000fe400078e0004 */
[----:B------:R-:W-:Y:S02]  /*99f0*/  IMAD.MOV.U32 R3, RZ, RZ, R11 ;  /* 0x000000ffff037224 */ /* 0x000fe400078e000b */
        /* <DEDUP_REMOVED lines=8> */
[----:B------:R1:W-:Y:S02]  /*9a80*/  STG.E.128 desc[UR54][R8.64], RZ ;  /* 0x000000ff08007986 */ /* 0x0003e4000c101d36 */
.L_x_160:
[----:B------:R-:W-:Y:S05]  /*9a90*/  BSYNC B1 ;  /* 0x0000000000017941 */ /* 0x000fea0003800000 */
.L_x_159:
[----:B------:R-:W-:Y:S04]  /*9aa0*/  BSSY B1, `(.L_x_161) ;  /* 0x000000f000017945 */ /* 0x000fe80003800000 */
[----:B------:R-:W-:Y:S05]  /*9ab0*/  @P1 BRA `(.L_x_162) ;  /* 0x0000000000341947 */ /* 0x000fea0003800000 */
[----:B01----:R-:W-:Y:S01]  /*9ac0*/  IADD3 R9, P0, R6, 0x60, RZ ;  /* 0x0000006006097810 */ /* 0x003fe20007f1e0ff */
[----:B------:R-:W-:Y:S01]  /*9ad0*/  ULDC.64 UR6, c[0x0][0xad8] ;  /* 0x0002b60000067ab9 */ /* 0x000fe20000000a00 */
[----:B------:R-:W-:Y:S02]  /*9ae0*/  IMAD.MOV.U32 R2, RZ, RZ, R4 ;  /* 0x000000ffff027224 */ /* 0x000fe400078e0004 */
[----:B------:R-:W-:Y:S01]  /*9af0*/  IADD3.X R0, RZ, R7, RZ, P0, !PT ;  /* 0x00000007ff007210 */ /* 0x000fe200007fe4ff */
[----:B------:R-:W-:-:S04]  /*9b00*/  IMAD.MOV.U32 R3, RZ, RZ, R11 ;  /* 0x000000ffff037224 */ /* 0x000fc800078e000b */
[----:B------:R-:W-:Y:S02]  /*9b10*/  IMAD R0, R0, UR6, RZ ;  /* 0x0000000600007c24 */ /* 0x000fe4000f8e02ff */
[----:B------:R-:W-:-:S04]  /*9b20*/  IMAD.WIDE.U32 R2, R9, UR6, R2 ;  /* 0x0000000609027c25 */ /* 0x000fc8000f8e0002 */
[----:B------:R-:W-:Y:S01]  /*9b30*/  IMAD R9, R9, UR7, R0 ;  /* 0x0000000709097c24 */ /* 0x000fe2000f8e0200 */
[----:B------:R-:W-:Y:S02]  /*9b40*/  ULDC.64 UR6, c[0x0][0xa80] ;  /* 0x0002a00000067ab9 */ /* 0x000fe40000000a00 */
[----:B------:R-:W-:Y:S01]  /*9b50*/  LEA R8, P0, R2, UR6, 0x1 ;  /* 0x0000000602087c11 */ /* 0x000fe2000f8008ff */
[----:B------:R-:W-:-:S05]  /*9b60*/  IMAD.IADD R3, R3, 0x1, R9 ;  /* 0x0000000103037824 */ /* 0x000fca00078e0209 */
[----:B------:R-:W-:-:S05]  /*9b70*/  LEA.HI.X R9, R2, UR7, R3, 0x1, P0 ;  /* 0x0000000702097c11 */ /* 0x000fca00080f0c03 */
[----:B------:R2:W-:Y:S02]  /*9b80*/  STG.E.128 desc[UR54][R8.64], RZ ;  /* 0x000000ff08007986 */ /* 0x0005e4000c101d36 */
.L_x_162:
[----:B------:R-:W-:Y:S05]  /*9b90*/  BSYNC B1 ;  /* 0x0000000000017941 */ /* 0x000fea0003800000 */
.L_x_161:
[----:B------:R-:W-:Y:S05]  /*9ba0*/  @P2 BRA `(.L_x_153) ;  /* 0x0000000000342947 */ /* 0x000fea0003800000 */
[----:B------:R-:W-:Y:S01]  /*9bb0*/  IADD3 R5, P0, R6, 0x90, RZ ;  /* 0x0000009006057810 */ /* 0x000fe20007f1e0ff */
        /* <DEDUP_REMOVED lines=8> */
[----:B------:R-:W-:Y:S02]  /*9c40*/  LEA R4, P0, R2, UR6, 0x1 ;  /* 0x0000000602047c11 */ /* 0x000fe4000f8008ff */
[----:B------:R-:W-:-:S04]  /*9c50*/  IADD3 R3, R3, R5, RZ ;  /* 0x0000000503037210 */ /* 0x000fc80007ffe0ff */
[----:B------:R-:W-:-:S05]  /*9c60*/  LEA.HI.X R5, R2, UR7, R3, 0x1, P0 ;  /* 0x0000000702057c11 */ /* 0x000fca00080f0c03 */
[----:B------:R3:W-:Y:S02]  /*9c70*/  STG.E.128 desc[UR54][R4.64], RZ ;  /* 0x000000ff04007986 */ /* 0x0007e4000c101d36 */
.L_x_153:
[----:B------:R-:W-:Y:S05]  /*9c80*/  BSYNC B0 ;  /* 0x0000000000007941 */ /* 0x000fea0003800000 */
.L_x_144:
[----:B------:R-:W-:Y:S02]  /*9c90*/  ULDC UR4, c[0x0][0xc14] ;  /* 0x0003050000047ab9 */ /* 0x000fe40000000800 */
[----:B------:R-:W-:-:S13]  /*9ca0*/  ISETP.GE.AND P0, PT, R31, UR4, PT ;  /* 0x000000041f007c0c */ /* 0x000fda000bf06270 */
[----:B------:R-:W-:Y:S05]  /*9cb0*/  @!P0 BRA `(.L_x_163) ;  /* 0xffffff7000308947 */ /* 0x000fea000383ffff */
[----:B------:R-:W-:Y:S05]  /*9cc0*/  EXIT ;  /* 0x000000000000794d */ /* 0x000fea0003800000 */
.L_x_118:
[----:B------:R-:W-:-:S08]  /*9cd0*/  NOP ;  /* 0x0000000000007918 */ /* 0x000fd00000000000 */
[----:B------:R-:W0:-:S00]  /*9ce0*/  USETMAXREG.DEALLOC.CTAPOOL 0x20 ;  /* 0x00000020000079c8 */ /* 0x000e0000080e0500 */
[----:B0-----:R-:W-:-:S06]  /*9cf0*/  LOP3.LUT R0, R0, 0x3, RZ, 0xc0, !PT ;  /* 0x0000000300007812 */ /* 0x001fcc00078ec0ff */
[----:B------:R-:W0:Y:S02]  /*9d00*/  SHFL.IDX PT, R0, R0, RZ, 0x1f ;  /* 0x00001fff00007589 */ /* 0x000e2400000e0000 */
[----:B0-----:R-:W-:Y:S01]  /*9d10*/  ISETP.NE.AND P0, PT, R0, RZ, PT ;  /* 0x000000ff0000720c */ /* 0x001fe20003f05270 */
[----:B------:R-:W-:-:S03]  /*9d20*/  IMAD.MOV.U32 R0, RZ, RZ, RZ ;  /* 0x000000ffff007224 */ /* 0x000fc600078e00ff */
[----:B------:R-:W-:-:S05]  /*9d30*/  P2R R2, PR, RZ, 0x1 ;  /* 0x00000001ff027803 */ /* 0x000fca0000000000 */
[----:B------:R0:W-:Y:S04]  /*9d40*/  STL [R1+0x4], R2 ;  /* 0x0000040201007387 */ /* 0x0001e80000100800 */
[----:B------:R-:W-:Y:S05]  /*9d50*/  @!P0 BRA `(.L_x_164) ;  /* 0x0000000000248947 */ /* 0x000fea0003800000 */
[----:B------:R-:W1:Y:S08]  /*9d60*/  S2UR UR5, SR_CgaCtaId ;  /* 0x00000000000579c3 */ /* 0x000e700000008800 */
[----:B------:R-:W-:Y:S06]  /*9d70*/  BAR.SYNC.DEFER_BLOCKING 0x5, 0x200 ;  /* 0x0148000000007b1d */ /* 0x000fec0000010000 */
[----:B------:R-:W-:-:S02]  /*9d80*/  UMOV UR4, 0x400 ;  /* 0x0000040000047882 */ /* 0x000fc40000000000 */
[----:B-1----:R-:W-:-:S09]  /*9d90*/  ULEA UR4, UR5, UR4, 0x18 ;  /* 0x0000000405047291 */ /* 0x002fd2000f8ec03f */
[----:B------:R-:W1:Y:S02]  /*9da0*/  LDS.128 R24, [UR4+0x132d0] ;  /* 0x0132d004ff187984 */ /* 0x000e640008000c00 */
[----:B-1----:R-:W-:Y:S02]  /*9db0*/  R2UR UR51, R27 ;  /* 0x000000001b3372ca */ /* 0x002fe400000e0000 */
[----:B------:R-:W-:Y:S01]  /*9dc0*/  R2UR UR38, R26 ;  /* 0x000000001a2672ca */ /* 0x000fe200000e0000 */
[----:B------:R-:W-:Y:S06]  /*9dd0*/  BAR.ARV 0x4, 0x200 ;  /* 0x0108000000007b1d */ /* 0x000fec0000002000 */
[----:B------:R-:W-:Y:S08]  /*9de0*/  BRA `(.L_x_165) ;  /* 0x0000000800187947 */ /* 0x000ff00003800000 */
.L_x_164:
[----:B0-----:R-:W0:Y:S01]  /*9df0*/  S2R R2, SR_TID.X ;  /* 0x0000000000027919 */ /* 0x001e220000002100 */
[----:B------:R-:W-:Y:S01]  /*9e00*/  ULDC UR4, c[0x0][0xc14] ;  /* 0x0003050000047ab9 */ /* 0x000fe20000000800 */
[----:B------:R-:W1:Y:S01]  /*9e10*/  LDC R11, c[0x0][0xc10] ;  /* 0x00030400ff0b7b82 */ /* 0x000e620000000800 */
[----:B0-----:R-:W-:-:S04]  /*9e20*/  LOP3.LUT R5, R2, 0x1f, RZ, 0xc0, !PT ;  /* 0x0000001f02057812 */ /* 0x001fc800078ec0ff */
[----:B------:R-:W-:-:S04]  /*9e30*/  ISETP.NE.AND P0, PT, R5, 0x1f, PT ;  /* 0x0000001f0500780c */ /* 0x000fc80003f05270 */
[----:B------:R-:W-:-:S13]  /*9e40*/  ISETP.GE.OR P1, PT, R5, UR4, !P0 ;  /* 0x0000000405007c0c */ /* 0x000fda000c726670 */
[----:B------:R-:W0:Y:S02]  /*9e50*/  @!P1 LDC.64 R2, c[0x0][0xc58] ;  /* 0x00031600ff029b82 */ /* 0x000e240000000a00 */
[----:B0-----:R-:W-:-:S05]  /*9e60*/  @!P1 IMAD.WIDE.U32 R2, R5, 0x4, R2 ;  /* 0x0000000405029825 */ /* 0x001fca00078e0002 */
[----:B------:R-:W2:Y:S01]  /*9e70*/  @!P1 LDG.E R0, desc[UR54][R2.64] ;  /* 0x0000003602009981 */ /* 0x000ea2000c1e1900 */
[C---:B------:R-:W-:Y:S01]  /*9e80*/  ISETP.NE.AND P1, PT, R5.reuse, RZ, PT ;  /* 0x000000ff0500720c */ /* 0x040fe20003f25270 */
[----:B------:R-:W-:Y:S01]  /*9e90*/  UMOV UR51, URZ ;  /* 0x0000003f00337c82 */ /* 0x000fe20008000000 */
[C---:B------:R-:W-:Y:S02]  /*9ea0*/  ISETP.GE.U32.AND P2, PT, R5.reuse, 0x2, PT ;  /* 0x000000020500780c */ /* 0x040fe40003f46070 */
[C---:B------:R-:W-:Y:S02]  /*9eb0*/  ISETP.GE.U32.AND P3, PT, R5.reuse, 0x4, PT ;  /* 0x000000040500780c */ /* 0x040fe40003f66070 */
[C---:B------:R-:W-:Y:S02]  /*9ec0*/  ISETP.GE.U32.AND P4, PT, R5.reuse, 0x8, PT ;  /* 0x000000080500780c */ /* 0x040fe40003f86070 */
[----:B------:R-:W-:Y:S02]  /*9ed0*/  ISETP.GE.U32.AND P5, PT, R5, 0x10, PT ;  /* 0x000000100500780c */ /* 0x000fe40003fa6070 */
[----:B------:R-:W-:Y:S01]  /*9ee0*/  MOV R24, RZ ;  /* 0x000000ff00187202 */ /* 0x000fe20000000f00 */
[----:B--2---:R-:W0:Y:S02]  /*9ef0*/  SHFL.UP PT, R4, R0, 0x1, RZ ;  /* 0x0420000000047989 */ /* 0x004e2400000e00ff */
[----:B0-----:R-:W-:-:S05]  /*9f00*/  SEL R7, R4, RZ, P1 ;  /* 0x000000ff04077207 */ /* 0x001fca0000800000 */
[----:B------:R-:W-:-:S05]  /*9f10*/  IMAD.IADD R7, R0, 0x1, R7 ;  /* 0x0000000100077824 */ /* 0x000fca00078e0207 */
[----:B------:R-:W0:Y:S02]  /*9f20*/  SHFL.UP PT, R4, R7, 0x2, RZ ;  /* 0x0440000007047989 */ /* 0x000e2400000e00ff */
        /* <DEDUP_REMOVED lines=10> */
[----:B------:R-:W-:Y:S02]  /*9fd0*/  IMAD.IADD R6, R2, 0x1, R7 ;  /* 0x0000000102067824 */ /* 0x000fe400078e0207 */
[----:B------:R-:W0:Y:S03]  /*9fe0*/  S2R R7, SR_CTAID.X ;  /* 0x0000000000077919 */ /* 0x000e260000002500 */
[----:B------:R-:W1:Y:S02]  /*9ff0*/  SHFL.IDX PT, R4, R6, 0x1f, 0x1f ;  /* 0x03e01f0006047f89 */ /* 0x000e6400000e0000 */
[----:B-1----:R-:W-:-:S04]  /*a000*/  IMAD R4, R4, R11, RZ ;  /* 0x0000000b04047224 */ /* 0x002fc800078e02ff */
[----:B------:R-:W-:Y:S01]  /*a010*/  IMAD.MOV.U32 R3, RZ, RZ, R4 ;  /* 0x000000ffff037224 */ /* 0x000fe200078e0004 */
[----:B0-----:R-:W-:-:S13]  /*a020*/  ISETP.GT.AND P6, PT, R4, R7, PT ;  /* 0x000000070400720c */ /* 0x001fda0003fc4270 */
[----:B------:R-:W-:Y:S05]  /*a030*/  @P6 BRA `(.L_x_166) ;  /* 0x0000000000a06947 */ /* 0x000fea0003800000 */
[----:B------:R-:W-:Y:S01]  /*a040*/  IMAD.MOV.U32 R4, RZ, RZ, R3 ;  /* 0x000000ffff047224 */ /* 0x000fe200078e0003 */
[----:B------:R-:W-:Y:S01]  /*a050*/  UMOV UR51, URZ ;  /* 0x0000003f00337c82 */ /* 0x000fe20008000000 */
[----:B------:R-:W-:Y:S01]  /*a060*/  ULDC UR6, c[0x0][0xc14] ;  /* 0x0003050000067ab9 */ /* 0x000fe20000000800 */
[----:B------:R-:W-:-:S05]  /*a070*/  ULDC UR5, c[0x0][0xc14] ;  /* 0x0003050000057ab9 */ /* 0x000fca0000000800 */
.L_x_170:
[----:B------:R-:W-:-:S03]  /*a080*/  UIADD3 UR4, UR51, 0x1f, URZ ;  /* 0x0000001f33047890 */ /* 0x000fc6000fffe03f */
[----:B------:R-:W-:Y:S01]  /*a090*/  UMOV UR51, UR5 ;  /* 0x0000000500337c82 */ /* 0x000fe20008000000 */
[----:B------:R-:W-:-:S06]  /*a0a0*/  UISETP.GE.AND UP0, UPT, UR4, UR6, UPT ;  /* 0x000000060400728c */ /* 0x000fcc000bf06270 */
[----:B------:R-:W-:-:S13]  /*a0b0*/  PLOP3.LUT P6, PT, PT, PT, UP0, 0x40, 0x0 ;  /* 0x000000000000781c */ /* 0x000fda0003fce808 */
[----:B------:R-:W-:Y:S05]  /*a0c0*/  @!P6 BRA `(.L_x_167) ;  /* 0x000000040034e947 */ /* 0x000fea0003800000 */
[----:B------:R-:W-:Y:S01]  /*a0d0*/  UMOV UR51, UR4 ;  /* 0x0000000400337c82 */ /* 0x000fe20008000000 */
[----:B------:R-:W-:Y:S01]  /*a0e0*/  BSSY B0, `(.L_x_168) ;  /* 0x0000008000007945 */ /* 0x000fe20003800000 */
[----:B------:R-:W-:Y:S02]  /*a0f0*/  VIADD R9, R5, UR51 ;  /* 0x0000003305097c36 */ /* 0x000fe40008000000 */
[----:B------:R-:W-:-:S03]  /*a100*/  IMAD.MOV.U32 R0, RZ, RZ, RZ ;  /* 0x000000ffff007224 */ /* 0x000fc600078e00ff */
[----:B------:R-:W-:-:S13]  /*a110*/  ISETP.GE.OR P6, PT, R9, UR6, !P0 ;  /* 0x0000000609007c0c */ /* 0x000fda000c7c6670 */
[----:B------:R-:W-:Y:S05]  /*a120*/  @P6 BRA `(.L_x_169) ;  /* 0x00000000000c6947 */ /* 0x000fea0003800000 */
[----:B------:R-:W0:Y:S02]  /*a130*/  LDC.64 R2, c[0x0][0xc58] ;  /* 0x00031600ff027b82 */ /* 0x000e240000000a00 */
[----:B0-----:R-:W-:-:S05]  /*a140*/  IMAD.WIDE R2, R9, 0x4, R2 ;  /* 0x0000000409027825 */ /* 0x001fca00078e0202 */
[----:B------:R0:W5:Y:S02]  /*a150*/  LDG.E R0, desc[UR54][R2.64] ;  /* 0x0000003602007981 */ /* 0x000164000c1e1900 */
.L_x_169:
[----:B------:R-:W-:Y:S05]  /*a160*/  BSYNC B0 ;  /* 0x0000000000007941 */ /* 0x000fea0003800000 */
.L_x_168:
[----:B0----5:R-:W0:Y:S02]  /*a170*/  SHFL.UP PT, R2, R0, 0x1, RZ ;  /* 0x0420000000027989 */ /* 0x021e2400000e00ff */
[----:B0-----:R-:W-:-:S05]  /*a180*/  SEL R3, R2, RZ, P1 ;  /* 0x000000ff02037207 */ /* 0x001fca0000800000 */
[----:B------:R-:W-:-:S05]  /*a190*/  IMAD.IADD R3, R0, 0x1, R3 ;  /* 0x0000000100037824 */ /* 0x000fca00078e0203 */
[----:B------:R-:W0:Y:S02]  /*a1a0*/  SHFL.UP PT, R2, R3, 0x2, RZ ;  /* 0x0440000003027989 */ /* 0x000e2400000e00ff */
[----:B0-----:R-:W-:-:S05]  /*a1b0*/  SEL R2, R2, RZ, P2 ;  /* 0x000000ff02027207 */ /* 0x001fca0001000000 */
[----:B------:R-:W-:-:S05]  /*a1c0*/  IMAD.IADD R2, R3, 0x1, R2 ;  /* 0x0000000103027824 */ /* 0x000fca00078e0202 */
[----:B------:R-:W0:Y:S02]  /*a1d0*/  SHFL.UP PT, R6, R2, 0x4, RZ ;  /* 0x0480000002067989 */ /* 0x000e2400000e00ff */
[----:B0-----:R-:W-:-:S04]  /*a1e0*/  SEL R9, R6, RZ, P3 ;  /* 0x000000ff06097207 */ /* 0x001fc80001800000 */
[----:B------:R-:W-:-:S05]  /*a1f0*/  IADD3 R9, R2, R9, RZ ;  /* 0x0000000902097210 */ /* 0x000fca0007ffe0ff */
[----:B------:R-:W0:Y:S02]  /*a200*/  SHFL.UP PT, R6, R9, 0x8, RZ ;  /* 0x0500000009067989 */ /* 0x000e2400000e00ff */
[----:B0-----:R-:W-:-:S05]  /*a210*/  SEL R6, R6, RZ, P4 ;  /* 0x000000ff06067207 */ /* 0x001fca0002000000 */
[----:B------:R-:W-:-:S05]  /*a220*/  IMAD.IADD R6, R9, 0x1, R6 ;  /* 0x0000000109067824 */ /* 0x000fca00078e0206 */
[----:B------:R-:W0:Y:S02]  /*a230*/  SHFL.UP PT, R8, R6, 0x10, RZ ;  /* 0x0600000006087989 */ /* 0x000e2400000e00ff */
[----:B0-----:R-:W-:-:S05]  /*a240*/  SEL R11, R8, RZ, P5 ;  /* 0x000000ff080b7207 */ /* 0x001fca0002800000 */
[----:B------:R-:W-:Y:S02]  /*a250*/  IMAD.IADD R6, R6, 0x1, R11 ;  /* 0x0000000106067824 */ /* 0x000fe400078e020b */
[----:B------:R-:W0:Y:S03]  /*a260*/  LDC R11, c[0x0][0xc10] ;  /* 0x00030400ff0b7b82 */ /* 0x000e260000000800 */
[----:B------:R-:W0:Y:S02]  /*a270*/  SHFL.IDX PT, R3, R6, 0x1f, 0x1f ;  /* 0x03e01f0006037f89 */ /* 0x000e2400000e0000 */
[----:B0-----:R-:W-:-:S04]  /*a280*/  IMAD R3, R3, R11, RZ ;  /* 0x0000000b03037224 */ /* 0x001fc800078e02ff */
[----:B------:R-:W-:-:S05]  /*a290*/  IMAD.IADD R4, R3, 0x1, R4 ;  /* 0x0000000103047824 */ /* 0x000fca00078e0204 */
[----:B------:R-:W-:-:S13]  /*a2a0*/  ISETP.GT.AND P6, PT, R4, R7, PT ;  /* 0x000000070400720c */ /* 0x000fda0003fc4270 */
[----:B------:R-:W-:Y:S05]  /*a2b0*/  @!P6 BRA `(.L_x_170) ;  /* 0xfffffffc0070e947 */ /* 0x000fea000383ffff */
.L_x_166:
[----:B------:R-:W-:-:S04]  /*a2c0*/  IMAD.IADD R9, R4, 0x1, -R3 ;  /* 0x0000000104097824 */ /* 0x000fc800078e0a03 */
[----:B------:R-:W-:-:S05]  /*a2d0*/  IMAD R2, R6, R11, R9 ;  /* 0x0000000b06027224 */ /* 0x000fca00078e0209 */
[----:B------:R-:W-:-:S13]  /*a2e0*/  ISETP.GT.AND P0, PT, R2, R7, PT ;  /* 0x000000070200720c */ /* 0x000fda0003f04270 */
[----:B------:R-:W-:Y:S02]  /*a2f0*/  VOTEU.ANY UR5, UPT, !P0 ;  /* 0x0000000000057886 */ /* 0x000fe400040e0100 */
[----:B------:R-:W-:Y:S02]  /*a300*/  UPOPC UR4, UR5 ;  /* 0x00000005000472bf */ /* 0x000fe40008000000 */
[----:B------:R-:W-:-:S04]  /*a310*/  ISETP.NE.AND P0, PT, RZ, UR5, PT ;  /* 0x00000005ff007c0c */ /* 0x000fc8000bf05270 */
[----:B------:R-:W-:-:S05]  /*a320*/  IMAD.U32 R13, RZ, RZ, UR4 ;  /* 0x00000004ff0d7e24 */ /* 0x000fca000f8e00ff */
[----:B------:R-:W0:Y:S02]  /*a330*/  SHFL.IDX PT, R0, R0, R13, 0x1f ;  /* 0x00001f0d00007589 */ /* 0x000e2400000e0000 */
[----:B0-----:R-:W-:-:S04]  /*a340*/  IABS R4, R0 ;  /* 0x0000000000047213 */ /* 0x001fc80000000000 */
[----:B------:R-:W0:Y:S08]  /*a350*/  I2F.RP R8, R4 ;  /* 0x0000000400087306 */ /* 0x000e300000209400 */
[----:B0-----:R-:W0:Y:S02]  /*a360*/  MUFU.RCP R8, R8 ;  /* 0x0000000800087308 */ /* 0x001e240000001000 */
[----:B0-----:R-:W-:-:S06]  /*a370*/  VIADD R2, R8, 0xffffffe ;  /* 0x0ffffffe08027836 */ /* 0x001fcc0000000000 */
[----:B------:R0:W1:Y:S01]  /*a380*/  F2I.FTZ.U32.TRUNC.NTZ R3, R2 ;  /* 0x0000000200037305 */ /* 0x000062000021f000 */
[----:B------:R-:W-:Y:S05]  /*a390*/  @!P0 BRA `(.L_x_171) ;  /* 0x00000000000c8947 */ /* 0x000fea0003800000 */
[----:B------:R-:W-:-:S06]  /*a3a0*/  UIADD3 UR5, UR4, -0x1, URZ ;  /* 0xffffffff04057890 */ /* 0x000fcc000fffe03f */
[----:B------:R-:W-:-:S05]  /*a3b0*/  MOV R13, UR5 ;  /* 0x00000005000d7c02 */ /* 0x000fca0008000f00 */
[----:B------:R2:W3:Y:S02]  /*a3c0*/  SHFL.IDX PT, R24, R6, R13, 0x1f ;  /* 0x00001f0d06187589 */ /* 0x0004e400000e0000 */
.L_x_171:
[----:B01----:R-:W-:Y:S01]  /*a3d0*/  IMAD.MOV R2, RZ, RZ, -R3 ;  /* 0x000000ffff027224 */ /* 0x003fe200078e0a03 */
[----:B------:R-:W-:Y:S01]  /*a3e0*/  UIADD3 UR51, UR4, UR51, URZ ;  /* 0x0000003304337290 */ /* 0x000fe2000fffe03f */
[----:B---3--:R-:W-:Y:S02]  /*a3f0*/  IMAD R24, R24, R11, R9 ;  /* 0x0000000b18187224 */ /* 0x008fe400078e0209 */
[----:B------:R-:W-:Y:S01]  /*a400*/  IMAD.MOV.U32 R11, RZ, RZ, R2 ;  /* 0x000000ffff0b7224 */ /* 0x000fe200078e0002 */
[----:B------:R-:W-:Y:S01]  /*a410*/  IABS R2, R0 ;  /* 0x0000000000027213 */ /* 0x000fe20000000000 */
[----:B------:R-:W-:Y:S02]  /*a420*/  IMAD.IADD R9, R7, 0x1, -R24 ;  /* 0x0000000107097824 */ /* 0x000fe400078e0a18 */
[----:B------:R-:W-:Y:S02]  /*a430*/  IMAD R7, R11, R4, RZ ;  /* 0x000000040b077224 */ /* 0x000fe400078e02ff */
[----:B------:R-:W-:Y:S01]  /*a440*/  IMAD.MOV R8, RZ, RZ, -R2 ;  /* 0x000000ffff087224 */ /* 0x000fe200078e0a02 */
[----:B--2---:R-:W-:Y:S01]  /*a450*/  IABS R6, R9 ;  /* 0x0000000900067213 */ /* 0x004fe20000000000 */
[----:B------:R-:W-:-:S04]  /*a460*/  IMAD.MOV.U32 R2, RZ, RZ, RZ ;  /* 0x000000ffff027224 */ /* 0x000fc800078e00ff */
[----:B------:R-:W-:-:S04]  /*a470*/  IMAD.HI.U32 R2, R3, R7, R2 ;  /* 0x0000000703027227 */ /* 0x000fc800078e0002 */
[----:B------:R-:W-:Y:S01]  /*a480*/  IMAD.MOV.U32 R3, RZ, RZ, R6 ;  /* 0x000000ffff037224 */ /* 0x000fe200078e0006 */
[----:B------:R-:W-:-:S03]  /*a490*/  MOV R6, R8 ;  /* 0x0000000800067202 */ /* 0x000fc60000000f00 */
[----:B------:R-:W-:-:S04]  /*a4a0*/  IMAD.HI.U32 R2, R2, R3, RZ ;  /* 0x0000000302027227 */ /* 0x000fc800078e00ff */
[----:B------:R-:W-:-:S05]  /*a4b0*/  IMAD R3, R2, R6, R3 ;  /* 0x0000000602037224 */ /* 0x000fca00078e0203 */
[----:B------:R-:W-:-:S13]  /*a4c0*/  ISETP.GT.U32.AND P1, PT, R4, R3, PT ;  /* 0x000000030400720c */ /* 0x000fda0003f24070 */
[----:B------:R-:W-:Y:S02]  /*a4d0*/  @!P1 IMAD.IADD R3, R3, 0x1, -R4 ;  /* 0x0000000103039824 */ /* 0x000fe400078e0a04 */
[----:B------:R-:W-:Y:S01]  /*a4e0*/  @!P1 VIADD R2, R2, 0x1 ;  /* 0x0000000102029836 */ /* 0x000fe20000000000 */
[----:B------:R-:W-:Y:S02]  /*a4f0*/  ISETP.NE.AND P1, PT, R0, RZ, PT ;  /* 0x000000ff0000720c */ /* 0x000fe40003f25270 */
[----:B------:R-:W-:Y:S02]  /*a500*/  ISETP.GE.U32.AND P0, PT, R3, R4, PT ;  /* 0x000000040300720c */ /* 0x000fe40003f06070 */
[----:B------:R-:W-:-:S04]  /*a510*/  LOP3.LUT R3, R9, R0, RZ, 0x3c, !PT ;  /* 0x0000000009037212 */ /* 0x000fc800078e3cff */
[----:B------:R-:W-:-:S07]  /*a520*/  ISETP.GE.AND P2, PT, R3, RZ, PT ;  /* 0x000000ff0300720c */ /* 0x000fce0003f46270 */
[----:B------:R-:W-:-:S06]  /*a530*/  @P0 VIADD R2, R2, 0x1 ;  /* 0x0000000102020836 */ /* 0x000fcc0000000000 */
[----:B------:R-:W-:Y:S01]  /*a540*/  @!P2 IMAD.MOV R2, RZ, RZ, -R2 ;  /* 0x000000ffff02a224 */ /* 0x000fe200078e0a02 */
[----:B------:R-:W-:-:S04]  /*a550*/  @!P1 LOP3.LUT R2, RZ, R0, RZ, 0x33, !PT ;  /* 0x00000000ff029212 */ /* 0x000fc800078e33ff */
[----:B------:R-:W-:Y:S01]  /*a560*/  R2UR UR38, R2 ;  /* 0x00000000022672ca */ /* 0x000fe200000e0000 */
[----:B------:R-:W-:-:S04]  /*a570*/  IMAD.MOV R25, RZ, RZ, -R2 ;  /* 0x000000ffff197224 */ /* 0x000fc800078e0a02 */
[----:B------:R-:W-:Y:S01]  /*a580*/  IMAD R25, R0, R25, R9 ;  /* 0x0000001900197224 */ /* 0x000fe200078e0209 */
[----:B------:R-:W-:Y:S09]  /*a590*/  BRA `(.L_x_172) ;  /* 0x00000000000c7947 */ /* 0x000ff20003800000 */
.L_x_167:
[----:B------:R-:W-:Y:S01]  /*a5a0*/  IMAD.MOV.U32 R24, RZ, RZ, R7 ;  /* 0x000000ffff187224 */ /* 0x000fe200078e0007 */
[----:B------:R-:W-:Y:S01]  /*a5b0*/  MOV R25, RZ ;  /* 0x000000ff00197202 */ /* 0x000fe20000000f00 */
[----:B------:R-:W-:-:S06]  /*a5c0*/  UMOV UR38, URZ ;  /* 0x0000003f00267c82 */ /* 0x000fcc0008000000 */
.L_x_172:
[----:B------:R-:W-:Y:S01]  /*a5d0*/  ISETP.NE.AND P0, PT, R5, RZ, PT ;  /* 0x000000ff0500720c */ /* 0x000fe20003f05270 */
[----:B------:R-:W-:Y:S02]  /*a5e0*/  IMAD.U32 R26, RZ, RZ, UR38 ;  /* 0x00000026ff1a7e24 */ /* 0x000fe4000f8e00ff */
[----:B------:R-:W-:-:S10]  /*a5f0*/  IMAD.U32 R27, RZ, RZ, UR51 ;  /* 0x00000033ff1b7e24 */ /* 0x000fd4000f8e00ff */
[----:B------:R-:W0:Y:S01]  /*a600*/  @!P0 S2R R3, SR_CgaCtaId ;  /* 0x0000000000038919 */ /* 0x000e220000008800 */
[----:B------:R-:W-:-:S04]  /*a610*/  @!P0 MOV R0, 0x400 ;  /* 0x0000040000008802 */ /* 0x000fc80000000f00 */
[----:B0-----:R-:W-:-:S05]  /*a620*/  @!P0 LEA R0, R3, R0, 0x18 ;  /* 0x0000000003008211 */ /* 0x001fca00078ec0ff */
[----:B------:R0:W-:Y:S01]  /*a630*/  @!P0 STS.128 [R0+0x132d0], R24 ;  /* 0x0132d01800008388 */ /* 0x0001e20000000c00 */
[----:B------:R-:W-:Y:S06]  /*a640*/  BAR.ARV 0x5, 0x200 ;  /* 0x0148000000007b1d */ /* 0x000fec0000002000 */
.L_x_165:
[----:B------:R-:W-:Y:S01]  /*a650*/  ULDC UR4, c[0x0][0xc14] ;  /* 0x0003050000047ab9 */ /* 0x000fe20000000800 */
[----:B------:R-:W-:Y:S01]  /*a660*/  IMAD.MOV.U32 R17, RZ, RZ, 0x1 ;  /* 0x00000001ff117424 */ /* 0x000fe200078e00ff */
[----:B------:R-:W-:Y:S01]  /*a670*/  UISETP.GE.AND UP0, UPT, UR51, UR4, UPT ;  /* 0x000000043300728c */ /* 0x000fe2000bf06270 */
[----:B------:R-:W-:Y:S02]  /*a680*/  IMAD.MOV.U32 R28, RZ, RZ, RZ ;  /* 0x000000ffff1c7224 */ /* 0x000fe400078e00ff */
[----:B------:R-:W-:-:S03]  /*a690*/  IMAD.MOV.U32 R16, RZ, RZ, RZ ;  /* 0x000000ffff107224 */ /* 0x000fc600078e00ff */
[----:B------:R-:W-:-:S13]  /*a6a0*/  PLOP3.LUT P0, PT, PT, PT, UP0, 0x80, 0x0 ;  /* 0x000000000000781c */ /* 0x000fda0003f0f008 */
[----:B------:R-:W-:Y:S05]  /*a6b0*/  @P0 BRA `(.L_x_173) ;  /* 0x0000002c00f40947 */ /* 0x000fea0003800000 */
[----:B0-----:R-:W0:Y:S01]  /*a6c0*/  S2R R0, SR_TID.X ;  /* 0x0000000000007919 */ /* 0x001e220000002100 */
[----:B------:R-:W-:Y:S01]  /*a6d0*/  IMAD.MOV.U32 R17, RZ, RZ, 0x1 ;  /* 0x00000001ff117424 */ /* 0x000fe200078e00ff */
[----:B------:R-:W-:Y:S01]  /*a6e0*/  ULOP3.LUT UR41, UR48, 0x1, URZ, 0xfc, !UPT ;  /* 0x0000000130297892 */ /* 0x000fe2000f8efc3f */
[----:B------:R-:W-:Y:S01]  /*a6f0*/  IMAD.MOV.U32 R16, RZ, RZ, RZ ;  /* 0x000000ffff107224 */ /* 0x000fe200078e00ff */
[----:B------:R-:W1:Y:S01]  /*a700*/  S2R R6, SR_TID.X ;  /* 0x0000000000067919 */ /* 0x000e620000002100 */
[----:B------:R-:W-:Y:S01]  /*a710*/  IMAD.MOV.U32 R28, RZ, RZ, RZ ;  /* 0x000000ffff1c7224 */ /* 0x000fe200078e00ff */
[----:B------:R-:W-:Y:S01]  /*a720*/  ULOP3.LUT UR50, UR48, 0x2, URZ, 0xfc, !UPT ;  /* 0x0000000230327892 */ /* 0x000fe2000f8efc3f */
[----:B------:R-:W-:Y:S01]  /*a730*/  ULDC UR49, c[0x0][0xc] ;  /* 0x0000030000317ab9 */ /* 0x000fe20000000800 */
[----:B------:R-:W-:Y:S01]  /*a740*/  ULDC.64 UR52, c[0x0][0x198] ;  /* 0x0000660000347ab9 */ /* 0x000fe20000000a00 */
[----:B0-----:R-:W-:Y:S01]  /*a750*/  LOP3.LUT R0, R0, 0x7f, RZ, 0xc0, !PT ;  /* 0x0000007f00007812 */ /* 0x001fe200078ec0ff */
[----:B-1----:R-:W-:-:S03]  /*a760*/  IMAD.SHL.U32 R23, R6, 0x40, RZ ;  /* 0x0000004006177824 */ /* 0x002fc600078e00ff */
[----:B------:R-:W-:Y:S01]  /*a770*/  SHF.L.U32 R4, R0, 0x4, RZ ;  /* 0x0000000400047819 */ /* 0x000fe200000006ff */
[C---:B------:R-:W-:Y:S01]  /*a780*/  IMAD.SHL.U32 R2, R6.reuse, 0x20, RZ ;  /* 0x0000002006027824 */ /* 0x040fe200078e00ff */
[--C-:B------:R-:W-:Y:S01]  /*a790*/  SHF.R.U32.HI R3, RZ, 0x1, R6.reuse ;  /* 0x00000001ff037819 */ /* 0x100fe20000011606 */
[----:B------:R-:W-:Y:S01]  /*a7a0*/  IMAD.SHL.U32 R7, R6, 0x4, RZ ;  /* 0x0000000406077824 */ /* 0x000fe200078e00ff */
[----:B------:R-:W-:Y:S02]  /*a7b0*/  LOP3.LUT R0, R23, 0x180, RZ, 0xc0, !PT ;  /* 0x0000018017007812 */ /* 0x000fe400078ec0ff */
[----:B------:R-:W-:Y:S02]  /*a7c0*/  LOP3.LUT R5, R4, 0x600, RZ, 0xc0, !PT ;  /* 0x0000060004057812 */ /* 0x000fe400078ec0ff */
[----:B------:R-:W-:Y:S02]  /*a7d0*/  LOP3.LUT R4, R2, 0x80, RZ, 0xc0, !PT ;  /* 0x0000008002047812 */ /* 0x000fe400078ec0ff */
[----:B------:R-:W-:Y:S01]  /*a7e0*/  LOP3.LUT R0, R0, 0x30, R3, 0xf8, !PT ;  /* 0x0000003000007812 */ /* 0x000fe200078ef803 */
[----:B------:R-:W-:Y:S01]  /*a7f0*/  IMAD.SHL.U32 R3, R6, 0x8, RZ ;  /* 0x0000000806037824 */ /* 0x000fe200078e00ff */
[----:B------:R-:W-:-:S02]  /*a800*/  LOP3.LUT R4, R4, 0x10, R6, 0xf8, !PT ;  /* 0x0000001004047812 */ /* 0x000fc400078ef806 */
[--C-:B------:R-:W-:Y:S02]  /*a810*/  LOP3.LUT R5, R5, 0x60, R2.reuse, 0xf8, !PT ;  /* 0x0000006005057812 */ /* 0x100fe400078ef802 */
[----:B------:R-:W-:Y:S02]  /*a820*/  LOP3.LUT R0, R0, 0x30, R3, 0x78, !PT ;  /* 0x0000003000007812 */ /* 0x000fe400078e7803 */
[----:B------:R-:W-:Y:S02]  /*a830*/  LOP3.LUT R4, R4, 0x10, R7, 0x78, !PT ;  /* 0x0000001004047812 */ /* 0x000fe400078e7807 */
[----:B------:R-:W-:Y:S02]  /*a840*/  LOP3.LUT R5, R5, 0x100, R2, 0xf8, !PT ;  /* 0x0000010005057812 */ /* 0x000fe400078ef802 */
[----:B------:R-:W-:Y:S02]  /*a850*/  LOP3.LUT R23, R0, 0x640, R23, 0xf8, !PT ;  /* 0x0000064000177812 */ /* 0x000fe400078ef817 */
[----:B------:R-:W-:-:S02]  /*a860*/  LOP3.LUT R22, R5, R4, RZ, 0xfc, !PT ;  /* 0x0000000405167212 */ /* 0x000fc400078efcff */
[----:B------:R-:W-:-:S07]  /*a870*/  LOP3.LUT R29, R6, 0x1f, RZ, 0xc0, !PT ;  /* 0x0000001f061d7812 */ /* 0x000fce00078ec0ff */
.L_x_231:
[----:B------:R-:W-:Y:S01]  /*a880*/  ULDC.64 UR4, c[0x0][0xc60] ;  /* 0x0003180000047ab9 */ /* 0x000fe20000000a00 */
[----:B------:R-:W-:Y:S01]  /*a890*/  ULDC.64 UR6, c[0x0][0xa20] ;  /* 0x0002880000067ab9 */ /* 0x000fe20000000a00 */
[----:B------:R-:W-:Y:S01]  /*a8a0*/  UIMAD.WIDE UR4, UR51, 0x4, UR4 ;  /* 0x00000004330478a5 */ /* 0x000fe2000f8e0204 */
[----:B------:R-:W-:Y:S01]  /*a8b0*/  ULDC.64 UR8, c[0x0][0xa00] ;  /* 0x0002800000087ab9 */ /* 0x000fe20000000a00 */
[----:B------:R-:W-:Y:S01]  /*a8c0*/  ULDC.64 UR10, c[0x0][0xa08] ;  /* 0x00028200000a7ab9 */ /* 0x000fe20000000a00 */
[----:B------:R-:W-:Y:S01]  /*a8d0*/  IMAD.MOV.U32 R19, RZ, RZ, RZ ;  /* 0x000000ffff137224 */ /* 0x000fe200078e00ff */
[----:B------:R-:W-:Y:S02]  /*a8e0*/  ULDC UR43, c[0x0][0x2e0] ;  /* 0x0000b800002b7ab9 */ /* 0x000fe40000000800 */
[----:B------:R-:W-:Y:S01]  /*a8f0*/  MOV R2, UR4 ;  /* 0x0000000400027c02 */ /* 0x000fe20008000f00 */
[----:B0-----:R-:W-:Y:S01]  /*a900*/  IMAD.U32 R3, RZ, RZ, UR5 ;  /* 0x00000005ff037e24 */ /* 0x001fe2000f8e00ff */
[----:B------:R-:W-:-:S04]  /*a910*/  ULDC.64 UR4, c[0x0][0xa28] ;  /* 0x00028a0000047ab9 */ /* 0x000fc80000000a00 */
[----:B------:R-:W2:Y:S01]  /*a920*/  LDG.E R2, desc[UR54][R2.64] ;  /* 0x0000003602027981 */ /* 0x000ea2000c1e1900 */
[----:B------:R-:W-:Y:S02]  /*a930*/  UISETP.NE.U32.AND UP1, UPT, UR4, URZ, UPT ;  /* 0x0000003f0400728c */ /* 0x000fe4000bf25070 */
[----:B------:R-:W-:Y:S02]  /*a940*/  UISETP.NE.U32.AND UP0, UPT, UR6, URZ, UPT ;  /* 0x0000003f0600728c */ /* 0x000fe4000bf05070 */
[----:B------:R-:W-:Y:S02]  /*a950*/  UISETP.NE.AND.EX UP1, UPT, UR5, URZ, UPT, UP1 ;  /* 0x0000003f0500728c */ /* 0x000fe4000bf25310 */
[----:B------:R-:W-:Y:S02]  /*a960*/  UISETP.NE.AND.EX UP0, UPT, UR7, URZ, UPT, UP0 ;  /* 0x0000003f0700728c */ /* 0x000fe4000bf05300 */
[----:B------:R-:W-:Y:S02]  /*a970*/  UISETP.NE.U32.AND UP2, UPT, UR8, URZ, UPT ;  /* 0x0000003f0800728c */ /* 0x000fe4000bf45070 */
[----:B------:R-:W-:-:S02]  /*a980*/  PLOP3.LUT P1, PT, PT, PT, UP1, 0x80, 0x0 ;  /* 0x000000000000781c */ /* 0x000fc40003f2f018 */
[----:B------:R-:W-:Y:S01]  /*a990*/  UISETP.NE.AND.EX UP2, UPT, UR9, URZ, UPT, UP2 ;  /* 0x0000003f0900728c */ /* 0x000fe2000bf45320 */
[----:B------:R-:W-:Y:S02]  /*a9a0*/  PLOP3.LUT P3, PT, PT, PT, UP0, 0x80, 0x0 ;  /* 0x000000000000781c */ /* 0x000fe40003f6f008 */
[----:B------:R-:W-:-:S03]  /*a9b0*/  ISETP.NE.U32.AND P0, PT, RZ, UR10, PT ;  /* 0x0000000aff007c0c */ /* 0x000fc6000bf05070 */
[----:B------:R-:W-:Y:S02]  /*a9c0*/  PLOP3.LUT P2, PT, PT, PT, UP2, 0x80, 0x0 ;  /* 0x000000000000781c */ /* 0x000fe40003f4f028 */
[----:B------:R-:W-:Y:S02]  /*a9d0*/  ISETP.NE.AND.EX P0, PT, RZ, UR11, PT, P0 ;  /* 0x0000000bff007c0c */ /* 0x000fe4000bf05300 */
[----:B--2---:R-:W-:-:S13]  /*a9e0*/  R2UR UR47, R2 ;  /* 0x00000000022f72ca */ /* 0x004fda00000e0000 */
[----:B------:R-:W-:Y:S02]  /*a9f0*/  USHF.R.S32.HI UR12, URZ, 0x1f, UR47 ;  /* 0x0000001f3f0c7899 */ /* 0x000fe4000801142f */
[----:B------:R-:W-:Y:S02]  /*aa00*/  @UP1 ULEA UR4, UP3, UR47, UR4, 0x2 ;  /* 0x000000042f041291 */ /* 0x000fe4000f86103f */
[----:B------:R-:W-:Y:S02]  /*aa10*/  USHF.L.U32 UR45, UR47, 0x2, URZ ;  /* 0x000000022f2d7899 */ /* 0x000fe4000800063f */
[----:B------:R-:W-:Y:S02]  /*aa20*/  @UP1 ULEA.HI.X UR5, UR47, UR5, UR12, 0x2, UP3 ;  /* 0x000000052f051291 */ /* 0x000fe400098f140c */
[----:B------:R-:W-:Y:S01]  /*aa30*/  USHF.L.U64.HI UR46, UR47, 0x2, UR12 ;  /* 0x000000022f2e7899 */ /* 0x000fe2000801020c */
[----:B------:R-:W-:Y:S01]  /*aa40*/  IMAD.U32 R2, RZ, RZ, UR4 ;  /* 0x00000004ff027e24 */ /* 0x000fe2000f8e00ff */
[----:B------:R-:W-:-:S02]  /*aa50*/  @UP0 UIADD3 UR6, UP3, UR45, UR6, URZ ;  /* 0x000000062d060290 */ /* 0x000fc4000ff7e03f */
[----:B------:R-:W-:Y:S01]  /*aa60*/  IMAD.U32 R3, RZ, RZ, UR5 ;  /* 0x00000005ff037e24 */ /* 0x000fe2000f8e00ff */
[----:B------:R-:W-:Y:S02]  /*aa70*/  @UP2 ULEA UR4, UP1, UR47, UR8, 0x2 ;  /* 0x000000082f042291 */ /* 0x000fe4000f82103f */
[----:B------:R-:W-:Y:S02]  /*aa80*/  @UP0 UIADD3.X UR7, UR46, UR7, URZ, UP3, !UPT ;  /* 0x000000072e070290 */ /* 0x000fe40009ffe43f */
[----:B------:R-:W-:Y:S01]  /*aa90*/  UIADD3 UR8, UP0, UR45, UR10, URZ ;  /* 0x0000000a2d087290 */ /* 0x000fe2000ff1e03f */
[----:B------:R0:W2:Y:S01]  /*aaa0*/  @P1 LDG.E R0, desc[UR54][R2.64] ;  /* 0x0000003602001981 */ /* 0x0000a2000c1e1900 */
[----:B------:R-:W-:Y:S01]  /*aab0*/  @UP2 ULEA.HI.X UR5, UR47, UR9, UR12, 0x2, UP1 ;  /* 0x000000092f052291 */ /* 0x000fe200088f140c */
[----:B------:R-:W-:Y:S02]  /*aac0*/  IMAD.U32 R4, RZ, RZ, UR4 ;  /* 0x00000004ff047e24 */ /* 0x000fe4000f8e00ff */
[----:B0-----:R-:W-:Y:S01]  /*aad0*/  IMAD.U32 R2, RZ, RZ, UR6 ;  /* 0x00000006ff027e24 */ /* 0x001fe2000f8e00ff */
[----:B------:R-:W-:Y:S01]  /*aae0*/  UIADD3.X UR6, UR46, UR11, URZ, UP0, !UPT ;  /* 0x0000000b2e067290 */ /* 0x000fe200087fe43f */
[----:B------:R-:W-:-:S02]  /*aaf0*/  IMAD.U32 R3, RZ, RZ, UR7 ;  /* 0x00000007ff037e24 */ /* 0x000fc4000f8e00ff */
[----:B------:R-:W-:Y:S01]  /*ab00*/  IMAD.U32 R5, RZ, RZ, UR5 ;  /* 0x00000005ff057e24 */ /* 0x000fe2000f8e00ff */
[----:B------:R-:W-:Y:S02]  /*ab10*/  ULDC.64 UR4, c[0x0][0x3f8] ;  /* 0x0000fe0000047ab9 */ /* 0x000fe40000000a00 */
[----:B------:R0:W3:Y:S04]  /*ab20*/  @P3 LDG.E R7, desc[UR54][R2.64] ;  /* 0x0000003602073981 */ /* 0x0000e8000c1e1900 */
[----:B------:R1:W5:Y:S01]  /*ab30*/  @P2 LDG.E R19, desc[UR54][R4.64] ;  /* 0x0000003604132981 */ /* 0x000362000c1e1900 */
[----:B0-----:R-:W-:Y:S01]  /*ab40*/  MOV R2, UR8 ;  /* 0x0000000800027c02 */ /* 0x001fe20008000f00 */
[----:B------:R-:W-:-:S05]  /*ab50*/  IMAD.U32 R3, RZ, RZ, UR6 ;  /* 0x00000006ff037e24 */ /* 0x000fca000f8e00ff */
[----:B------:R1:W5:Y:S01]  /*ab60*/  @P0 LDG.E R6, desc[UR54][R2.64] ;  /* 0x0000003602060981 */ /* 0x000362000c1e1900 */
[----:B------:R-:W-:-:S03]  /*ab70*/  UISETP.NE.U32.AND UP0, UPT, UR4, URZ, UPT ;  /* 0x0000003f0400728c */ /* 0x000fc6000bf05070 */
[----:B------:R-:W-:Y:S01]  /*ab80*/  ULDC UR4, c[0x0][0x404] ;  /* 0x0001010000047ab9 */ /* 0x000fe20000000800 */
[----:B------:R-:W-:-:S04]  /*ab90*/  UISETP.NE.AND.EX UP0, UPT, UR5, URZ, UPT, UP0 ;  /* 0x0000003f0500728c */ /* 0x000fc8000bf05300 */
[----:B------:R-:W-:-:S04]  /*aba0*/  USEL UR4, UR4, 0x1, UP0 ;  /* 0x0000000104047887 */ /* 0x000fc80008000000 */
[----:B------:R-:W-:Y:S01]  /*abb0*/  UIMAD UR43, UR4, UR43, URZ ;  /* 0x0000002b042b72a4 */ /* 0x000fe2000f8e023f */
[----:B------:R-:W-:Y:S01]  /*abc0*/  UMOV UR44, URZ ;  /* 0x0000003f002c7c82 */ /* 0x000fe20008000000 */
[----:B--2---:R-:W-:-:S05]  /*abd0*/  @P1 R2UR UR44, R0 ;  /* 0x00000000002c12ca */ /* 0x004fca00000e0000 */
[----:B---3--:R-:W-:Y:S01]  /*abe0*/  @P3 R2UR UR43, R7 ;  /* 0x00000000072b32ca */ /* 0x008fe200000e0000 */
[----:B-1----:R-:W-:-:S14]  /*abf0*/  @P3 BRA `(.L_x_174) ;  /* 0x0000000000183947 */ /* 0x002fdc0003800000 */
[----:B------:R-:W-:Y:S05]  /*ac00*/  @!P0 BRA `(.L_x_174) ;  /* 0x0000000000148947 */ /* 0x000fea0003800000 */
[----:B------:R-:W2:Y:S04]  /*ac10*/  LDG.E R4, desc[UR54][R2.64] ;  /* 0x0000003602047981 */ /* 0x000ea8000c1e1900 */
[----:B------:R-:W3:Y:S01]  /*ac20*/  LDG.E R0, desc[UR54][R2.64+0x4] ;  /* 0x0000043602007981 */ /* 0x000ee2000c1e1900 */
[----:B--2---:R-:W-:Y:S02]  /*ac30*/  R2UR UR4, R4 ;  /* 0x00000000040472ca */ /* 0x004fe400000e0000 */
[----:B---3--:R-:W-:-:S13]  /*ac40*/  R2UR UR43, R0 ;  /* 0x00000000002b72ca */ /* 0x008fda00000e0000 */
[----:B------:R-:W-:-:S12]  /*ac50*/  UIADD3 UR43, -UR4, UR43, URZ ;  /* 0x0000002b042b7290 */ /* 0x000fd8000fffe13f */
.L_x_174:
[----:B------:R-:W-:Y:S01]  /*ac60*/  UIADD3 UR43, -UR44, UR43, URZ ;  /* 0x0000002b2c2b7290 */ /* 0x000fe2000fffe13f */
[----:B------:R-:W-:Y:S01]  /*ac70*/  BSSY B6, `(.L_x_175) ;  /* 0x000020d000067945 */ /* 0x000fe20003800000 */
[----:B------:R-:W-:Y:S01]  /*ac80*/  UMOV UR4, URZ ;  /* 0x0000003f00047c82 */ /* 0x000fe20008000000 */
[----:B-----5:R-:W-:Y:S01]  /*ac90*/  @P0 R2UR UR4, R6 ;  /* 0x00000000060402ca */ /* 0x020fe200000e0000 */
[----:B------:R-:W-:Y:S02]  /*aca0*/  UIADD3 UR6, UR43, 0x9f, URZ ;  /* 0x0000009f2b067890 */ /* 0x000fe4000fffe03f */
[----:B------:R-:W-:Y:S02]  /*acb0*/  ISETP.LT.AND P0, PT, RZ, UR43, PT ;  /* 0x0000002bff007c0c */ /* 0x000fe4000bf01270 */
[----:B------:R-:W-:-:S04]  /*acc0*/  UIMAD.WIDE UR6, UR6, 0x66666667, URZ ;  /* 0x66666667060678a5 */ /* 0x000fc8000f8e023f */
[----:B------:R-:W-:-:S04]  /*acd0*/  USHF.R.U32.HI UR42, URZ, 0x1f, UR7 ;  /* 0x0000001f3f2a7899 */ /* 0x000fc80008011607 */
[----:B------:R-:W-:Y:S02]  /*ace0*/  UIADD3 UR44, UR4, UR44, URZ ;  /* 0x0000002c042c7290 */ /* 0x000fe4000fffe03f */
[----:B------:R-:W-:Y:S01]  /*acf0*/  ULEA.HI.SX32 UR42, UR7, UR42, 0x1a ;  /* 0x0000002a072a7291 */ /* 0x000fe2000f8fd23f */
[----:B------:R-:W-:Y:S11]  /*ad00*/  @P0 BRA `(.L_x_176) ;  /* 0x0000000000440947 */ /* 0x000ff60003800000 */
[----:B------:R-:W0:Y:S02]  /*ad10*/  S2R R0, SR_TID.X ;  /* 0x0000000000007919 */ /* 0x000e240000002100 */
[----:B0-----:R-:W-:-:S04]  /*ad20*/  LOP3.LUT R0, R0, 0x7f, RZ, 0xc0, !PT ;  /* 0x0000007f00007812 */ /* 0x001fc800078ec0ff */
[----:B------:R-:W-:-:S13]  /*ad30*/  ISETP.NE.AND P0, PT, R0, RZ, PT ;  /* 0x000000ff0000720c */ /* 0x000fda0003f05270 */
[----:B------:R-:W-:Y:S05]  /*ad40*/  @P0 BRA `(.L_x_177) ;  /* 0x0000001c00fc0947 */ /* 0x000fea0003800000 */
[----:B------:R-:W0:Y:S01]  /*ad50*/  S2R R7, SR_LANEID ;  /* 0x0000000000077919 */ /* 0x000e220000000000 */
[----:B------:R-:W-:Y:S01]  /*ad60*/  VOTEU.ANY UR4, UPT, PT ;  /* 0x0000000000047886 */ /* 0x000fe200038e0100 */
[----:B------:R-:W1:Y:S01]  /*ad70*/  LDC.64 R2, c[0x0][0xc38] ;  /* 0x00030e00ff027b82 */ /* 0x000e620000000a00 */
[----:B------:R-:W0:Y:S08]  /*ad80*/  FLO.U32 R0, UR4 ;  /* 0x0000000400007d00 */ /* 0x000e3000080e0000 */
[----:B------:R-:W1:Y:S01]  /*ad90*/  POPC R5, UR4 ;  /* 0x0000000400057d09 */ /* 0x000e620008000000 */
[----:B0-----:R-:W-:-:S13]  /*ada0*/  ISETP.EQ.U32.AND P0, PT, R0, R7, PT ;  /* 0x000000070000720c */ /* 0x001fda0003f02070 */
[----:B-1----:R-:W2:Y:S01]  /*adb0*/  @P0 ATOMG.E.ADD.STRONG.GPU PT, R3, desc[UR54][R2.64], R5 ;  /* 0x00000005020309a8 */ /* 0x002ea200081ee1f6 */
[----:B------:R-:W0:Y:S02]  /*adc0*/  S2R R4, SR_LTMASK ;  /* 0x0000000000047919 */ /* 0x000e240000003900 */
[----:B0-----:R-:W-:-:S04]  /*add0*/  LOP3.LUT R4, R4, UR4, RZ, 0xc0, !PT ;  /* 0x0000000404047c12 */ /* 0x001fc8000f8ec0ff */
[----:B------:R-:W0:Y:S01]  /*ade0*/  POPC R7, R4 ;  /* 0x0000000400077309 */ /* 0x000e220000000000 */
[----:B--2---:R-:W0:Y:S02]  /*adf0*/  SHFL.IDX PT, R0, R3, R0, 0x1f ;  /* 0x00001f0003007589 */ /* 0x004e2400000e0000 */
[----:B0-----:R-:W-:Y:S01]  /*ae00*/  IADD3 R24, R0, UR49, R7 ;  /* 0x0000003100187c10 */ /* 0x001fe2000fffe007 */
[----:B------:R-:W-:Y:S06]  /*ae10*/  BRA `(.L_x_177) ;  /* 0x0000001c00c87947 */ /* 0x000fec0003800000 */
.L_x_176:
[----:B------:R-:W0:Y:S01]  /*ae20*/  S2UR UR4, SR_CgaCtaId ;  /* 0x00000000000479c3 */ /* 0x000e220000008800 */
[----:B------:R-:W-:Y:S02]  /*ae30*/  UMOV UR40, 0x400 ;  /* 0x0000040000287882 */ /* 0x000fe40000000000 */
[----:B0-----:R-:W-:-:S04]  /*ae40*/  ULEA UR40, UR4, UR40, 0x18 ;  /* 0x0000002804287291 */ /* 0x001fc8000f8ec03f */
        /* <DEDUP_REMOVED lines=10> */
[----:B------:R-:W0:Y:S01]  /*aef0*/  LDC.64 R2, c[0x4][R2] ;  /* 0x0100000002027b82 */ /* 0x000e220000000a00 */
[----:B------:R-:W-:Y:S01]  /*af00*/  ULDC.64 UR4, c[0x4][0x8] ;  /* 0x0100020000047ab9 */ /* 0x000fe20000000a00 */
[----:B------:R-:W-:Y:S02]  /*af10*/  IMAD.U32 R6, RZ, RZ, UR6 ;  /* 0x00000006ff067e24 */ /* 0x000fe4000f8e00ff */
[----:B------:R-:W-:-:S02]  /*af20*/  IMAD.U32 R10, RZ, RZ, UR4 ;  /* 0x00000004ff0a7e24 */ /* 0x000fc4000f8e00ff */
[----:B------:R-:W-:Y:S02]  /*af30*/  IMAD.U32 R11, RZ, RZ, UR5 ;  /* 0x00000005ff0b7e24 */ /* 0x000fe4000f8e00ff */
[----:B------:R-:W-:Y:S02]  /*af40*/  IMAD.MOV.U32 R8, RZ, RZ, 0x70 ;  /* 0x00000070ff087424 */ /* 0x000fe400078e00ff */
[----:B------:R-:W-:Y:S02]  /*af50*/  IMAD.MOV.U32 R12, RZ, RZ, 0x1 ;  /* 0x00000001ff0c7424 */ /* 0x000fe400078e00ff */
[----:B------:R-:W-:-:S07]  /*af60*/  IMAD.MOV.U32 R13, RZ, RZ, RZ ;  /* 0x000000ffff0d7224 */ /* 0x000fce00078e00ff */
[----:B------:R-:W-:-:S07]  /*af70*/  LEPC R20, `(.L_x_178) ;  /* 0x000000001014794e */ /* 0x000fce0000000000 */
[----:B0-----:R-:W-:Y:S05]  /*af80*/  CALL.ABS.NOINC R2 ;  /* 0x0000000002007343 */ /* 0x001fea0003c00000 */
.L_x_178:
[----:B------:R-:W-:-:S06]  /*af90*/  UIADD3 UR4, UR40, 0x6000, URZ ;  /* 0x0000600028047890 */ /* 0x000fcc000fffe03f */
[----:B------:R-:W-:-:S05]  /*afa0*/  IMAD.U32 R18, RZ, RZ, UR4 ;  /* 0x00000004ff127e24 */ /* 0x000fca000f8e00ff */
[----:B------:R-:W-:-:S13]  /*afb0*/  LOP3.LUT P0, RZ, R18, 0x1bf, RZ, 0xc0, !PT ;  /* 0x000001bf12ff7812 */ /* 0x000fda000780c0ff */
[----:B------:R-:W-:Y:S05]  /*afc0*/  @!P0 BRA `(.L_x_179) ;  /* 0x0000000000408947 */ /* 0x000fea0003800000 */
[----:B------:R-:W-:Y:S01]  /*afd0*/  MOV R2, 0x0 ;  /* 0x0000000000027802 */ /* 0x000fe20000000f00 */
[----:B------:R-:W-:Y:S01]  /*afe0*/  ULDC.64 UR4, c[0x4][0x98] ;  /* 0x0100260000047ab9 */ /* 0x000fe20000000a00 */
[----:B------:R-:W-:Y:S01]  /*aff0*/  ULDC.64 UR6, c[0x4][0xa0] ;  /* 0x0100280000067ab9 */ /* 0x000fe20000000a00 */
[----:B------:R-:W-:Y:S01]  /*b000*/  MOV R4, UR4 ;  /* 0x0000000400047c02 */ /* 0x000fe20008000f00 */
[----:B------:R-:W-:Y:S01]  /*b010*/  IMAD.U32 R5, RZ, RZ, UR5 ;  /* 0x00000005ff057e24 */ /* 0x000fe2000f8e00ff */
[----:B------:R-:W-:Y:S01]  /*b020*/  ULDC.64 UR4, c[0x4][0x10] ;  /* 0x0100040000047ab9 */ /* 0x000fe20000000a00 */
[----:B------:R-:W0:Y:S01]  /*b030*/  LDC.64 R2, c[0x4][R2] ;  /* 0x0100000002027b82 */ /* 0x000e220000000a00 */
[----:B------:R-:W-:Y:S01]  /*b040*/  IMAD.U32 R6, RZ, RZ, UR6 ;  /* 0x00000006ff067e24 */ /* 0x000fe2000f8e00ff */
[----:B------:R-:W-:Y:S01]  /*b050*/  MOV R12, 0x1 ;  /* 0x00000001000c7802 */ /* 0x000fe20000000f00 */
[----:B------:R-:W-:Y:S02]  /*b060*/  IMAD.U32 R7, RZ, RZ, UR7 ;  /* 0x00000007ff077e24 */ /* 0x000fe4000f8e00ff */
[----:B------:R-:W-:-:S02]  /*b070*/  IMAD.U32 R10, RZ, RZ, UR4 ;  /* 0x00000004ff0a7e24 */ /* 0x000fc4000f8e00ff */
[----:B------:R-:W-:Y:S02]  /*b080*/  IMAD.U32 R11, RZ, RZ, UR5 ;  /* 0x00000005ff0b7e24 */ /* 0x000fe4000f8e00ff */
[----:B------:R-:W-:Y:S02]  /*b090*/  IMAD.MOV.U32 R8, RZ, RZ, 0x70 ;  /* 0x00000070ff087424 */ /* 0x000fe400078e00ff */
[----:B------:R-:W-:-:S07]  /*b0a0*/  IMAD.MOV.U32 R13, RZ, RZ, RZ ;  /* 0x000000ffff0d7224 */ /* 0x000fce00078e00ff */
[----:B------:R-:W-:-:S07]  /*b0b0*/  LEPC R20, `(.L_x_179) ;  /* 0x000000001014794e */ /* 0x000fce0000000000 */
[----:B0-----:R-:W-:Y:S05]  /*b0c0*/  CALL.ABS.NOINC R2 ;  /* 0x0000000002007343 */ /* 0x001fea0003c00000 */
.L_x_179:
[----:B------:R-:W-:-:S04]  /*b0d0*/  UIADD3 UR4, UR40, 0x1000, URZ ;  /* 0x0000100028047890 */ /* 0x000fc8000fffe03f */
[----:B------:R-:W-:-:S06]  /*b0e0*/  ULOP3.LUT UP0, URZ, UR4, 0x9f, URZ, 0xc0, !UPT ;  /* 0x0000009f043f7892 */ /* 0x000fcc000f80c03f */
[----:B------:R-:W-:-:S13]  /*b0f0*/  PLOP3.LUT P0, PT, PT, PT, UP0, 0x80, 0x0 ;  /* 0x000000000000781c */ /* 0x000fda0003f0f008 */
[----:B------:R-:W-:Y:S05]  /*b100*/  @!P0 BRA `(.L_x_180) ;  /* 0x0000000000408947 */ /* 0x000fea0003800000 */
[----:B------:R-:W-:Y:S01]  /*b110*/  MOV R2, 0x0 ;  /* 0x0000000000027802 */ /* 0x000fe20000000f00 */
[----:B------:R-:W-:Y:S01]  /*b120*/  ULDC.64 UR4, c[0x4][0x98] ;  /* 0x0100260000047ab9 */ /* 0x000fe20000000a00 */
[----:B------:R-:W-:Y:S01]  /*b130*/  ULDC.64 UR6, c[0x4][0xa0] ;  /* 0x0100280000067ab9 */ /* 0x000fe20000000a00 */
[----:B------:R-:W-:Y:S02]  /*b140*/  IMAD.U32 R4, RZ, RZ, UR4 ;  /* 0x00000004ff047e24 */ /* 0x000fe4000f8e00ff */
[----:B------:R-:W-:Y:S01]  /*b150*/  IMAD.U32 R5, RZ, RZ, UR5 ;  /* 0x00000005ff057e24 */ /* 0x000fe2000f8e00ff */
[----:B------:R-:W0:Y:S01]  /*b160*/  LDC.64 R2, c[0x4][R2] ;  /* 0x0100000002027b82 */ /* 0x000e220000000a00 */
[----:B------:R-:W-:Y:S01]  /*b170*/  ULDC.64 UR4, c[0x4][0x18] ;  /* 0x0100060000047ab9 */ /* 0x000fe20000000a00 */
[----:B------:R-:W-:Y:S01]  /*b180*/  IMAD.U32 R6, RZ, RZ, UR6 ;  /* 0x00000006ff067e24 */ /* 0x000fe2000f8e00ff */
[----:B------:R-:W-:Y:S01]  /*b190*/  MOV R11, UR5 ;  /* 0x00000005000b7c02 */ /* 0x000fe20008000f00 */
[----:B------:R-:W-:-:S02]  /*b1a0*/  IMAD.U32 R7, RZ, RZ, UR7 ;  /* 0x00000007ff077e24 */ /* 0x000fc4000f8e00ff */
[----:B------:R-:W-:Y:S02]  /*b1b0*/  IMAD.U32 R10, RZ, RZ, UR4 ;  /* 0x00000004ff0a7e24 */ /* 0x000fe4000f8e00ff */
[----:B------:R-:W-:Y:S02]  /*b1c0*/  IMAD.MOV.U32 R8, RZ, RZ, 0x70 ;  /* 0x00000070ff087424 */ /* 0x000fe400078e00ff */
[----:B------:R-:W-:Y:S02]  /*b1d0*/  IMAD.MOV.U32 R12, RZ, RZ, 0x1 ;  /* 0x00000001ff0c7424 */ /* 0x000fe400078e00ff */
[----:B------:R-:W-:-:S07]  /*b1e0*/  IMAD.MOV.U32 R13, RZ, RZ, RZ ;  /* 0x000000ffff0d7224 */ /* 0x000fce00078e00ff */
[----:B------:R-:W-:-:S07]  /*b1f0*/  LEPC R20, `(.L_x_180) ;  /* 0x000000001014794e */ /* 0x000fce0000000000 */
[----:B0-----:R-:W-:Y:S05]  /*b200*/  CALL.ABS.NOINC R2 ;  /* 0x0000000002007343 */ /* 0x001fea0003c00000 */
.L_x_180:
[----:B------:R-:W-:-:S13]  /*b210*/  LOP3.LUT P6, RZ, R18, 0x1bf, RZ, 0xc0, !PT ;  /* 0x000001bf12ff7812 */ /* 0x000fda00078cc0ff */
        /* <DEDUP_REMOVED lines=17> */
.L_x_181:
[----:B------:R-:W-:Y:S01]  /*b330*/  ULDC.64 UR4, c[0x0][0x9f8] ;  /* 0x00027e0000047ab9 */ /* 0x000fe20000000a00 */
[----:B------:R-:W-:Y:S01]  /*b340*/  IMAD.U32 R18, RZ, RZ, UR47 ;  /* 0x0000002fff127e24 */ /* 0x000fe2000f8e00ff */
[----:B------:R-:W-:Y:S01]  /*b350*/  UISETP.NE.U32.AND UP0, UPT, UR4, URZ, UPT ;  /* 0x0000003f0400728c */ /* 0x000fe2000bf05070 */
[----:B------:R-:W0:Y:S01]  /*b360*/  S2R R26, SR_TID.X ;  /* 0x00000000001a7919 */ /* 0x000e220000002100 */
[----:B------:R-:W1:Y:S01]  /*b370*/  LDC R0, c[0x0][0x428] ;  /* 0x00010a00ff007b82 */ /* 0x000e620000000800 */
[----:B------:R-:W-:Y:S01]  /*b380*/  IMAD R25, R25, 0xc0, R19 ;  /* 0x000000c019197824 */ /* 0x000fe200078e0213 */
[----:B------:R-:W-:Y:S01]  /*b390*/  UISETP.NE.AND.EX UP0, UPT, UR5, URZ, UPT, UP0 ;  /* 0x0000003f0500728c */ /* 0x000fe2000bf05300 */
[----:B------:R-:W-:-:S05]  /*b3a0*/  ULDC.64 UR6, c[0x0][0xa08] ;  /* 0x0002820000067ab9 */ /* 0x000fca0000000a00 */
[----:B------:R-:W-:Y:S01]  /*b3b0*/  PLOP3.LUT P0, PT, PT, PT, UP0, 0x80, 0x0 ;  /* 0x000000000000781c */ /* 0x000fe20003f0f008 */
[----:B------:R-:W2:Y:S04]  /*b3c0*/  LDC.64 R4, c[0x0][0x3f8] ;  /* 0x0000fe00ff047b82 */ /* 0x000ea80000000a00 */
[----:B------:R-:W-:-:S04]  /*b3d0*/  @UP0 UIADD3 UR4, UP1, UR45, UR4, URZ ;  /* 0x000000042d040290 */ /* 0x000fc8000ff3e03f */
[----:B------:R-:W-:Y:S02]  /*b3e0*/  @UP0 UIADD3.X UR5, UR46, UR5, URZ, UP1, !UPT ;  /* 0x000000052e050290 */ /* 0x000fe40008ffe43f */
[----:B------:R-:W-:-:S04]  /*b3f0*/  MOV R2, UR4 ;  /* 0x0000000400027c02 */ /* 0x000fc80008000f00 */
[----:B------:R-:W-:Y:S01]  /*b400*/  IMAD.U32 R3, RZ, RZ, UR5 ;  /* 0x00000005ff037e24 */ /* 0x000fe2000f8e00ff */
[----:B-1----:R-:W-:Y:S01]  /*b410*/  ISETP.NE.AND P2, PT, R0, 0x1, PT ;  /* 0x000000010000780c */ /* 0x002fe20003f45270 */
[----:B------:R-:W-:-:S03]  /*b420*/  ULDC.64 UR4, c[0x0][0xa00] ;  /* 0x0002800000047ab9 */ /* 0x000fc60000000a00 */
[----:B------:R1:W3:Y:S01]  /*b430*/  @P0 LDG.E R18, desc[UR54][R2.64] ;  /* 0x0000003602120981 */ /* 0x0002e2000c1e1900 */
[----:B0-----:R-:W-:-:S04]  /*b440*/  LOP3.LUT R21, R26, 0x7f, RZ, 0xc0, !PT ;  /* 0x0000007f1a157812 */ /* 0x001fc800078ec0ff */
[----:B------:R-:W-:Y:S02]  /*b450*/  ISETP.NE.AND P1, PT, R21, RZ, PT ;  /* 0x000000ff1500720c */ /* 0x000fe40003f25270 */
[----:B------:R-:W-:Y:S02]  /*b460*/  ISETP.NE.U32.AND P0, PT, RZ, UR4, PT ;  /* 0x00000004ff007c0c */ /* 0x000fe4000bf05070 */
[----:B------:R-:W0:Y:S02]  /*b470*/  @P2 LDC R0, c[0x0][0x42c] ;  /* 0x00010b00ff002b82 */ /* 0x000e240000000800 */
[----:B------:R-:W-:-:S06]  /*b480*/  ISETP.NE.AND.EX P0, PT, RZ, UR5, PT, P0 ;  /* 0x00000005ff007c0c */ /* 0x000fcc000bf05300 */
[----:B-1----:R-:W1:Y:S01]  /*b490*/  @P2 LDC R3, c[0x0][0x430] ;  /* 0x00010c00ff032b82 */ /* 0x002e620000000800 */
[----:B------:R-:W-:Y:S01]  /*b4a0*/  SEL R6, RZ, UR47, P0 ;  /* 0x0000002fff067c07 */ /* 0x000fe20008000000 */
[----:B------:R-:W-:Y:S01]  /*b4b0*/  VOTEU.ALL UP1, P1 ;  /* 0x00000000003f7886 */ /* 0x000fe20000820000 */
[----:B------:R-:W-:Y:S02]  /*b4c0*/  R2UR UR37, R25 ;  /* 0x00000000192572ca */ /* 0x000fe400000e0000 */
[----:B------:R-:W-:Y:S02]  /*b4d0*/  R2UR UR39, R6 ;  /* 0x00000000062772ca */ /* 0x000fe400000e0000 */
[----:B------:R-:W-:-:S04]  /*b4e0*/  @!UP1 UIADD3 UR4, UP0, UR52, 0x270, URZ ;  /* 0x0000027034049890 */ /* 0x000fc8000ff1e03f */
[----:B------:R-:W-:Y:S01]  /*b4f0*/  @!UP1 UIADD3.X UR5, URZ, UR53, URZ, UP0, !UPT ;  /* 0x000000353f059290 */ /* 0x000fe200087fe43f */
[----:B--2---:R-:W-:Y:S01]  /*b500*/  LOP3.LUT P0, RZ, R4, UR6, RZ, 0xfc, !PT ;  /* 0x0000000604ff7c12 */ /* 0x004fe2000f80fcff */
[----:B------:R-:W-:Y:S01]  /*b510*/  UMOV UR36, URZ ;  /* 0x0000003f00247c82 */ /* 0x000fe20008000000 */
[----:B------:R-:W-:Y:S01]  /*b520*/  SHF.R.U32.HI R7, RZ, 0x5, R26 ;  /* 0x00000005ff077819 */ /* 0x000fe2000001161a */
[----:B0-----:R-:W-:Y:S01]  /*b530*/  @P2 IMAD.HI.U32 R0, R0, UR38, RZ ;  /* 0x0000002600002c27 */ /* 0x001fe2000f8e00ff */
[----:B------:R-:W-:-:S04]  /*b540*/  LOP3.LUT P0, RZ, R5, UR7, RZ, 0xfc, P0 ;  /* 0x0000000705ff7c12 */ /* 0x000fc8000800fcff */
[----:B------:R0:W-:Y:S01]  /*b550*/  @!UP1 UTMAPF.L2.4D [UR36], [UR4] ;  /* 0x00000024040095b8 */ /* 0x0001e20008018000 */
[----:B------:R-:W-:Y:S01]  /*b560*/  IMAD.U32 R19, RZ, RZ, UR38 ;  /* 0x00000026ff137e24 */ /* 0x000fe2000f8e00ff */
[----:B------:R-:W-:Y:S02]  /*b570*/  LOP3.LUT R7, R7, 0x3, RZ, 0xc0, !PT ;  /* 0x0000000307077812 */ /* 0x000fe400078ec0ff */
[----:B-1----:R-:W-:Y:S01]  /*b580*/  @P2 SHF.R.U32.HI R19, RZ, R3, R0 ;  /* 0x00000003ff132219 */ /* 0x002fe20000011600 */
[----:B0-----:R-:W-:Y:S01]  /*b590*/  UMOV UR4, 0xffffffff ;  /* 0xffffffff00047882 */ /* 0x001fe20000000000 */
[----:B---3--:R-:W-:Y:S02]  /*b5a0*/  SHF.R.S32.HI R20, RZ, 0x1f, R18 ;  /* 0x0000001fff147819 */ /* 0x008fe40000011412 */
[----:B------:R-:W-:Y:S01]  /*b5b0*/  SEL R0, R18, RZ, !P0 ;  /* 0x000000ff12007207 */ /* 0x000fe20004000000 */
[----:B------:R-:W-:Y:S06]  /*b5c0*/  BRA.DIV UR4, `(.L_x_182) ;  /* 0x0000002604987947 */ /* 0x000fec000b800000 */
[----:B------:R0:W1:Y:S02]  /*b5d0*/  SHFL.IDX PT, R14, R7, RZ, 0x1f ;  /* 0x00001fff070e7589 */ /* 0x00006400000e0000 */
.L_x_250:
[----:B-1----:R-:W-:Y:S02]  /*b5e0*/  ISETP.NE.AND P0, PT, R14, RZ, PT ;  /* 0x000000ff0e00720c */ /* 0x002fe40003f05270 */
[----:B------:R-:W-:-:S11]  /*b5f0*/  PLOP3.LUT P6, PT, PT, PT, PT, 0x8, 0x0 ;  /* 0x000000000000781c */ /* 0x000fd60003fce170 */
[----:B------:R-:W-:Y:S05]  /*b600*/  @P0 BRA `(.L_x_183) ;  /* 0x0000000400780947 */ /* 0x000fea0003800000 */
[----:B------:R-:W-:-:S06]  /*b610*/  UIADD3 UR4, UR42, -0x1, URZ ;  /* 0xffffffff2a047890 */ /* 0x000fcc000fffe03f */
[----:B0-----:R-:W-:Y:S01]  /*b620*/  IMAD.U32 R7, RZ, RZ, UR4 ;  /* 0x00000004ff077e24 */ /* 0x001fe2000f8e00ff */
[----:B------:R-:W-:-:S03]  /*b630*/  UMOV UR4, 0xffffffff ;  /* 0xffffffff00047882 */ /* 0x000fc60000000000 */
[----:B------:R-:W-:Y:S05]  /*b640*/  BRA.DIV UR4, `(.L_x_184) ;  /* 0x0000002604987947 */ /* 0x000fea000b800000 */
[----:B------:R-:W-:-:S13]  /*b650*/  ELECT P6, URZ, PT ;  /* 0x00000000003f782f */ /* 0x000fda00038c0000 */
.L_x_253:
[----:B------:R-:W-:Y:S05]  /*b660*/  @!P6 BRA `(.L_x_185) ;  /* 0x00000004001ce947 */ /* 0x000fea0003800000 */
[----:B------:R-:W-:-:S04]  /*b670*/  ISETP.NE.U32.AND P0, PT, R4, RZ, PT ;  /* 0x000000ff0400720c */ /* 0x000fc80003f05070 */
[----:B------:R-:W-:-:S13]  /*b680*/  ISETP.NE.AND.EX P0, PT, R5, RZ, PT, P0 ;  /* 0x000000ff0500720c */ /* 0x000fda0003f05300 */
[----:B------:R-:W-:Y:S05]  /*b690*/  @!P0 BRA `(.L_x_186) ;  /* 0x0000000000488947 */ /* 0x000fea0003800000 */
[----:B------:R-:W0:Y:S01]  /*b6a0*/  LDC R8, c[0x0][0x41c] ;  /* 0x00010700ff087b82 */ /* 0x000e220000000800 */
[----:B------:R-:W-:Y:S01]  /*b6b0*/  IMAD.MOV.U32 R9, RZ, RZ, R7 ;  /* 0x000000ffff097224 */ /* 0x000fe200078e0007 */
[----:B------:R-:W-:Y:S02]  /*b6c0*/  ULDC.64 UR4, c[0x0][0x408] ;  /* 0x0001020000047ab9 */ /* 0x000fe40000000a00 */
[----:B------:R-:W-:-:S04]  /*b6d0*/  IMAD R11, R20, UR4, RZ ;  /* 0x00000004140b7c24 */ /* 0x000fc8000f8e02ff */
[----:B------:R-:W-:Y:S01]  /*b6e0*/  IMAD R11, R18, UR5, R11 ;  /* 0x00000005120b7c24 */ /* 0x000fe2000f8e020b */
[----:B0-----:R-:W-:-:S13]  /*b6f0*/  ISETP.NE.AND P0, PT, R8, 0x1, PT ;  /* 0x000000010800780c */ /* 0x001fda0003f05270 */
[----:B------:R-:W0:Y:S02]  /*b700*/  @P0 LDC.64 R2, c[0x0][0x420] ;  /* 0x00010800ff020b82 */ /* 0x000e240000000a00 */
[----:B0-----:R-:W-:-:S05]  /*b710*/  @P0 IMAD.HI.U32 R2, R7, R2, RZ ;  /* 0x0000000207020227 */ /* 0x001fca00078e00ff */
[----:B------:R-:W-:-:S04]  /*b720*/  @P0 SHF.R.U32.HI R9, RZ, R3, R2 ;  /* 0x00000003ff090219 */ /* 0x000fc80000011602 */
[--C-:B------:R-:W-:Y:S01]  /*b730*/  SHF.R.S32.HI R3, RZ, 0x1f, R9.reuse ;  /* 0x0000001fff037819 */ /* 0x100fe20000011409 */
[----:B------:R-:W-:-:S04]  /*b740*/  IMAD.MOV.U32 R2, RZ, RZ, R9 ;  /* 0x000000ffff027224 */ /* 0x000fc800078e0009 */
[----:B------:R-:W-:-:S04]  /*b750*/  IMAD.WIDE.U32 R2, R18, UR4, R2 ;  /* 0x0000000412027c25 */ /* 0x000fc8000f8e0002 */
[----:B------:R-:W-:Y:S01]  /*b760*/  IMAD.IADD R0, R3, 0x1, R11 ;  /* 0x0000000103007824 */ /* 0x000fe200078e020b */
[----:B------:R-:W-:-:S04]  /*b770*/  LEA R4, P0, R2, R4, 0x2 ;  /* 0x0000000402047211 */ /* 0x000fc800078010ff */
[----:B------:R-:W-:-:S05]  /*b780*/  LEA.HI.X R5, R2, R5, R0, 0x2, P0 ;  /* 0x0000000502057211 */ /* 0x000fca00000f1400 */
[----:B------:R0:W5:Y:S01]  /*b790*/  LDG.E R0, desc[UR54][R4.64] ;  /* 0x0000003604007981 */ /* 0x000162000c1e1900 */
[----:B------:R-:W-:-:S05]  /*b7a0*/  IADD3 R2, -R9, RZ, RZ ;  /* 0x000000ff09027210 */ /* 0x000fca0007ffe1ff */
[----:B------:R-:W-:-:S07]  /*b7b0*/  IMAD R7, R8, R2, R7 ;  /* 0x0000000208077224 */ /* 0x000fce00078e0207 */
.L_x_186:
[----:B0-----:R-:W-:Y:S02]  /*b7c0*/  LEA R5, R16, UR40, 0x3 ;  /* 0x0000002810057c11 */ /* 0x001fe4000f8e18ff */
[----:B------:R-:W-:Y:S02]  /*b7d0*/  SHF.L.U32 R2, R17, 0x1f, RZ ;  /* 0x0000001f11027819 */ /* 0x000fe400000006ff */
[----:B------:R-:W-:Y:S02]  /*b7e0*/  ISETP.NE.AND P0, PT, R21, RZ, PT ;  /* 0x000000ff1500720c */ /* 0x000fe40003f05270 */
[----:B------:R-:W0:Y:S02]  /*b7f0*/  SYNCS.PHASECHK.TRANS64.TRYWAIT P2, [R5+URZ+0x13280], R2 ;  /* 0x01328002050075a7 */ /* 0x000e24000804017f */
[----:B0-----:R-:W-:Y:S09]  /*b800*/  @!P2 BRA `(.L_x_187) ;  /* 0x000000240048a947 */ /* 0x001ff20003800000 */
.L_x_254:
[----:B------:R-:W-:Y:S05]  /*b810*/  @P0 BRA `(.L_x_188) ;  /* 0x0000000000140947 */ /* 0x000fea0003800000 */
[----:B------:R-:W-:Y:S01]  /*b820*/  ISETP.NE.AND P2, PT, R29, RZ, PT ;  /* 0x000000ff1d00720c */ /* 0x000fe20003f45270 */
[----:B------:R-:W-:-:S04]  /*b830*/  IMAD.MOV.U32 R3, RZ, RZ, 0x2800 ;  /* 0x00002800ff037424 */ /* 0x000fc800078e00ff */
[----:B------:R1:W-:Y:S08]  /*b840*/  SYNCS.ARRIVE.TRANS64 RZ, [R5+URZ+0x13270], R3 ;  /* 0x0132700305ff79a7 */ /* 0x0003f0000800003f */
[----:B------:R-:W-:Y:S05]  /*b850*/  @!P2 BRA `(.L_x_188) ;  /* 0x000000000004a947 */ /* 0x000fea0003800000 */
[----:B------:R-:W-:Y:S01]  /*b860*/  BPT.TRAP 0x1 ;  /* 0x000000040000795c */ /* 0x000fe20000300000 */
.L_x_188:
[----:B-1----:R-:W-:Y:S01]  /*b870*/  IMAD.U32 R3, RZ, RZ, UR40 ;  /* 0x00000028ff037e24 */ /* 0x002fe2000f8e00ff */
[----:B------:R-:W-:Y:S01]  /*b880*/  R2UR UR9, R5 ;  /* 0x00000000050972ca */ /* 0x000fe200000e0000 */
[----:B------:R-:W-:Y:S01]  /*b890*/  IMAD.MOV.U32 R4, RZ, RZ, 0xa0 ;  /* 0x000000a0ff047424 */ /* 0x000fe200078e00ff */
[----:B------:R-:W-:Y:S01]  /*b8a0*/  R2UR UR12, R19 ;  /* 0x00000000130c72ca */ /* 0x000fe200000e0000 */
[----:B------:R-:W-:Y:S01]  /*b8b0*/  IMAD R3, R16, 0x2800, R3 ;  /* 0x0000280010037824 */ /* 0x000fe200078e0203 */
[----:B-----5:R-:W-:Y:S01]  /*b8c0*/  R2UR UR13, R0 ;  /* 0x00000000000d72ca */ /* 0x020fe200000e0000 */
[----:B------:R-:W-:Y:S01]  /*b8d0*/  IMAD R7, R7, R4, UR44 ;  /* 0x0000002c07077e24 */ /* 0x000fe2000f8e0204 */
[----:B------:R-:W-:Y:S02]  /*b8e0*/  UIADD3 UR4, UP0, UR52, 0x470, URZ ;  /* 0x0000047034047890 */ /* 0x000fe4000ff1e03f */
[----:B------:R-:W-:Y:S01]  /*b8f0*/  R2UR UR8, R3 ;  /* 0x00000000030872ca */ /* 0x000fe200000e0000 */
[----:B------:R-:W-:Y:S01]  /*b900*/  UMOV UR6, 0x0 ;  /* 0x0000000000067882 */ /* 0x000fe20000000000 */
[----:B------:R-:W-:Y:S01]  /*b910*/  R2UR UR11, R7 ;  /* 0x00000000070b72ca */ /* 0x000fe200000e0000 */
[----:B------:R-:W-:-:S02]  /*b920*/  UIADD3.X UR5, URZ, UR53, URZ, UP0, !UPT ;  /* 0x000000353f057290 */ /* 0x000fc400087fe43f */
[----:B------:R-:W-:Y:S01]  /*b930*/  UIADD3 UR9, UR9, 0x13270, URZ ;  /* 0x0001327009097890 */ /* 0x000fe2000fffe03f */
[----:B------:R-:W-:Y:S01]  /*b940*/  UMOV UR7, 0x14f00000 ;  /* 0x14f0000000077882 */ /* 0x000fe20000000000 */
[----:B------:R-:W-:-:S06]  /*b950*/  UMOV UR10, URZ ;  /* 0x0000003f000a7c82 */ /* 0x000fcc0008000000 */
[----:B------:R-:W-:-:S09]  /*b960*/  UIADD3 UR8, UR8, 0x6000, URZ ;  /* 0x0000600008087890 */ /* 0x000fd2000fffe03f */
[----:B------:R1:W-:Y:S01]  /*b970*/  UTMALDG.4D [UR8], [UR4], desc[UR6] ;  /* 0x00000608040075b4 */ /* 0x0003e20008019000 */
[----:B------:R-:W2:Y:S02]  /*b980*/  SYNCS.PHASECHK.TRANS64.TRYWAIT P2, [R5+URZ+0x13240], R2 ;  /* 0x01324002050075a7 */ /* 0x000ea4000804017f */
[----:B-12---:R-:W-:Y:S05]  /*b990*/  @!P2 BRA `(.L_x_189) ;  /* 0x0000002000f8a947 */ /* 0x006fea0003800000 */
.L_x_255:
[----:B------:R-:W-:Y:S05]  /*b9a0*/  @P0 BRA `(.L_x_190) ;  /* 0x0000000000140947 */ /* 0x000fea0003800000 */
[----:B------:R-:W-:Y:S01]  /*b9b0*/  ISETP.NE.AND P0, PT, R29, RZ, PT ;  /* 0x000000ff1d00720c */ /* 0x000fe20003f05270 */
[----:B01----:R-:W-:-:S04]  /*b9c0*/  IMAD.MOV.U32 R2, RZ, RZ, 0x2800 ;  /* 0x00002800ff027424 */ /* 0x003fc800078e00ff */
[----:B------:R2:W-:Y:S08]  /*b9d0*/  SYNCS.ARRIVE.TRANS64 RZ, [R5+URZ+0x13230], R2 ;  /* 0x0132300205ff79a7 */ /* 0x0005f0000800003f */
[----:B------:R-:W-:Y:S05]  /*b9e0*/  @!P0 BRA `(.L_x_190) ;  /* 0x0000000000048947 */ /* 0x000fea0003800000 */
[----:B------:R-:W-:Y:S01]  /*b9f0*/  BPT.TRAP 0x1 ;  /* 0x000000040000795c */ /* 0x000fe20000300000 */
.L_x_190:
        /* <DEDUP_REMOVED lines=13> */
[----:B---3--:R-:W-:Y:S01]  /*bad0*/  NOP ;  /* 0x0000000000007918 */ /* 0x008fe20000000000 */
.L_x_185:
        /* <DEDUP_REMOVED lines=11> */
[----:B012---:R-:W-:Y:S01]  /*bb90*/  @P0 IMAD.MOV.U32 R2, RZ, RZ, 0x3000 ;  /* 0x00003000ff020424 */ /* 0x007fe200078e00ff */
[----:B------:R-:W-:Y:S01]  /*bba0*/  @P0 R2UR UR13, R6 ;  /* 0x00000000060d02ca */ /* 0x000fe200000e0000 */
[----:B------:R-:W-:Y:S02]  /*bbb0*/  UMOV UR12, UR38 ;  /* 0x00000026000c7c82 */ /* 0x000fe40008000000 */
[----:B------:R1:W-:Y:S10]  /*bbc0*/  @P0 SYNCS.ARRIVE.TRANS64 RZ, [UR40+0x13200], R2 ;  /* 0x01320002ffff09a7 */ /* 0x0003f40008000028 */
[----:B------:R1:W-:Y:S02]  /*bbd0*/  UTMALDG.4D [UR8], [UR4], desc[UR6] ;  /* 0x00000608040075b4 */ /* 0x0003e40008019000 */
[----:B-1----:R-:W-:Y:S01]  /*bbe0*/  NOP ;  /* 0x0000000000007918 */ /* 0x002fe20000000000 */
.L_x_183:
[----:B------:R-:W-:Y:S01]  /*bbf0*/  VIADD R28, R28, 0x1 ;  /* 0x000000011c1c7836 */ /* 0x000fe20000000000 */
[----:B------:R-:W-:Y:S04]  /*bc00*/  BSSY B0, `(.L_x_191) ;  /* 0x0000007000007945 */ /* 0x000fe80003800000 */
[----:B------:R-:W-:-:S04]  /*bc10*/  LEA.HI R2, R28, R28, RZ, 0x1 ;  /* 0x0000001c1c027211 */ /* 0x000fc800078f08ff */
[----:B------:R-:W-:-:S04]  /*bc20*/  LOP3.LUT R3, R2, 0xfffffffe, RZ, 0xc0, !PT ;  /* 0xfffffffe02037812 */ /* 0x000fc800078ec0ff */
[----:B------:R-:W-:-:S04]  /*bc30*/  IADD3 R2, R28, -R3, RZ ;  /* 0x800000031c027210 */ /* 0x000fc80007ffe0ff */
[----:B------:R-:W-:-:S04]  /*bc40*/  SHF.L.U32 R2, R2, 0x1f, RZ ;  /* 0x0000001f02027819 */ /* 0x000fc800000006ff */
[----:B------:R-:W1:Y:S02]  /*bc50*/  SYNCS.PHASECHK.TRANS64.TRYWAIT P0, [UR40+0x13220], R2 ;  /* 0x01322002ff0075a7 */ /* 0x000e640008000168 */
[----:B-1----:R-:W-:Y:S05]  /*bc60*/  @!P0 BRA `(.L_x_192) ;  /* 0x0000002000588947 */ /* 0x002fea0003800000 */
.L_x_256:
[----:B------:R-:W-:Y:S05]  /*bc70*/  BSYNC B0 ;  /* 0x0000000000007941 */ /* 0x000fea0003800000 */
.L_x_191:
[----:B------:R-:W-:-:S06]  /*bc80*/  UISETP.GE.AND UP0, UPT, UR43, 0xa1, UPT ;  /* 0x000000a12b00788c */ /* 0x000fcc000bf06270 */
[----:B------:R-:W-:-:S13]  /*bc90*/  PLOP3.LUT P0, PT, PT, PT, UP0, 0x80, 0x0 ;  /* 0x000000000000781c */ /* 0x000fda0003f0f008 */
[----:B------:R-:W-:Y:S05]  /*bca0*/  @!P0 BRA `(.L_x_193) ;  /* 0x0000000800cc8947 */ /* 0x000fea0003800000 */
[----:B------:R-:W-:Y:S01]  /*bcb0*/  UIADD3 UR4, UR42, -0x2, URZ ;  /* 0xfffffffe2a047890 */ /* 0x000fe2000fffe03f */
[----:B------:R-:W-:Y:S02]  /*bcc0*/  IMAD.MOV.U32 R8, RZ, RZ, R17 ;  /* 0x000000ffff087224 */ /* 0x000fe400078e0011 */
[----:B-1----:R-:W-:-:S03]  /*bcd0*/  IMAD.MOV.U32 R3, RZ, RZ, R16 ;  /* 0x000000ffff037224 */ /* 0x002fc600078e0010 */
[----:B------:R-:W-:-:S07]  /*bce0*/  IMAD.U32 R2, RZ, RZ, UR4 ;  /* 0x00000004ff027e24 */ /* 0x000fce000f8e00ff */
.L_x_213:
[----:B------:R-:W-:Y:S01]  /*bcf0*/  VIADD R16, R3, 0x1 ;  /* 0x0000000103107836 */ /* 0x000fe20000000000 */
[----:B------:R-:W-:Y:S05]  /*bd00*/  YIELD ;  /* 0x0000000000007946 */ /* 0x000fea0003800000 */
[----:B------:R-:W-:Y:S01]  /*bd10*/  ISETP.NE.AND P0, PT, R16, 0x2, PT ;  /* 0x000000021000780c */ /* 0x000fe20003f05270 */
[----:B------:R-:W-:Y:S03]  /*bd20*/  BSSY B0, `(.L_x_194) ;  /* 0x0000064000007945 */ /* 0x000fe60003800000 */
[----:B------:R-:W-:-:S02]  /*bd30*/  SEL R17, RZ, 0x1, P0 ;  /* 0x00000001ff117807 */ /* 0x000fc40000000000 */
[----:B------:R-:W-:Y:S02]  /*bd40*/  SEL R16, R16, RZ, P0 ;  /* 0x000000ff10107207 */ /* 0x000fe40000000000 */
[----:B------:R-:W-:Y:S01]  /*bd50*/  LOP3.LUT R17, R8, R17, RZ, 0x3c, !PT ;  /* 0x0000001108117212 */ /* 0x000fe200078e3cff */
[----:B------:R-:W-:Y:S06]  /*bd60*/  @!P6 BRA `(.L_x_195) ;  /* 0x00000004007ce947 */ /* 0x000fec0003800000 */
[----:B------:R-:W-:Y:S01]  /*bd70*/  ULDC.64 UR4, c[0x0][0x3f8] ;  /* 0x0000fe0000047ab9 */ /* 0x000fe20000000a00 */
[----:B------:R-:W-:Y:S01]  /*bd80*/  LEA R9, R16, UR40, 0x3 ;  /* 0x0000002810097c11 */ /* 0x000fe2000f8e18ff */
[----:B------:R-:W-:Y:S01]  /*bd90*/  IMAD.MOV.U32 R11, RZ, RZ, R2 ;  /* 0x000000ffff0b7224 */ /* 0x000fe200078e0002 */
[----:B------:R-:W-:Y:S02]  /*bda0*/  ISETP.NE.U32.AND P0, PT, RZ, UR4, PT ;  /* 0x00000004ff007c0c */ /* 0x000fe4000bf05070 */
[----:B------:R-:W-:Y:S02]  /*bdb0*/  SHF.L.U32 R10, R17, 0x1f, RZ ;  /* 0x0000001f110a7819 */ /* 0x000fe400000006ff */
[----:B------:R-:W-:-:S13]  /*bdc0*/  ISETP.NE.AND.EX P0, PT, RZ, UR5, PT, P0 ;  /* 0x00000005ff007c0c */ /* 0x000fda000bf05300 */
[----:B------:R-:W-:Y:S05]  /*bdd0*/  @!P0 BRA `(.L_x_196) ;  /* 0x0000000000488947 */ /* 0x000fea0003800000 */
[----:B------:R-:W1:Y:S01]  /*bde0*/  LDC R11, c[0x0][0x41c] ;  /* 0x00010700ff0b7b82 */ /* 0x000e620000000800 */
[----:B------:R-:W-:Y:S01]  /*bdf0*/  IMAD.MOV.U32 R13, RZ, RZ, R2 ;  /* 0x000000ffff0d7224 */ /* 0x000fe200078e0002 */
[----:B------:R-:W-:Y:S02]  /*be00*/  ULDC.64 UR6, c[0x0][0x408] ;  /* 0x0001020000067ab9 */ /* 0x000fe40000000a00 */
[----:B0-----:R-:W-:-:S04]  /*be10*/  IMAD R7, R20, UR6, RZ ;  /* 0x0000000614077c24 */ /* 0x001fc8000f8e02ff */
[----:B------:R-:W-:Y:S01]  /*be20*/  IMAD R7, R18, UR7, R7 ;  /* 0x0000000712077c24 */ /* 0x000fe2000f8e0207 */
[----:B-1----:R-:W-:-:S13]  /*be30*/  ISETP.NE.AND P0, PT, R11, 0x1, PT ;  /* 0x000000010b00780c */ /* 0x002fda0003f05270 */
[----:B------:R-:W0:Y:S02]  /*be40*/  @P0 LDC.64 R4, c[0x0][0x420] ;  /* 0x00010800ff040b82 */ /* 0x000e240000000a00 */
[----:B0-----:R-:W-:-:S05]  /*be50*/  @P0 IMAD.HI.U32 R4, R2, R4, RZ ;  /* 0x0000000402040227 */ /* 0x001fca00078e00ff */
[----:B------:R-:W-:-:S04]  /*be60*/  @P0 SHF.R.U32.HI R13, RZ, R5, R4 ;  /* 0x00000005ff0d0219 */ /* 0x000fc80000011604 */
[----:B------:R-:W-:Y:S02]  /*be70*/  SHF.R.S32.HI R5, RZ, 0x1f, R13 ;  /* 0x0000001fff057819 */ /* 0x000fe4000001140d */
[----:B------:R-:W-:-:S05]  /*be80*/  MOV R4, R13 ;  /* 0x0000000d00047202 */ /* 0x000fca0000000f00 */
[----:B------:R-:W-:-:S04]  /*be90*/  IMAD.WIDE.U32 R4, R18, UR6, R4 ;  /* 0x0000000612047c25 */ /* 0x000fc8000f8e0004 */
[----:B------:R-:W-:Y:S01]  /*bea0*/  IMAD.IADD R5, R7, 0x1, R5 ;  /* 0x0000000107057824 */ /* 0x000fe200078e0205 */
[----:B------:R-:W-:-:S04]  /*beb0*/  LEA R6, P0, R4, UR4, 0x2 ;  /* 0x0000000404067c11 */ /* 0x000fc8000f8010ff */
[----:B------:R-:W-:-:S05]  /*bec0*/  LEA.HI.X R7, R4, UR5, R5, 0x2, P0 ;  /* 0x0000000504077c11 */ /* 0x000fca00080f1405 */
[----:B------:R1:W5:Y:S01]  /*bed0*/  LDG.E R0, desc[UR54][R6.64] ;  /* 0x0000003606007981 */ /* 0x000362000c1e1900 */
[----:B------:R-:W-:-:S04]  /*bee0*/  IMAD.MOV R4, RZ, RZ, -R13 ;  /* 0x000000ffff047224 */ /* 0x000fc800078e0a0d */
[----:B------:R-:W-:-:S07]  /*bef0*/  IMAD R11, R11, R4, R2 ;  /* 0x000000040b0b7224 */ /* 0x000fce00078e0202 */
.L_x_196:
[----:B------:R-:W2:Y:S01]  /*bf00*/  SYNCS.PHASECHK.TRANS64.TRYWAIT P0, [R9+URZ+0x13280], R10 ;  /* 0x0132800a090075a7 */ /* 0x000ea2000800017f */
[----:B------:R-:W3:Y:S01]  /*bf10*/  S2R R4, SR_TID.X ;  /* 0x0000000000047919 */ /* 0x000ee20000002100 */
[----:B------:R-:W-:Y:S01]  /*bf20*/  BSSY B1, `(.L_x_197) ;  /* 0x0000004000017945 */ /* 0x000fe20003800000 */
[----:B---3--:R-:W-:-:S04]  /*bf30*/  LOP3.LUT R4, R4, 0x7f, RZ, 0xc0, !PT ;  /* 0x0000007f04047812 */ /* 0x008fc800078ec0ff */
[----:B------:R-:W-:Y:S01]  /*bf40*/  ISETP.NE.AND P2, PT, R4, RZ, PT ;  /* 0x000000ff0400720c */ /* 0x000fe20003f45270 */
[----:B--2---:R-:W-:-:S12]  /*bf50*/  @!P0 BRA `(.L_x_198) ;  /* 0x0000001c00b48947 */ /* 0x004fd80003800000 */
.L_x_257:
[----:B------:R-:W-:Y:S05]  /*bf60*/  BSYNC B1 ;  /* 0x0000000000017941 */ /* 0x000fea0003800000 */
.L_x_197:
[----:B------:R-:W-:Y:S04]  /*bf70*/  BSSY B1, `(.L_x_199) ;  /* 0x0000007000017945 */ /* 0x000fe80003800000 */
[----:B------:R-:W-:Y:S05]  /*bf80*/  @P2 BRA `(.L_x_200) ;  /* 0x0000000000142947 */ /* 0x000fea0003800000 */
[----:B------:R-:W-:Y:S01]  /*bf90*/  ISETP.NE.AND P0, PT, R29, RZ, PT ;  /* 0x000000ff1d00720c */ /* 0x000fe20003f05270 */
[----:B------:R-:W-:-:S04]  /*bfa0*/  IMAD.MOV.U32 R4, RZ, RZ, 0x2800 ;  /* 0x00002800ff047424 */ /* 0x000fc800078e00ff */
[----:B------:R3:W-:Y:S08]  /*bfb0*/  SYNCS.ARRIVE.TRANS64 RZ, [R9+URZ+0x13270], R4 ;  /* 0x0132700409ff79a7 */ /* 0x0007f0000800003f */
[----:B------:R-:W-:Y:S05]  /*bfc0*/  @!P0 BRA `(.L_x_200) ;  /* 0x0000000000048947 */ /* 0x000fea0003800000 */
[----:B------:R-:W-:Y:S01]  /*bfd0*/  BPT.TRAP 0x1 ;  /* 0x000000040000795c */ /* 0x000fe20000300000 */
.L_x_200:
[----:B------:R-:W-:Y:S05]  /*bfe0*/  BSYNC B1 ;  /* 0x0000000000017941 */ /* 0x000fea0003800000 */
.L_x_199:
[----:B------:R-:W-:Y:S01]  /*bff0*/  IMAD.MOV.U32 R12, RZ, RZ, RZ ;  /* 0x000000ffff0c7224 */ /* 0x000fe200078e00ff */
[----:B------:R-:W-:Y:S01]  /*c000*/  R2UR UR12, R19 ;  /* 0x00000000130c72ca */ /* 0x000fe200000e0000 */
[----:B01----:R-:W-:Y:S01]  /*c010*/  IMAD.U32 R7, RZ, RZ, UR40 ;  /* 0x00000028ff077e24 */ /* 0x003fe2000f8e00ff */
[----:B------:R-:W-:Y:S01]  /*c020*/  UIADD3 UR4, UP0, UR52, 0x470, URZ ;  /* 0x0000047034047890 */ /* 0x000fe2000ff1e03f */
[----:B------:R-:W-:Y:S01]  /*c030*/  IMAD.MOV.U32 R6, RZ, RZ, 0xa0 ;  /* 0x000000a0ff067424 */ /* 0x000fe200078e00ff */
[----:B------:R-:W-:Y:S01]  /*c040*/  R2UR UR10, R12 ;  /* 0x000000000c0a72ca */ /* 0x000fe200000e0000 */
[----:B------:R-:W-:Y:S01]  /*c050*/  IMAD R7, R16, 0x2800, R7 ;  /* 0x0000280010077824 */ /* 0x000fe200078e0207 */
[----:B------:R-:W-:Y:S01]  /*c060*/  PLOP3.LUT P0, PT, PT, PT, PT, 0x80, 0x0 ;  /* 0x000000000000781c */ /* 0x000fe20003f0f070 */
[----:B------:R-:W-:Y:S01]  /*c070*/  IMAD R6, R11, R6, UR44 ;  /* 0x0000002c0b067e24 */ /* 0x000fe2000f8e0206 */
[----:B------:R-:W-:Y:S01]  /*c080*/  IADD3 R5, R9, 0x13270, RZ ;  /* 0x0001327009057810 */ /* 0x000fe20007ffe0ff */
[----:B---3--:R-:W-:Y:S01]  /*c090*/  VIADD R4, R7, 0x6000 ;  /* 0x0000600007047836 */ /* 0x008fe20000000000 */
[----:B------:R-:W-:Y:S01]  /*c0a0*/  UIADD3.X UR5, URZ, UR53, URZ, UP0, !UPT ;  /* 0x000000353f057290 */ /* 0x000fe200087fe43f */
[----:B------:R-:W-:Y:S01]  /*c0b0*/  UMOV UR6, 0x0 ;  /* 0x0000000000067882 */ /* 0x000fe20000000000 */
[----:B------:R-:W-:-:S10]  /*c0c0*/  UMOV UR7, 0x14f00000 ;  /* 0x14f0000000077882 */ /* 0x000fd40000000000 */
.L_x_201:
        /* <DEDUP_REMOVED lines=8> */
[----:B0-----:R-:W-:Y:S05]  /*c150*/  @P0 BRA.U.ANY `(.L_x_201) ;  /* 0xfffffffd00dc0947 */ /* 0x001fea000393ffff */
[----:B------:R-:W0:Y:S01]  /*c160*/  SYNCS.PHASECHK.TRANS64.TRYWAIT P0, [R9+URZ+0x13240], R10 ;  /* 0x0132400a090075a7 */ /* 0x000e22000800017f */
[----:B------:R-:W-:Y:S04]  /*c170*/  BSSY B1, `(.L_x_202) ;  /* 0x0000002000017945 */ /* 0x000fe80003800000 */
[----:B0-----:R-:W-:Y:S05]  /*c180*/  @!P0 BRA `(.L_x_203) ;  /* 0x0000001c003c8947 */ /* 0x001fea0003800000 */
.L_x_258:
[----:B------:R-:W-:Y:S05]  /*c190*/  BSYNC B1 ;  /* 0x0000000000017941 */ /* 0x000fea0003800000 */
.L_x_202:
[----:B------:R-:W-:Y:S01]  /*c1a0*/  BSSY B1, `(.L_x_204) ;  /* 0x0000009000017945 */ /* 0x000fe20003800000 */
[----:B------:R-:W-:Y:S02]  /*c1b0*/  IMAD.MOV.U32 R4, RZ, RZ, 0x0 ;  /* 0x00000000ff047424 */ /* 0x000fe400078e00ff */
[----:B------:R-:W-:Y:S01]  /*c1c0*/  IMAD.MOV.U32 R5, RZ, RZ, 0x14f00000 ;  /* 0x14f00000ff057424 */ /* 0x000fe200078e00ff */
[----:B------:R-:W-:Y:S06]  /*c1d0*/  @P2 BRA `(.L_x_205) ;  /* 0x0000000000142947 */ /* 0x000fec0003800000 */
[----:B------:R-:W-:Y:S01]  /*c1e0*/  ISETP.NE.AND P0, PT, R29, RZ, PT ;  /* 0x000000ff1d00720c */ /* 0x000fe20003f05270 */
[----:B0-2---:R-:W-:-:S04]  /*c1f0*/  IMAD.MOV.U32 R10, RZ, RZ, 0x2800 ;  /* 0x00002800ff0a7424 */ /* 0x005fc800078e00ff */
[----:B------:R1:W-:Y:S08]  /*c200*/  SYNCS.ARRIVE.TRANS64 RZ, [R9+URZ+0x13230], R10 ;  /* 0x0132300a09ff79a7 */ /* 0x0003f0000800003f */
[----:B------:R-:W-:Y:S05]  /*c210*/  @!P0 BRA `(.L_x_205) ;  /* 0x0000000000048947 */ /* 0x000fea0003800000 */
[----:B------:R-:W-:Y:S01]  /*c220*/  BPT.TRAP 0x1 ;  /* 0x000000040000795c */ /* 0x000fe20000300000 */
.L_x_205:
[----:B------:R-:W-:Y:S05]  /*c230*/  BSYNC B1 ;  /* 0x0000000000017941 */ /* 0x000fea0003800000 */
.L_x_204:
[----:B------:R-:W-:Y:S01]  /*c240*/  R2UR UR7, R5 ;  /* 0x00000000050772ca */ /* 0x000fe200000e0000 */
[----:B------:R-:W-:Y:S01]  /*c250*/  UIADD3 UR4, UP0, UR52, 0x370, URZ ;  /* 0x0000037034047890 */ /* 0x000fe2000ff1e03f */
[----:B------:R-:W-:Y:S01]  /*c260*/  R2UR UR10, R12 ;  /* 0x000000000c0a72ca */ /* 0x000fe200000e0000 */
[----:B012---:R-:W-:Y:S01]  /*c270*/  VIADD R9, R9, 0x13230 ;  /* 0x0001323009097836 */ /* 0x007fe20000000000 */
[----:B------:R-:W-:Y:S01]  /*c280*/  R2UR UR12, R19 ;  /* 0x00000000130c72ca */ /* 0x000fe200000e0000 */
[----:B------:R-:W-:Y:S01]  /*c290*/  UIADD3.X UR5, URZ, UR53, URZ, UP0, !UPT ;  /* 0x000000353f057290 */ /* 0x000fe200087fe43f */
[----:B------:R-:W-:Y:S01]  /*c2a0*/  R2UR UR6, R4 ;  /* 0x00000000040672ca */ /* 0x000fe200000e0000 */
[----:B------:R-:W-:Y:S01]  /*c2b0*/  VIADD R4, R7, 0xe000 ;  /* 0x0000e00007047836 */ /* 0x000fe20000000000 */
[----:B------:R-:W-:-:S13]  /*c2c0*/  PLOP3.LUT P0, PT, PT, PT, PT, 0x80, 0x0 ;  /* 0x000000000000781c */ /* 0x000fda0003f0f070 */
.L_x_206:
        /* <DEDUP_REMOVED lines=8> */
[----:B-1----:R-:W-:Y:S05]  /*c350*/  @P0 BRA.U.ANY `(.L_x_206) ;  /* 0xfffffffd00dc0947 */ /* 0x002fea000393ffff */
.L_x_195:
[----:B------:R-:W-:Y:S05]  /*c360*/  BSYNC B0 ;  /* 0x0000000000007941 */ /* 0x000fea0003800000 */
.L_x_194:
[----:B------:R-:W-:-:S06]  /*c370*/  UISETP.NE.AND UP0, UPT, UR41, 0x3, UPT ;  /* 0x000000032900788c */ /* 0x000fcc000bf05270 */
[----:B------:R-:W-:-:S13]  /*c380*/  PLOP3.LUT P0, PT, PT, PT, UP0, 0x80, 0x0 ;  /* 0x000000000000781c */ /* 0x000fda0003f0f008 */
[----:B------:R-:W-:Y:S05]  /*c390*/  @!P0 BRA `(.L_x_207) ;  /* 0x0000000000048947 */ /* 0x000fea0003800000 */
[----:B------:R-:W-:Y:S01]  /*c3a0*/  BPT.TRAP 0x1 ;  /* 0x000000040000795c */ /* 0x000fe20000300000 */
.L_x_207:
[----:B------:R-:W-:Y:S01]  /*c3b0*/  LOP3.LUT R5, R8, 0x1, RZ, 0x3c, !PT ;  /* 0x0000000108057812 */ /* 0x000fe200078e3cff */
[----:B------:R-:W-:Y:S01]  /*c3c0*/  BSSY B0, `(.L_x_208) ;  /* 0x0000007000007945 */ /* 0x000fe20003800000 */
[----:B------:R-:W-:Y:S02]  /*c3d0*/  LEA R12, R3, UR40, 0x3 ;  /* 0x00000028030c7c11 */ /* 0x000fe4000f8e18ff */
[----:B------:R-:W-:Y:S02]  /*c3e0*/  SHF.L.U32 R5, R5, 0x1f, RZ ;  /* 0x0000001f05057819 */ /* 0x000fe400000006ff */
[----:B------:R-:W-:Y:S02]  /*c3f0*/  MOV R4, UR50 ;  /* 0x0000003200047c02 */ /* 0x000fe40008000f00 */
[----:B------:R-:W1:Y:S02]  /*c400*/  SYNCS.PHASECHK.TRANS64.TRYWAIT P2, [R12+URZ+0x13270], R5 ;  /* 0x013270050c0075a7 */ /* 0x000e64000804017f */
[----:B------:R-:W-:Y:S01]  /*c410*/  ISETP.NE.AND P0, PT, R4, 0x3, PT ;  /* 0x000000030400780c */ /* 0x000fe20003f05270 */
[----:B-1----:R-:W-:-:S12]  /*c420*/  @!P2 BRA `(.L_x_209) ;  /* 0x0000001800a8a947 */ /* 0x002fd80003800000 */
.L_x_259:
[----:B------:R-:W-:Y:S05]  /*c430*/  BSYNC B0 ;  /* 0x0000000000007941 */ /* 0x000fea0003800000 */
.L_x_208:
[----:B------:R-:W-:Y:S05]  /*c440*/  @!P0 BRA `(.L_x_210) ;  /* 0x0000000000048947 */ /* 0x000fea0003800000 */
[----:B------:R-:W-:Y:S01]  /*c450*/  BPT.TRAP 0x1 ;  /* 0x000000040000795c */ /* 0x000fe20000300000 */
.L_x_210:
[----:B-1----:R-:W-:Y:S01]  /*c460*/  SHF.L.U32 R5, R8, 0x1f, RZ ;  /* 0x0000001f08057819 */ /* 0x002fe200000006ff */
[----:B------:R-:W-:-:S03]  /*c470*/  IMAD R10, R3, 0x2800, RZ ;  /* 0x00002800030a7824 */ /* 0x000fc600078e02ff */
[----:B------:R-:W1:Y:S02]  /*c480*/  SYNCS.PHASECHK.TRANS64.TRYWAIT P2, [R12+URZ+0x13260], R5 ;  /* 0x013260050c0075a7 */ /* 0x000e64000804017f */
[----:B-1----:R-:W-:Y:S05]  /*c490*/  @!P2 BRA `(.L_x_211) ;  /* 0x0000001800a0a947 */ /* 0x002fea0003800000 */
.L_x_260:
[C---:B------:R-:W-:Y:S01]  /*c4a0*/  LOP3.LUT R3, R10.reuse, R23, RZ, 0xfc, !PT ;  /* 0x000000170a037212 */ /* 0x040fe200078efcff */
[----:B------:R-:W-:Y:S05]  /*c4b0*/  WARPSYNC.ALL ;  /* 0x0000000000007948 */ /* 0x000fea0003800000 */
[----:B01----:R-:W0:Y:S01]  /*c4c0*/  LDSM.16.MT88.4 R4, [R3+UR40+0x6000] ;  /* 0x006000280304783b */ /* 0x003e220008004200 */
[----:B------:R-:W-:-:S05]  /*c4d0*/  LOP3.LUT R13, R10, R22, RZ, 0xfc, !PT ;  /* 0x000000160a0d7212 */ /* 0x000fca00078efcff */
[----:B------:R-:W-:Y:S01]  /*c4e0*/  VIADD R13, R13, UR40 ;  /* 0x000000280d0d7c36 */ /* 0x000fe20008000000 */
[C-C-:B0-----:R-:W-:Y:S02]  /*c4f0*/  PRMT R8, R4.reuse, 0x6420, R5.reuse ;  /* 0x0000642004087816 */ /* 0x141fe40000000005 */
[----:B------:R-:W-:Y:S02]  /*c500*/  PRMT R9, R4, 0x7531, R5 ;  /* 0x0000753104097816 */ /* 0x000fe40000000005 */
[C-C-:B------:R-:W-:Y:S02]  /*c510*/  PRMT R10, R6.reuse, 0x6420, R7.reuse ;  /* 0x00006420060a7816 */ /* 0x140fe40000000007 */
[----:B------:R-:W-:-:S05]  /*c520*/  PRMT R11, R6, 0x7531, R7 ;  /* 0x00007531060b7816 */ /* 0x000fca0000000007 */
[----:B------:R-:W-:Y:S04]  /*c530*/  STSM.16.M88.4 [R13+0x1000], R8 ;  /* 0x001000080d007844 */ /* 0x000fe80000000200 */
[----:B------:R-:W0:Y:S02]  /*c540*/  LDSM.16.MT88.4 R4, [R3+UR40+0x6800] ;  /* 0x006800280304783b */ /* 0x000e240008004200 */
[C-C-:B0-----:R-:W-:Y:S02]  /*c550*/  PRMT R8, R4.reuse, 0x6420, R5.reuse ;  /* 0x0000642004087816 */ /* 0x141fe40000000005 */
[----:B------:R-:W-:Y:S02]  /*c560*/  PRMT R9, R4, 0x7531, R5 ;  /* 0x0000753104097816 */ /* 0x000fe40000000005 */
[----:B------:R-:W-:-:S02]  /*c570*/  PRMT R10, R6, 0x6420, R7 ;  /* 0x00006420060a7816 */ /* 0x000fc40000000007 */
        /* <DEDUP_REMOVED lines=25> */
[----:B-1----:R-:W1:Y:S01]  /*c710*/  FENCE.VIEW.ASYNC.S ;  /* 0x00000000000073c6 */ /* 0x002e620000000000 */
[----:B------:R-:W-:Y:S05]  /*c720*/  @!P0 BRA `(.L_x_212) ;  /* 0x0000000000048947 */ /* 0x000fea0003800000 */
[----:B------:R-:W-:Y:S01]  /*c730*/  BPT.TRAP 0x1 ;  /* 0x000000040000795c */ /* 0x000fe20000300000 */
.L_x_212:
[----:B-1----:R-:W-:Y:S01]  /*c740*/  SYNCS.ARRIVE.TRANS64.A1T0 RZ, [R12+URZ+0x13250], RZ ;  /* 0x013250ff0cff79a7 */ /* 0x002fe2000810003f */
[----:B------:R-:W-:Y:S01]  /*c750*/  BAR.SYNC.DEFER_BLOCKING 0x2, 0x80 ;  /* 0x0082000000007b1d */ /* 0x000fe20000010000 */
[----:B------:R-:W-:Y:S01]  /*c760*/  ISETP.GT.AND P0, PT, R2, RZ, PT ;  /* 0x000000ff0200720c */ /* 0x000fe20003f04270 */
[----:B------:R-:W-:Y:S02]  /*c770*/  @!P1 VIADD R3, R12, 0x13280 ;  /* 0x000132800c039836 */ /* 0x000fe40000000000 */
[----:B------:R-:W-:Y:S02]  /*c780*/  VIADD R2, R2, 0xffffffff ;  /* 0xffffffff02027836 */ /* 0x000fe40000000000 */
[----:B0-----:R-:W-:Y:S01]  /*c790*/  IMAD.MOV.U32 R8, RZ, RZ, R17 ;  /* 0x000000ffff087224 */ /* 0x001fe200078e0011 */
[----:B------:R-:W-:-:S04]  /*c7a0*/  @!P1 PRMT R3, RZ, 0x654, R3 ;  /* 0x00000654ff039816 */ /* 0x000fc80000000003 */
[----:B------:R0:W-:Y:S02]  /*c7b0*/  @!P1 SYNCS.ARRIVE.TRANS64.RED.A1T0 RZ, [R3+URZ], RZ ;  /* 0x000000ff03ff99a7 */ /* 0x0001e4000810043f */
[----:B0-----:R-:W-:Y:S01]  /*c7c0*/  IMAD.MOV.U32 R3, RZ, RZ, R16 ;  /* 0x000000ffff037224 */ /* 0x001fe200078e0010 */
[----:B------:R-:W-:Y:S06]  /*c7d0*/  @P0 BRA `(.L_x_213) ;  /* 0xfffffff400440947 */ /* 0x000fec000383ffff */
.L_x_193:
[----:B------:R-:W-:Y:S04]  /*c7e0*/  BSSY B0, `(.L_x_214) ;  /* 0x000000e000007945 */ /* 0x000fe80003800000 */
[----:B------:R-:W-:Y:S05]  /*c7f0*/  @P1 BRA `(.L_x_215) ;  /* 0x0000000000301947 */ /* 0x000fea0003800000 */
[----:B0-----:R-:W0:Y:S01]  /*c800*/  S2R R7, SR_LANEID ;  /* 0x0000000000077919 */ /* 0x001e220000000000 */
[----:B------:R-:W-:Y:S01]  /*c810*/  VOTEU.ANY UR4, UPT, PT ;  /* 0x0000000000047886 */ /* 0x000fe200038e0100 */
[----:B-1----:R-:W1:Y:S01]  /*c820*/  LDC.64 R2, c[0x0][0xc38] ;  /* 0x00030e00ff027b82 */ /* 0x002e620000000a00 */
        /* <DEDUP_REMOVED lines=8> */
[----:B0-----:R-:W-:-:S07]  /*c8b0*/  IADD3 R24, R0, UR49, R7 ;  /* 0x0000003100187c10 */ /* 0x001fce000fffe007 */
.L_x_215:
[----:B------:R-:W-:Y:S05]  /*c8c0*/  BSYNC B0 ;  /* 0x0000000000007941 */ /* 0x000fea0003800000 */
.L_x_214:
[----:B------:R-:W-:-:S06]  /*c8d0*/  UISETP.NE.AND UP0, UPT, UR41, 0x3, UPT ;  /* 0x000000032900788c */ /* 0x000fcc000bf05270 */
[----:B------:R-:W-:-:S13]  /*c8e0*/  PLOP3.LUT P0, PT, PT, PT, UP0, 0x80, 0x0 ;  /* 0x000000000000781c */ /* 0x000fda0003f0f008 */
[----:B------:R-:W-:Y:S05]  /*c8f0*/  @!P0 BRA `(.L_x_216) ;  /* 0x0000000000048947 */ /* 0x000fea0003800000 */
[----:B------:R-:W-:Y:S01]  /*c900*/  BPT.TRAP 0x1 ;  /* 0x000000040000795c */ /* 0x000fe20000300000 */
.L_x_216:
[----:B-1----:R-:W-:Y:S01]  /*c910*/  LOP3.LUT R3, R17, 0x1, RZ, 0x3c, !PT ;  /* 0x0000000111037812 */ /* 0x002fe200078e3cff */
[----:B------:R-:W-:Y:S01]  /*c920*/  IMAD.U32 R0, RZ, RZ, UR50 ;  /* 0x00000032ff007e24 */ /* 0x000fe2000f8e00ff */
[----:B------:R-:W-:Y:S01]  /*c930*/  LEA R2, R16, UR40, 0x3 ;  /* 0x0000002810027c11 */ /* 0x000fe2000f8e18ff */
[----:B------:R-:W-:Y:S01]  /*c940*/  BSSY B0, `(.L_x_217) ;  /* 0x0000005000007945 */ /* 0x000fe20003800000 */
[----:B------:R-:W-:Y:S02]  /*c950*/  SHF.L.U32 R3, R3, 0x1f, RZ ;  /* 0x0000001f03037819 */ /* 0x000fe400000006ff */
[----:B------:R-:W-:Y:S02]  /*c960*/  ISETP.NE.AND P2, PT, R0, 0x3, PT ;  /* 0x000000030000780c */ /* 0x000fe40003f45270 */
[----:B------:R-:W1:Y:S02]  /*c970*/  SYNCS.PHASECHK.TRANS64.TRYWAIT P0, [R2+URZ+0x13270], R3 ;  /* 0x01327003020075a7 */ /* 0x000e64000800017f */
[----:B-1----:R-:W-:Y:S09]  /*c980*/  @!P0 BRA `(.L_x_218) ;  /* 0x0000001400788947 */ /* 0x002ff20003800000 */
.L_x_261:
[----:B------:R-:W-:Y:S05]  /*c990*/  BSYNC B0 ;  /* 0x0000000000007941 */ /* 0x000fea0003800000 */
.L_x_217:
[----:B------:R-:W-:Y:S05]  /*c9a0*/  @!P2 BRA `(.L_x_219) ;  /* 0x000000000004a947 */ /* 0x000fea0003800000 */
[----:B------:R-:W-:Y:S01]  /*c9b0*/  BPT.TRAP 0x1 ;  /* 0x000000040000795c */ /* 0x000fe20000300000 */
.L_x_219:
[----:B------:R-:W-:Y:S01]  /*c9c0*/  SHF.L.U32 R5, R17, 0x1f, RZ ;  /* 0x0000001f11057819 */ /* 0x000fe200000006ff */
[----:B-1----:R-:W-:-:S03]  /*c9d0*/  IMAD R3, R16, 0x2800, RZ ;  /* 0x0000280010037824 */ /* 0x002fc600078e02ff */
[----:B------:R-:W1:Y:S02]  /*c9e0*/  SYNCS.PHASECHK.TRANS64.TRYWAIT P0, [R2+URZ+0x13260], R5 ;  /* 0x01326005020075a7 */ /* 0x000e64000800017f */
[----:B------:R-:W-:Y:S01]  /*c9f0*/  LOP3.LUT R0, R3, R23, RZ, 0xfc, !PT ;  /* 0x0000001703007212 */ /* 0x000fe200078efcff */
[----:B-1----:R-:W-:Y:S06]  /*ca00*/  @!P0 BRA `(.L_x_220) ;  /* 0x00000014006c8947 */ /* 0x002fec0003800000 */
.L_x_262:
[----:B------:R-:W-:Y:S05]  /*ca10*/  WARPSYNC.ALL ;  /* 0x0000000000007948 */ /* 0x000fea0003800000 */
[----:B01----:R-:W0:Y:S01]  /*ca20*/  LDSM.16.MT88.4 R4, [R0+UR40+0x6000] ;  /* 0x006000280004783b */ /* 0x003e220008004200 */
[----:B------:R-:W-:-:S04]  /*ca30*/  LOP3.LUT R3, R3, R22, RZ, 0xfc, !PT ;  /* 0x0000001603037212 */ /* 0x000fc800078efcff */
[----:B------:R-:W-:Y:S02]  /*ca40*/  IADD3 R3, R3, UR40, RZ ;  /* 0x0000002803037c10 */ /* 0x000fe4000fffe0ff */
        /* <DEDUP_REMOVED lines=37> */
.L_x_221:
[----:B-1----:R-:W-:Y:S01]  /*cca0*/  SYNCS.ARRIVE.TRANS64.A1T0 RZ, [R2+URZ+0x13250], RZ ;  /* 0x013250ff02ff79a7 */ /* 0x002fe2000810003f */
[----:B------:R-:W-:Y:S02]  /*ccb0*/  @!P1 VIADD R0, R2, 0x13280 ;  /* 0x0001328002009836 */ /* 0x000fe40000000000 */
[----:B------:R-:W-:-:S03]  /*ccc0*/  VIADD R16, R16, 0x1 ;  /* 0x0000000110107836 */ /* 0x000fc60000000000 */
[----:B------:R-:W-:Y:S01]  /*ccd0*/  @!P1 PRMT R0, RZ, 0x654, R0 ;  /* 0x00000654ff009816 */ /* 0x000fe20000000000 */
[----:B------:R-:W-:Y:S01]  /*cce0*/  BAR.SYNC.DEFER_BLOCKING 0x2, 0x80 ;  /* 0x0082000000007b1d */ /* 0x000fe20000010000 */
[----:B------:R-:W-:-:S04]  /*ccf0*/  ISETP.NE.AND P0, PT, R16, 0x2, PT ;  /* 0x000000021000780c */ /* 0x000fc80003f05270 */
[----:B------:R-:W-:Y:S01]  /*cd00*/  SEL R16, R16, RZ, P0 ;  /* 0x000000ff10107207 */ /* 0x000fe20000000000 */
[----:B------:R1:W-:Y:S02]  /*cd10*/  @!P1 SYNCS.ARRIVE.TRANS64.RED.A1T0 RZ, [R0+URZ], RZ ;  /* 0x000000ff00ff99a7 */ /* 0x0003e4000810043f */
[----:B-1----:R-:W-:-:S04]  /*cd20*/  SEL R0, RZ, 0x1, P0 ;  /* 0x00000001ff007807 */ /* 0x002fc80000000000 */
[----:B------:R-:W-:-:S07]  /*cd30*/  LOP3.LUT R17, R17, R0, RZ, 0x3c, !PT ;  /* 0x0000000011117212 */ /* 0x000fce00078e3cff */
.L_x_177:
[----:B------:R-:W-:Y:S05]  /*cd40*/  BSYNC B6 ;  /* 0x0000000000067941 */ /* 0x000fea0003800000 */
.L_x_175:
[----:B------:R-:W2:Y:S02]  /*cd50*/  LDL R0, [R1+0x4] ;  /* 0x0000040001007983 */ /* 0x000ea40000100800 */
[----:B--2---:R-:W-:-:S13]  /*cd60*/  ISETP.NE.AND P0, PT, R0, RZ, PT ;  /* 0x000000ff0000720c */ /* 0x004fda0003f05270 */
        /* <DEDUP_REMOVED lines=10> */
.L_x_222:
[C---:B------:R-:W-:Y:S01]  /*ce10*/  VIADD R5, R29.reuse, UR51 ;  /* 0x000000331d057c36 */ /* 0x040fe20008000000 */
[----:B------:R-:W-:Y:S01]  /*ce20*/  ISETP.NE.AND P0, PT, R29, 0x1f, PT ;  /* 0x0000001f1d00780c */ /* 0x000fe20003f05270 */
[----:B------:R-:W-:Y:S01]  /*ce30*/  ULDC UR4, c[0x0][0xc14] ;  /* 0x0003050000047ab9 */ /* 0x000fe20000000800 */
[----:B------:R-:W-:Y:S02]  /*ce40*/  IMAD.MOV.U32 R0, RZ, RZ, RZ ;  /* 0x000000ffff007224 */ /* 0x000fe400078e00ff */
[----:B------:R-:W-:Y:S01]  /*ce50*/  ISETP.GE.OR P1, PT, R5, UR4, !P0 ;  /* 0x0000000405007c0c */ /* 0x000fe2000c726670 */
[----:B------:R-:W-:-:S12]  /*ce60*/  ULDC UR4, c[0x0][0xc14] ;  /* 0x0003050000047ab9 */ /* 0x000fd80000000800 */
[----:B0-----:R-:W0:Y:S02]  /*ce70*/  @!P1 LDC.64 R2, c[0x0][0xc58] ;  /* 0x00031600ff029b82 */ /* 0x001e240000000a00 */
[----:B0-----:R-:W-:-:S05]  /*ce80*/  @!P1 IMAD.WIDE R2, R5, 0x4, R2 ;  /* 0x0000000405029825 */ /* 0x001fca00078e0202 */
[----:B------:R-:W2:Y:S01]  /*ce90*/  @!P1 LDG.E R0, desc[UR54][R2.64] ;  /* 0x0000003602009981 */ /* 0x000ea2000c1e1900 */
[C---:B------:R-:W-:Y:S02]  /*cea0*/  ISETP.NE.AND P1, PT, R29.reuse, RZ, PT ;  /* 0x000000ff1d00720c */ /* 0x040fe40003f25270 */
[C---:B------:R-:W-:Y:S02]  /*ceb0*/  ISETP.GE.U32.AND P2, PT, R29.reuse, 0x2, PT ;  /* 0x000000021d00780c */ /* 0x040fe40003f46070 */
[C---:B------:R-:W-:Y:S02]  /*cec0*/  ISETP.GE.U32.AND P3, PT, R29.reuse, 0x4, PT ;  /* 0x000000041d00780c */ /* 0x040fe40003f66070 */
[C---:B------:R-:W-:Y:S02]  /*ced0*/  ISETP.GE.U32.AND P4, PT, R29.reuse, 0x8, PT ;  /* 0x000000081d00780c */ /* 0x040fe40003f86070 */
[----:B------:R-:W-:Y:S01]  /*cee0*/  ISETP.GE.U32.AND P5, PT, R29, 0x10, PT ;  /* 0x000000101d00780c */ /* 0x000fe20003fa6070 */
[----:B--2---:R-:W0:Y:S02]  /*cef0*/  SHFL.UP PT, R4, R0, 0x1, RZ ;  /* 0x0420000000047989 */ /* 0x004e2400000e00ff */
[----:B0-----:R-:W-:-:S05]  /*cf00*/  SEL R5, R4, RZ, P1 ;  /* 0x000000ff04057207 */ /* 0x001fca0000800000 */
[----:B------:R-:W-:-:S05]  /*cf10*/  IMAD.IADD R5, R0, 0x1, R5 ;  /* 0x0000000100057824 */ /* 0x000fca00078e0205 */
[----:B------:R-:W0:Y:S02]  /*cf20*/  SHFL.UP PT, R4, R5, 0x2, RZ ;  /* 0x0440000005047989 */ /* 0x000e2400000e00ff */
[----:B0-----:R-:W-:-:S05]  /*cf30*/  SEL R4, R4, RZ, P2 ;  /* 0x000000ff04047207 */ /* 0x001fca0001000000 */
[----:B------:R-:W-:Y:S02]  /*cf40*/  IMAD.IADD R4, R5, 0x1, R4 ;  /* 0x0000000105047824 */ /* 0x000fe400078e0204 */
[----:B------:R-:W-:Y:S04]  /*cf50*/  SHFL.IDX PT, R5, R24, RZ, 0x1f ;  /* 0x00001fff18057589 */ /* 0x000fe800000e0000 */
[----:B------:R-:W0:Y:S02]  /*cf60*/  SHFL.UP PT, R6, R4, 0x4, RZ ;  /* 0x0480000004067989 */ /* 0x000e2400000e00ff */
[----:B0-----:R-:W-:-:S04]  /*cf70*/  SEL R3, R6, RZ, P3 ;  /* 0x000000ff06037207 */ /* 0x001fc80001800000 */
[----:B------:R-:W-:Y:S02]  /*cf80*/  IADD3 R6, R4, R3, RZ ;  /* 0x0000000304067210 */ /* 0x000fe40007ffe0ff */
[----:B------:R-:W-:Y:S04]  /*cf90*/  SHFL.IDX PT, R4, R24, 0x1, 0x1f ;  /* 0x00201f0018047f89 */ /* 0x000fe800000e0000 */
        /* <DEDUP_REMOVED lines=11> */
[----:B------:R-:W-:Y:S05]  /*d050*/  @P6 BRA `(.L_x_224) ;  /* 0x0000000000886947 */ /* 0x000fea0003800000 */
.L_x_228:
[----:B------:R-:W-:-:S04]  /*d060*/  UIADD3 UR51, UR51, 0x1f, URZ ;  /* 0x0000001f33337890 */ /* 0x000fc8000fffe03f */
[----:B------:R-:W-:-:S06]  /*d070*/  UISETP.GE.AND UP0, UPT, UR51, UR4, UPT ;  /* 0x000000043300728c */ /* 0x000fcc000bf06270 */
[----:B------:R-:W-:-:S13]  /*d080*/  PLOP3.LUT P6, PT, PT, PT, UP0, 0x40, 0x0 ;  /* 0x000000000000781c */ /* 0x000fda0003fce808 */
[----:B------:R-:W-:Y:S05]  /*d090*/  @!P6 BRA `(.L_x_225) ;  /* 0x000000040030e947 */ /* 0x000fea0003800000 */
[----:B------:R-:W-:Y:S01]  /*d0a0*/  VIADD R7, R29, UR51 ;  /* 0x000000331d077c36 */ /* 0x000fe20008000000 */
[----:B------:R-:W-:Y:S01]  /*d0b0*/  BSSY B0, `(.L_x_226) ;  /* 0x0000007000007945 */ /* 0x000fe20003800000 */
[----:B------:R-:W-:-:S03]  /*d0c0*/  IMAD.MOV.U32 R0, RZ, RZ, RZ ;  /* 0x000000ffff007224 */ /* 0x000fc600078e00ff */
[----:B------:R-:W-:-:S13]  /*d0d0*/  ISETP.GE.OR P6, PT, R7, UR4, !P0 ;  /* 0x0000000407007c0c */ /* 0x000fda000c7c6670 */
[----:B------:R-:W-:Y:S05]  /*d0e0*/  @P6 BRA `(.L_x_227) ;  /* 0x00000000000c6947 */ /* 0x000fea0003800000 */
[----:B------:R-:W0:Y:S02]  /*d0f0*/  LDC.64 R2, c[0x0][0xc58] ;  /* 0x00031600ff027b82 */ /* 0x000e240000000a00 */
[----:B0-----:R-:W-:-:S05]  /*d100*/  IMAD.WIDE R2, R7, 0x4, R2 ;  /* 0x0000000407027825 */ /* 0x001fca00078e0202 */
[----:B------:R0:W5:Y:S02]  /*d110*/  LDG.E R0, desc[UR54][R2.64] ;  /* 0x0000003602007981 */ /* 0x000164000c1e1900 */
.L_x_227:
[----:B------:R-:W-:Y:S05]  /*d120*/  BSYNC B0 ;  /* 0x0000000000007941 */ /* 0x000fea0003800000 */
.L_x_226:
[----:B0----5:R-:W0:Y:S02]  /*d130*/  SHFL.UP PT, R2, R0, 0x1, RZ ;  /* 0x0420000000027989 */ /* 0x021e2400000e00ff */
        /* <DEDUP_REMOVED lines=10> */
[----:B------:R-:W-:-:S05]  /*d1e0*/  IMAD.IADD R8, R7, 0x1, R2 ;  /* 0x0000000107087824 */ /* 0x000fca00078e0202 */
[----:B------:R-:W0:Y:S02]  /*d1f0*/  SHFL.UP PT, R2, R8, 0x10, RZ ;  /* 0x0600000008027989 */ /* 0x000e2400000e00ff */
[----:B0-----:R-:W-:Y:S02]  /*d200*/  SEL R9, R2, RZ, P5 ;  /* 0x000000ff02097207 */ /* 0x001fe40002800000 */
[----:B------:R-:W0:Y:S03]  /*d210*/  LDC R2, c[0x0][0xc10] ;  /* 0x00030400ff027b82 */ /* 0x000e260000000800 */
[----:B------:R-:W-:-:S05]  /*d220*/  IMAD.IADD R3, R8, 0x1, R9 ;  /* 0x0000000108037824 */ /* 0x000fca00078e0209 */
[----:B------:R-:W0:Y:S02]  /*d230*/  SHFL.IDX PT, R9, R3, 0x1f, 0x1f ;  /* 0x03e01f0003097f89 */ /* 0x000e2400000e0000 */
[----:B0-----:R-:W-:-:S04]  /*d240*/  IMAD R9, R9, R2, RZ ;  /* 0x0000000209097224 */ /* 0x001fc800078e02ff */
[----:B------:R-:W-:-:S05]  /*d250*/  IMAD.IADD R4, R9, 0x1, R4 ;  /* 0x0000000109047824 */ /* 0x000fca00078e0204 */
[----:B------:R-:W-:-:S13]  /*d260*/  ISETP.GT.AND P6, PT, R4, R5, PT ;  /* 0x000000050400720c */ /* 0x000fda0003fc4270 */
[----:B------:R-:W-:Y:S05]  /*d270*/  @!P6 BRA `(.L_x_228) ;  /* 0xfffffffc0078e947 */ /* 0x000fea000383ffff */
.L_x_224:
[----:B------:R-:W-:Y:S02]  /*d280*/  IMAD.IADD R24, R4, 0x1, -R9 ;  /* 0x0000000104187824 */ /* 0x000fe400078e0a09 */
[----:B------:R-:W-:Y:S02]  /*d290*/  IMAD.MOV.U32 R7, RZ, RZ, RZ ;  /* 0x000000ffff077224 */ /* 0x000fe400078e00ff */
        /* <DEDUP_REMOVED lines=10> */
[----:B0-----:R-:W-:-:S06]  /*d340*/  IADD3 R8, R6, 0xffffffe, RZ ;  /* 0x0ffffffe06087810 */ /* 0x001fcc0007ffe0ff */
[----:B------:R-:W0:Y:S02]  /*d350*/  F2I.FTZ.U32.TRUNC.NTZ R9, R8 ;  /* 0x0000000800097305 */ /* 0x000e24000021f000 */
[----:B0-----:R-:W-:Y:S01]  /*d360*/  IMAD.MOV R10, RZ, RZ, -R9 ;  /* 0x000000ffff0a7224 */ /* 0x001fe200078e0a09 */
[----:B------:R-:W-:Y:S06]  /*d370*/  @!P0 BRA `(.L_x_229) ;  /* 0x00000000000c8947 */ /* 0x000fec0003800000 */
[----:B------:R-:W-:-:S06]  /*d380*/  UIADD3 UR5, UR4, -0x1, URZ ;  /* 0xffffffff04057890 */ /* 0x000fcc000fffe03f */
[----:B------:R-:W-:-:S05]  /*d390*/  IMAD.U32 R6, RZ, RZ, UR5 ;  /* 0x00000005ff067e24 */ /* 0x000fca000f8e00ff */
[----:B------:R0:W1:Y:S02]  /*d3a0*/  SHFL.IDX PT, R7, R3, R6, 0x1f ;  /* 0x00001f0603077589 */ /* 0x00006400000e0000 */
.L_x_229:
[----:B0-----:R-:W-:Y:S01]  /*d3b0*/  IMAD.MOV.U32 R3, RZ, RZ, R10 ;  /* 0x000000ffff037224 */ /* 0x001fe200078e000a */
[----:B------:R-:W-:Y:S01]  /*d3c0*/  UIADD3 UR51, UR4, UR51, URZ ;  /* 0x0000003304337290 */ /* 0x000fe2000fffe03f */
[----:B-1----:R-:W-:Y:S02]  /*d3d0*/  IMAD R24, R7, R2, R24 ;  /* 0x0000000207187224 */ /* 0x002fe400078e0218 */
[----:B------:R-:W-:Y:S01]  /*d3e0*/  IMAD R6, R3, R4, RZ ;  /* 0x0000000403067224 */ /* 0x000fe200078e02ff */
[----:B------:R-:W-:Y:S01]  /*d3f0*/  MOV R3, R9 ;  /* 0x0000000900037202 */ /* 0x000fe20000000f00 */
[----:B------:R-:W-:Y:S02]  /*d400*/  IMAD.IADD R25, R5, 0x1, -R24 ;  /* 0x0000000105197824 */ /* 0x000fe400078e0a18 */
[----:B------:R-:W-:-:S04]  /*d410*/  IMAD.MOV.U32 R2, RZ, RZ, RZ ;  /* 0x000000ffff027224 */ /* 0x000fc800078e00ff */
[----:B------:R-:W-:Y:S01]  /*d420*/  IMAD.HI.U32 R9, R9, R6, R2 ;  /* 0x0000000609097227 */ /* 0x000fe200078e0002 */
[----:B------:R-:W-:Y:S02]  /*d430*/  IABS R3, R0 ;  /* 0x0000000000037213 */ /* 0x000fe40000000000 */
[----:B------:R-:W-:-:S03]  /*d440*/  IABS R2, R25 ;  /* 0x0000001900027213 */ /* 0x000fc60000000000 */
[----:B------:R-:W-:Y:S02]  /*d450*/  IMAD.MOV R3, RZ, RZ, -R3 ;  /* 0x000000ffff037224 */ /* 0x000fe400078e0a03 */
[----:B------:R-:W-:-:S04]  /*d460*/  IMAD.HI.U32 R9, R9, R2, RZ ;  /* 0x0000000209097227 */ /* 0x000fc800078e00ff */
[----:B------:R-:W-:Y:S01]  /*d470*/  IMAD R3, R9, R3, R2 ;  /* 0x0000000309037224 */ /* 0x000fe200078e0202 */
[----:B------:R-:W-:-:S04]  /*d480*/  LOP3.LUT R2, R25, R0, RZ, 0x3c, !PT ;  /* 0x0000000019027212 */ /* 0x000fc800078e3cff */
[----:B------:R-:W-:Y:S02]  /*d490*/  ISETP.GT.U32.AND P1, PT, R4, R3, PT ;  /* 0x000000030400720c */ /* 0x000fe40003f24070 */
[----:B------:R-:W-:-:S11]  /*d4a0*/  ISETP.GE.AND P2, PT, R2, RZ, PT ;  /* 0x000000ff0200720c */ /* 0x000fd60003f46270 */
[----:B------:R-:W-:Y:S02]  /*d4b0*/  @!P1 IMAD.IADD R3, R3, 0x1, -R4 ;  /* 0x0000000103039824 */ /* 0x000fe400078e0a04 */
[----:B------:R-:W-:Y:S01]  /*d4c0*/  @!P1 VIADD R9, R9, 0x1 ;  /* 0x0000000109099836 */ /* 0x000fe20000000000 */
[----:B------:R-:W-:Y:S02]  /*d4d0*/  ISETP.NE.AND P1, PT, R0, RZ, PT ;  /* 0x000000ff0000720c */ /* 0x000fe40003f25270 */
[----:B------:R-:W-:-:S13]  /*d4e0*/  ISETP.GE.U32.AND P0, PT, R3, R4, PT ;  /* 0x000000040300720c */ /* 0x000fda0003f06070 */
[----:B------:R-:W-:-:S04]  /*d4f0*/  @P0 VIADD R9, R9, 0x1 ;  /* 0x0000000109090836 */ /* 0x000fc80000000000 */
[----:B------:R-:W-:Y:S01]  /*d500*/  @!P2 IMAD.MOV R9, RZ, RZ, -R9 ;  /* 0x000000ffff09a224 */ /* 0x000fe200078e0a09 */
[----:B------:R-:W-:-:S04]  /*d510*/  @!P1 LOP3.LUT R9, RZ, R0, RZ, 0x33, !PT ;  /* 0x00000000ff099212 */ /* 0x000fc800078e33ff */
[----:B------:R-:W-:Y:S01]  /*d520*/  R2UR UR38, R9 ;  /* 0x00000000092672ca */ /* 0x000fe200000e0000 */
[----:B------:R-:W-:-:S04]  /*d530*/  IMAD.MOV R9, RZ, RZ, -R9 ;  /* 0x000000ffff097224 */ /* 0x000fc800078e0a09 */
[----:B------:R-:W-:Y:S01]  /*d540*/  IMAD R25, R0, R9, R25 ;  /* 0x0000000900197224 */ /* 0x000fe200078e0219 */
[----:B------:R-:W-:Y:S09]  /*d550*/  BRA `(.L_x_230) ;  /* 0x0000000000107947 */ /* 0x000ff20003800000 */
.L_x_225:
[----:B------:R-:W-:Y:S01]  /*d560*/  MOV R24, R5 ;  /* 0x0000000500187202 */ /* 0x000fe20000000f00 */
[----:B------:R-:W-:Y:S01]  /*d570*/  IMAD.MOV.U32 R25, RZ, RZ, RZ ;  /* 0x000000ffff197224 */ /* 0x000fe200078e00ff */
[----:B------:R-:W-:Y:S01]  /*d580*/  ULDC UR51, c[0x0][0xc14] ;  /* 0x0003050000337ab9 */ /* 0x000fe20000000800 */
[----:B------:R-:W-:-:S05]  /*d590*/  UMOV UR38, URZ ;  /* 0x0000003f00267c82 */ /* 0x000fca0008000000 */
.L_x_230:
[----:B------:R-:W-:Y:S01]  /*d5a0*/  BAR.SYNC.DEFER_BLOCKING 0x4, 0x200 ;  /* 0x0108000000007b1d */ /* 0x000fe20000010000 */
[----:B------:R-:W-:Y:S01]  /*d5b0*/  ISETP.NE.AND P0, PT, R29, RZ, PT ;  /* 0x000000ff1d00720c */ /* 0x000fe20003f05270 */
[----:B------:R-:W-:Y:S02]  /*d5c0*/  IMAD.U32 R6, RZ, RZ, UR38 ;  /* 0x00000026ff067e24 */ /* 0x000fe4000f8e00ff */
[----:B------:R-:W-:Y:S02]  /*d5d0*/  IMAD.U32 R7, RZ, RZ, UR51 ;  /* 0x00000033ff077e24 */ /* 0x000fe4000f8e00ff */
[----:B------:R-:W-:Y:S02]  /*d5e0*/  IMAD.MOV.U32 R4, RZ, RZ, R24 ;  /* 0x000000ffff047224 */ /* 0x000fe400078e0018 */
[----:B------:R-:W-:-:S06]  /*d5f0*/  IMAD.MOV.U32 R5, RZ, RZ, R25 ;  /* 0x000000ffff057224 */ /* 0x000fcc00078e0019 */
[----:B------:R-:W0:Y:S01]  /*d600*/  @!P0 S2R R3, SR_CgaCtaId ;  /* 0x0000000000038919 */ /* 0x000e220000008800 */
[----:B------:R-:W-:-:S04]  /*d610*/  @!P0 MOV R0, 0x400 ;  /* 0x0000040000008802 */ /* 0x000fc80000000f00 */
[----:B0-----:R-:W-:-:S05]  /*d620*/  @!P0 LEA R0, R3, R0, 0x18 ;  /* 0x0000000003008211 */ /* 0x001fca00078ec0ff */
[----:B------:R0:W-:Y:S01]  /*d630*/  @!P0 STS.128 [R0+0x132d0], R4 ;  /* 0x0132d00400008388 */ /* 0x0001e20000000c00 */
[----:B------:R-:W-:Y:S06]  /*d640*/  BAR.ARV 0x5, 0x200 ;  /* 0x0148000000007b1d */ /* 0x000fec0000002000 */
.L_x_223:
[----:B------:R-:W-:Y:S02]  /*d650*/  ULDC UR4, c[0x0][0xc14] ;  /* 0x0003050000047ab9 */ /* 0x000fe40000000800 */
[----:B------:R-:W-:-:S06]  /*d660*/  UISETP.GE.AND UP0, UPT, UR51, UR4, UPT ;  /* 0x000000043300728c */ /* 0x000fcc000bf06270 */
[----:B------:R-:W-:-:S13]  /*d670*/  PLOP3.LUT P0, PT, PT, PT, UP0, 0x80, 0x0 ;  /* 0x000000000000781c */ /* 0x000fda0003f0f008 */
[----:B------:R-:W-:Y:S05]  /*d680*/  @!P0 BRA `(.L_x_231) ;  /* 0xffffffd0007c8947 */ /* 0x000fea000383ffff */
.L_x_173:
[----:B0-----:R-:W0:Y:S01]  /*d690*/  S2R R5, SR_CgaCtaId ;  /* 0x0000000000057919 */ /* 0x001e220000008800 */
[----:B------:R-:W-:Y:S01]  /*d6a0*/  VIADD R28, R28, 0x1 ;  /* 0x000000011c1c7836 */ /* 0x000fe20000000000 */
[----:B------:R-:W-:Y:S01]  /*d6b0*/  MOV R2, 0x400 ;  /* 0x0000040000027802 */ /* 0x000fe20000000f00 */
[----:B------:R-:W-:Y:S03]  /*d6c0*/  BSSY B0, `(.L_x_232) ;  /* 0x0000008000007945 */ /* 0x000fe60003800000 */
[----:B------:R-:W-:-:S04]  /*d6d0*/  LEA.HI R0, R28, R28, RZ, 0x1 ;  /* 0x0000001c1c007211 */ /* 0x000fc800078f08ff */
[----:B------:R-:W-:-:S04]  /*d6e0*/  LOP3.LUT R3, R0, 0xfffffffe, RZ, 0xc0, !PT ;  /* 0xfffffffe00037812 */ /* 0x000fc800078ec0ff */
[----:B------:R-:W-:-:S04]  /*d6f0*/  IADD3 R0, R28, -R3, RZ ;  /* 0x800000031c007210 */ /* 0x000fc80007ffe0ff */
[----:B------:R-:W-:Y:S02]  /*d700*/  SHF.L.U32 R0, R0, 0x1f, RZ ;  /* 0x0000001f00007819 */ /* 0x000fe400000006ff */
[----:B0-----:R-:W-:-:S04]  /*d710*/  LEA R7, R5, R2, 0x18 ;  /* 0x0000000205077211 */ /* 0x001fc800078ec0ff */
[----:B------:R-:W0:Y:S02]  /*d720*/  SYNCS.PHASECHK.TRANS64.TRYWAIT P0, [R7+URZ+0x13220], R0 ;  /* 0x01322000070075a7 */ /* 0x000e24000800017f */
[----:B0-----:R-:W-:Y:S05]  /*d730*/  @!P0 BRA `(.L_x_233) ;  /* 0x0000000800348947 */ /* 0x001fea0003800000 */
.L_x_263:
[----:B------:R-:W-:Y:S05]  /*d740*/  BSYNC B0 ;  /* 0x0000000000007941 */ /* 0x000fea0003800000 */
.L_x_232:
[----:B------:R-:W-:-:S03]  /*d750*/  UMOV UR4, 0xffffffff ;  /* 0xffffffff00047882 */ /* 0x000fc60000000000 */
[----:B------:R-:W-:Y:S05]  /*d760*/  BRA.DIV UR4, `(.L_x_234) ;  /* 0x0000000a043c7947 */ /* 0x000fea000b800000 */
[----:B0-----:R-:W0:Y:S02]  /*d770*/  S2R R0, SR_TID.X ;  /* 0x0000000000007919 */ /* 0x001e240000002100 */
[----:B0-----:R-:W-:-:S04]  /*d780*/  SHF.R.U32.HI R0, RZ, 0x5, R0 ;  /* 0x00000005ff007819 */ /* 0x001fc80000011600 */
[----:B------:R-:W-:-:S05]  /*d790*/  LOP3.LUT R0, R0, 0x3, RZ, 0xc0, !PT ;  /* 0x0000000300007812 */ /* 0x000fca00078ec0ff */
[----:B------:R0:W1:Y:S02]  /*d7a0*/  SHFL.IDX PT, R14, R0, RZ, 0x1f ;  /* 0x00001fff000e7589 */ /* 0x00006400000e0000 */
.L_x_266:
[----:B-1----:R-:W-:Y:S01]  /*d7b0*/  ISETP.NE.AND P0, PT, R14, RZ, PT ;  /* 0x000000ff0e00720c */ /* 0x002fe20003f05270 */
[----:B------:R-:W-:-:S12]  /*d7c0*/  BSSY B0, `(.L_x_235) ;  /* 0x000002b000007945 */ /* 0x000fd80003800000 */
[----:B------:R-:W-:Y:S05]  /*d7d0*/  @P0 BRA `(.L_x_236) ;  /* 0x0000000000a40947 */ /* 0x000fea0003800000 */
[----:B------:R-:W-:-:S03]  /*d7e0*/  UMOV UR4, 0xffffffff ;  /* 0xffffffff00047882 */ /* 0x000fc60000000000 */
[----:B------:R-:W-:Y:S05]  /*d7f0*/  BRA.DIV UR4, `(.L_x_237) ;  /* 0x0000000a044c7947 */ /* 0x000fea000b800000 */
[----:B------:R-:W-:-:S13]  /*d800*/  ELECT P6, URZ, PT ;  /* 0x00000000003f782f */ /* 0x000fda00038c0000 */
.L_x_269:
[----:B------:R-:W-:Y:S05]  /*d810*/  @!P6 BRA `(.L_x_236) ;  /* 0x000000000094e947 */ /* 0x000fea0003800000 */
[----:B------:R-:W-:-:S06]  /*d820*/  ULOP3.LUT UR4, UR48, 0x2, URZ, 0xfc, !UPT ;  /* 0x0000000230047892 */ /* 0x000fcc000f8efc3f */
[----:B0-----:R-:W-:-:S05]  /*d830*/  IMAD.U32 R0, RZ, RZ, UR4 ;  /* 0x00000004ff007e24 */ /* 0x001fca000f8e00ff */
[----:B------:R-:W-:-:S13]  /*d840*/  ISETP.NE.AND P0, PT, R0, 0x3, PT ;  /* 0x000000030000780c */ /* 0x000fda0003f05270 */
[----:B------:R-:W-:Y:S05]  /*d850*/  @!P0 BRA `(.L_x_238) ;  /* 0x0000000000048947 */ /* 0x000fea0003800000 */
[----:B------:R-:W-:Y:S01]  /*d860*/  BPT.TRAP 0x1 ;  /* 0x000000040000795c */ /* 0x000fe20000300000 */
.L_x_238:
[----:B------:R-:W-:Y:S01]  /*d870*/  VIADD R3, R7, 0x13240 ;  /* 0x0001324007037836 */ /* 0x000fe20000000000 */
[----:B------:R-:W-:Y:S01]  /*d880*/  SHF.L.U32 R4, R17, 0x1f, RZ ;  /* 0x0000001f11047819 */ /* 0x000fe200000006ff */
[C---:B------:R-:W-:Y:S02]  /*d890*/  VIADD R0, R16.reuse, 0x1 ;  /* 0x0000000110007836 */ /* 0x040fe40000000000 */
[----:B------:R-:W-:-:S03]  /*d8a0*/  IMAD R5, R16, 0x8, R3 ;  /* 0x0000000810057824 */ /* 0x000fc600078e0203 */
[C---:B------:R-:W-:Y:S01]  /*d8b0*/  ISETP.NE.AND P2, PT, R0.reuse, 0x2, PT ;  /* 0x000000020000780c */ /* 0x040fe20003f45270 */
[----:B------:R-:W0:Y:S03]  /*d8c0*/  SYNCS.PHASECHK.TRANS64.TRYWAIT P1, [R5+URZ], R4 ;  /* 0x00000004050075a7 */ /* 0x000e26000802017f */
[----:B------:R-:W-:Y:S02]  /*d8d0*/  SEL R2, RZ, 0x1, P2 ;  /* 0x00000001ff027807 */ /* 0x000fe40001000000 */
[----:B------:R-:W-:Y:S02]  /*d8e0*/  SEL R6, R0, RZ, P2 ;  /* 0x000000ff00067207 */ /* 0x000fe40001000000 */
[----:B------:R-:W-:-:S03]  /*d8f0*/  LOP3.LUT R0, R17, R2, RZ, 0x3c, !PT ;  /* 0x0000000211007212 */ /* 0x000fc600078e3cff */
[----:B------:R-:W-:Y:S01]  /*d900*/  IMAD R3, R6, 0x8, R3 ;  /* 0x0000000806037824 */ /* 0x000fe200078e0203 */
[----:B------:R-:W-:Y:S01]  /*d910*/  SHF.L.U32 R0, R0, 0x1f, RZ ;  /* 0x0000001f00007819 */ /* 0x000fe200000006ff */
[----:B0-----:R-:W-:Y:S06]  /*d920*/  @!P1 BRA `(.L_x_239) ;  /* 0x0000000800209947 */ /* 0x001fec0003800000 */
.L_x_270:
[----:B------:R-:W1:Y:S02]  /*d930*/  SYNCS.PHASECHK.TRANS64.TRYWAIT P1, [R3+URZ], R0 ;  /* 0x00000000030075a7 */ /* 0x000e64000802017f */
[----:B-1----:R-:W-:Y:S05]  /*d940*/  @!P1 BRA `(.L_x_240) ;  /* 0x00000008002c9947 */ /* 0x002fea0003800000 */
.L_x_271:
[----:B------:R-:W-:Y:S05]  /*d950*/  @!P0 BRA `(.L_x_241) ;  /* 0x0000000000048947 */ /* 0x000fea0003800000 */
[----:B------:R-:W-:Y:S01]  /*d960*/  BPT.TRAP 0x1 ;  /* 0x000000040000795c */ /* 0x000fe20000300000 */
.L_x_241:
[----:B-1----:R-:W-:-:S04]  /*d970*/  IMAD R3, R16, 0x8, R7 ;  /* 0x0000000810037824 */ /* 0x002fc800078e0207 */
[----:B------:R-:W1:Y:S02]  /*d980*/  SYNCS.PHASECHK.TRANS64.TRYWAIT P1, [R3+URZ+0x13260], R4 ;  /* 0x01326004030075a7 */ /* 0x000e64000802017f */
[----:B-1----:R-:W-:Y:S05]  /*d990*/  @!P1 BRA `(.L_x_242) ;  /* 0x00000008002c9947 */ /* 0x002fea0003800000 */
.L_x_272:
[----:B------:R-:W-:Y:S05]  /*d9a0*/  @!P0 BRA `(.L_x_243) ;  /* 0x0000000000048947 */ /* 0x000fea0003800000 */
[----:B------:R-:W-:Y:S01]  /*d9b0*/  BPT.TRAP 0x1 ;  /* 0x000000040000795c */ /* 0x000fe20000300000 */
.L_x_243:
[----:B0-----:R-:W-:-:S04]  /*d9c0*/  LEA R5, R6, R7, 0x3 ;  /* 0x0000000706057211 */ /* 0x001fc800078e18ff */
[----:B------:R-:W0:Y:S02]  /*d9d0*/  SYNCS.PHASECHK.TRANS64.TRYWAIT P1, [R5+URZ+0x13260], R0 ;  /* 0x01326000050075a7 */ /* 0x000e24000802017f */
[----:B0-----:R-:W-:Y:S05]  /*d9e0*/  @!P1 BRA `(.L_x_244) ;  /* 0x00000008002c9947 */ /* 0x001fea0003800000 */
.L_x_273:
[----:B------:R-:W-:Y:S05]  /*d9f0*/  @!P0 BRA `(.L_x_245) ;  /* 0x0000000000048947 */ /* 0x000fea0003800000 */
[----:B------:R-:W-:Y:S01]  /*da00*/  BPT.TRAP 0x1 ;  /* 0x000000040000795c */ /* 0x000fe20000300000 */
.L_x_245:
[----:B------:R-:W2:Y:S02]  /*da10*/  SYNCS.PHASECHK.TRANS64.TRYWAIT P0, [R3+URZ+0x13280], R4 ;  /* 0x01328004030075a7 */ /* 0x000ea4000800017f */
[----:B--2---:R-:W-:Y:S05]  /*da20*/  @!P0 BRA `(.L_x_246) ;  /* 0x0000000800308947 */ /* 0x004fea0003800000 */
.L_x_247:
[----:B---3--:R3:W4:Y:S02]  /*da30*/  SYNCS.PHASECHK.TRANS64.TRYWAIT P0, [R5+URZ+0x13280], R0 ;  /* 0x01328000050075a7 */ /* 0x008724000800017f */
[----:B----4-:R-:W-:Y:S05]  /*da40*/  @!P0 NANOSLEEP.SYNCS 0x989680 ;  /* 0x009896800000895d */ /* 0x010fea0003900000 */
[----:B------:R-:W4:Y:S02]  /*da50*/  @!P0 SYNCS.PHASECHK.TRANS64 P0, [R5+URZ+0x13280], R0 ;  /* 0x01328000050085a7 */ /* 0x000f24000800007f */
[----:B----4-:R-:W-:Y:S05]  /*da60*/  @!P0 BRA `(.L_x_247) ;  /* 0xfffffffc00f08947 */ /* 0x010fea000383ffff */
.L_x_236:
[----:B------:R-:W-:Y:S05]  /*da70*/  BSYNC B0 ;  /* 0x0000000000007941 */ /* 0x000fea0003800000 */
.L_x_235:
[----:B------:R-:W-:Y:S05]  /*da80*/  EXIT ;  /* 0x000000000000794d */ /* 0x000fea0003800000 */
.L_x_123:
[----:B0-----:R0:W1:Y:S02]  /*da90*/  SYNCS.PHASECHK.TRANS64.TRYWAIT P1, [R2+URZ+0x13200], R11 ;  /* 0x0132000b020075a7 */ /* 0x001064000802017f */
[----:B-1----:R-:W-:Y:S05]  /*daa0*/  @!P1 NANOSLEEP.SYNCS 0x989680 ;  /* 0x009896800000995d */ /* 0x002fea0003900000 */
[----:B------:R-:W1:Y:S02]  /*dab0*/  @!P1 SYNCS.PHASECHK.TRANS64 P1, [R2+URZ+0x13200], R11 ;  /* 0x0132000b020095a7 */ /* 0x000e64000802007f */
[----:B-1----:R-:W-:Y:S05]  /*dac0*/  @!P1 BRA `(.L_x_123) ;  /* 0xfffffffc00f09947 */ /* 0x002fea000383ffff */
[----:B------:R-:W-:Y:S05]  /*dad0*/  BRA `(.L_x_248) ;  /* 0xffffff3c00607947 */ /* 0x000fea000383ffff */
.L_x_127:
[----:B--2---:R2:W3:Y:S02]  /*dae0*/  SYNCS.PHASECHK.TRANS64.TRYWAIT P1, [R5+URZ+0x13230], R6 ;  /* 0x01323006050075a7 */ /* 0x0044e4000802017f */
[----:B---3--:R-:W-:Y:S05]  /*daf0*/  @!P1 NANOSLEEP.SYNCS 0x989680 ;  /* 0x009896800000995d */ /* 0x008fea0003900000 */
[----:B------:R-:W3:Y:S02]  /*db00*/  @!P1 SYNCS.PHASECHK.TRANS64 P1, [R5+URZ+0x13230], R6 ;  /* 0x01323006050095a7 */ /* 0x000ee4000802007f */
[----:B---3--:R-:W-:Y:S05]  /*db10*/  @!P1 BRA `(.L_x_127) ;  /* 0xfffffffc00f09947 */ /* 0x008fea000383ffff */
[----:B------:R-:W-:Y:S05]  /*db20*/  BRA `(.L_x_126) ;  /* 0xffffff3c00907947 */ /* 0x000fea000383ffff */
.L_x_132:
[----:B-1----:R1:W2:Y:S02]  /*db30*/  SYNCS.PHASECHK.TRANS64.TRYWAIT P1, [R7+URZ+0x13230], R10 ;  /* 0x0132300a070075a7 */ /* 0x0022a4000802017f */
[----:B--2---:R-:W-:Y:S05]  /*db40*/  @!P1 NANOSLEEP.SYNCS 0x989680 ;  /* 0x009896800000995d */ /* 0x004fea0003900000 */
[----:B------:R-:W2:Y:S02]  /*db50*/  @!P1 SYNCS.PHASECHK.TRANS64 P1, [R7+URZ+0x13230], R10 ;  /* 0x0132300a070095a7 */ /* 0x000ea4000802007f */
[----:B--2---:R-:W-:Y:S05]  /*db60*/  @!P1 BRA `(.L_x_132) ;  /* 0xfffffffc00f09947 */ /* 0x004fea000383ffff */
[----:B------:R-:W-:Y:S05]  /*db70*/  BRA `(.L_x_131) ;  /* 0xffffff7000087947 */ /* 0x000fea000383ffff */
.L_x_136:
[----:B-1----:R-:W-:-:S04]  /*db80*/  IMAD.U32 R11, RZ, RZ, UR12 ;  /* 0x0000000cff0b7e24 */ /* 0x002fc8000f8e00ff */
[----:B------:R1:W2:Y:S03]  /*db90*/  SYNCS.PHASECHK.TRANS64.TRYWAIT P1, [R11+URZ+0x13250], R10 ;  /* 0x0132500a0b0075a7 */ /* 0x0002a6000802017f */
[----:B--2---:R-:W-:Y:S05]  /*dba0*/  @!P1 NANOSLEEP.SYNCS 0x989680 ;  /* 0x009896800000995d */ /* 0x004fea0003900000 */
[----:B------:R-:W2:Y:S02]  /*dbb0*/  @!P1 SYNCS.PHASECHK.TRANS64 P1, [R11+URZ+0x13250], R10 ;  /* 0x0132500a0b0095a7 */ /* 0x000ea4000802007f */
[----:B--2---:R-:W-:Y:S05]  /*dbc0*/  @!P1 BRA `(.L_x_136) ;  /* 0xfffffffc00ec9947 */ /* 0x004fea000383ffff */
[----:B------:R-:W-:Y:S05]  /*dbd0*/  BRA `(.L_x_135) ;  /* 0xffffff7400187947 */ /* 0x000fea000383ffff */
.L_x_142:
[----:B-1----:R1:W2:Y:S02]  /*dbe0*/  SYNCS.PHASECHK.TRANS64.TRYWAIT P1, [R15+URZ+0x13250], R0 ;  /* 0x013250000f0075a7 */ /* 0x0022a4000802017f */
[----:B--2---:R-:W-:Y:S05]  /*dbf0*/  @!P1 NANOSLEEP.SYNCS 0x989680 ;  /* 0x009896800000995d */ /* 0x004fea0003900000 */
[----:B------:R-:W2:Y:S02]  /*dc00*/  @!P1 SYNCS.PHASECHK.TRANS64 P1, [R15+URZ+0x13250], R0 ;  /* 0x013250000f0095a7 */ /* 0x000ea4000802007f */
[----:B--2---:R-:W-:Y:S05]  /*dc10*/  @!P1 BRA `(.L_x_142) ;  /* 0xfffffffc00f09947 */ /* 0x004fea000383ffff */
[----:B------:R-:W-:Y:S05]  /*dc20*/  BRA `(.L_x_141) ;  /* 0xffffff9800e87947 */ /* 0x000fea000383ffff */
.L_x_182:
[----:B------:R-:W-:Y:S02]  /*dc30*/  IMAD.MOV.U32 R13, RZ, RZ, R7 ;  /* 0x000000ffff0d7224 */ /* 0x000fe400078e0007 */
[----:B------:R-:W-:Y:S02]  /*dc40*/  IMAD.MOV.U32 R12, RZ, RZ, RZ ;  /* 0x000000ffff0c7224 */ /* 0x000fe400078e00ff */
[----:B------:R-:W-:Y:S02]  /*dc50*/  IMAD.MOV.U32 R11, RZ, RZ, 0x1f ;  /* 0x0000001fff0b7424 */ /* 0x000fe400078e00ff */
[----:B------:R-:W-:-:S07]  /*dc60*/  IMAD.MOV.U32 R15, RZ, RZ, -0x1 ;  /* 0xffffffffff0f7424 */ /* 0x000fce00078e00ff */
[----:B------:R-:W-:Y:S05]  /*dc70*/  WARPSYNC.COLLECTIVE R15, `(.L_x_249) ;  /* 0x000000000f087348 */ /* 0x000fea0003c00000 */
[----:B------:R0:W1:Y:S02]  /*dc80*/  SHFL.IDX P6, R14, R13, R12, R11 ;  /* 0x0000000c0d0e7389 */ /* 0x00006400000c000b */
[----:B01----:R-:W-:Y:S01]  /*dc90*/  ENDCOLLECTIVE ;  /* 0x000000000000791b */ /* 0x003fe20003800000 */
.L_x_249:
[----:B------:R-:W-:Y:S05]  /*dca0*/  BRA `(.L_x_250) ;  /* 0xffffffd8004c7947 */ /* 0x000fea000383ffff */
.L_x_184:
[----:B------:R-:W-:Y:S01]  /*dcb0*/  BSSY B0, `(.L_x_251) ;  /* 0x0000006000007945 */ /* 0x000fe20003800000 */
[----:B------:R-:W-:-:S07]  /*dcc0*/  IMAD.MOV.U32 R15, RZ, RZ, -0x1 ;  /* 0xffffffffff0f7424 */ /* 0x000fce00078e00ff */
[----:B------:R-:W-:Y:S05]  /*dcd0*/  WARPSYNC.COLLECTIVE R15, `(.L_x_252) ;  /* 0x000000000f0c7348 */ /* 0x000fea0003c00000 */
[----:B------:R-:W-:Y:S02]  /*dce0*/  ELECT P6, UR62, PT ;  /* 0x00000000003e782f */ /* 0x000fe400038c0000 */
[----:B------:R-:W-:Y:S01]  /*dcf0*/  MOV R14, UR62 ;  /* 0x0000003e000e7c02 */ /* 0x000fe20008000f00 */
[----:B------:R-:W-:Y:S10]  /*dd00*/  ENDCOLLECTIVE ;  /* 0x000000000000791b */ /* 0x000ff40003800000 */
.L_x_252:
[----:B------:R-:W-:Y:S05]  /*dd10*/  BSYNC B0 ;  /* 0x0000000000007941 */ /* 0x000fea0003800000 */
.L_x_251:
[----:B------:R-:W-:Y:S05]  /*dd20*/  BRA `(.L_x_253) ;  /* 0xffffffd8004c7947 */ /* 0x000fea000383ffff */
.L_x_187:
[----:B0-----:R0:W1:Y:S02]  /*dd30*/  SYNCS.PHASECHK.TRANS64.TRYWAIT P2, [R5+URZ+0x13280], R2 ;  /* 0x01328002050075a7 */ /* 0x001064000804017f */
[----:B-1----:R-:W-:Y:S05]  /*dd40*/  @!P2 NANOSLEEP.SYNCS 0x989680 ;  /* 0x009896800000a95d */ /* 0x002fea0003900000 */
[----:B------:R-:W1:Y:S02]  /*dd50*/  @!P2 SYNCS.PHASECHK.TRANS64 P2, [R5+URZ+0x13280], R2 ;  /* 0x013280020500a5a7 */ /* 0x000e64000804007f */
[----:B-1----:R-:W-:Y:S05]  /*dd60*/  @!P2 BRA `(.L_x_187) ;  /* 0xfffffffc00f0a947 */ /* 0x002fea000383ffff */
[----:B------:R-:W-:Y:S05]  /*dd70*/  BRA `(.L_x_254) ;  /* 0xffffffd800a47947 */ /* 0x000fea000383ffff */
.L_x_189:
[----:B-1----:R1:W2:Y:S02]  /*dd80*/  SYNCS.PHASECHK.TRANS64.TRYWAIT P2, [R5+URZ+0x13240], R2 ;  /* 0x01324002050075a7 */ /* 0x0022a4000804017f */
[----:B--2---:R-:W-:Y:S05]  /*dd90*/  @!P2 NANOSLEEP.SYNCS 0x989680 ;  /* 0x009896800000a95d */ /* 0x004fea0003900000 */
[----:B------:R-:W2:Y:S02]  /*dda0*/  @!P2 SYNCS.PHASECHK.TRANS64 P2, [R5+URZ+0x13240], R2 ;  /* 0x013240020500a5a7 */ /* 0x000ea4000804007f */
[----:B--2---:R-:W-:Y:S05]  /*ddb0*/  @!P2 BRA `(.L_x_189) ;  /* 0xfffffffc00f0a947 */ /* 0x004fea000383ffff */
[----:B------:R-:W-:Y:S05]  /*ddc0*/  BRA `(.L_x_255) ;  /* 0xffffffd800f47947 */ /* 0x000fea000383ffff */
.L_x_192:
[----:B-1----:R-:W-:-:S04]  /*ddd0*/  MOV R3, UR40 ;  /* 0x0000002800037c02 */ /* 0x002fc80008000f00 */
[----:B------:R1:W2:Y:S03]  /*dde0*/  SYNCS.PHASECHK.TRANS64.TRYWAIT P0, [R3+URZ+0x13220], R2 ;  /* 0x01322002030075a7 */ /* 0x0002a6000800017f */
[----:B--2---:R-:W-:Y:S05]  /*ddf0*/  @!P0 NANOSLEEP.SYNCS 0x989680 ;  /* 0x009896800000895d */ /* 0x004fea0003900000 */
[----:B------:R-:W2:Y:S02]  /*de00*/  @!P0 SYNCS.PHASECHK.TRANS64 P0, [R3+URZ+0x13220], R2 ;  /* 0x01322002030085a7 */ /* 0x000ea4000800007f */
[----:B--2---:R-:W-:Y:S05]  /*de10*/  @!P0 BRA `(.L_x_192) ;  /* 0xfffffffc00ec8947 */ /* 0x004fea000383ffff */
[----:B------:R-:W-:Y:S05]  /*de20*/  BRA `(.L_x_256) ;  /* 0xffffffdc00907947 */ /* 0x000fea000383ffff */
.L_x_198:
[----:B--2---:R2:W3:Y:S02]  /*de30*/  SYNCS.PHASECHK.TRANS64.TRYWAIT P0, [R9+URZ+0x13280], R10 ;  /* 0x0132800a090075a7 */ /* 0x0044e4000800017f */
[----:B---3--:R-:W-:Y:S05]  /*de40*/  @!P0 NANOSLEEP.SYNCS 0x989680 ;  /* 0x009896800000895d */ /* 0x008fea0003900000 */
[----:B------:R-:W3:Y:S02]  /*de50*/  @!P0 SYNCS.PHASECHK.TRANS64 P0, [R9+URZ+0x13280], R10 ;  /* 0x0132800a090085a7 */ /* 0x000ee4000800007f */
[----:B---3--:R-:W-:Y:S05]  /*de60*/  @!P0 BRA `(.L_x_198) ;  /* 0xfffffffc00f08947 */ /* 0x008fea000383ffff */
[----:B------:R-:W-:Y:S05]  /*de70*/  BRA `(.L_x_257) ;  /* 0xffffffe000387947 */ /* 0x000fea000383ffff */
.L_x_203:
[----:B0-----:R0:W1:Y:S02]  /*de80*/  SYNCS.PHASECHK.TRANS64.TRYWAIT P0, [R9+URZ+0x13240], R10 ;  /* 0x0132400a090075a7 */ /* 0x001064000800017f */
[----:B-1----:R-:W-:Y:S05]  /*de90*/  @!P0 NANOSLEEP.SYNCS 0x989680 ;  /* 0x009896800000895d */ /* 0x002fea0003900000 */
[----:B------:R-:W1:Y:S02]  /*dea0*/  @!P0 SYNCS.PHASECHK.TRANS64 P0, [R9+URZ+0x13240], R10 ;  /* 0x0132400a090085a7 */ /* 0x000e64000800007f */
[----:B-1----:R-:W-:Y:S05]  /*deb0*/  @!P0 BRA `(.L_x_203) ;  /* 0xfffffffc00f08947 */ /* 0x002fea000383ffff */
[----:B------:R-:W-:Y:S05]  /*dec0*/  BRA `(.L_x_258) ;  /* 0xffffffe000b07947 */ /* 0x000fea000383ffff */
.L_x_209:
[----:B-1----:R1:W2:Y:S02]  /*ded0*/  SYNCS.PHASECHK.TRANS64.TRYWAIT P2, [R12+URZ+0x13270], R5 ;  /* 0x013270050c0075a7 */ /* 0x0022a4000804017f */
[----:B--2---:R-:W-:Y:S05]  /*dee0*/  @!P2 NANOSLEEP.SYNCS 0x989680 ;  /* 0x009896800000a95d */ /* 0x004fea0003900000 */
[----:B------:R-:W2:Y:S02]  /*def0*/  @!P2 SYNCS.PHASECHK.TRANS64 P2, [R12+URZ+0x13270], R5 ;  /* 0x013270050c00a5a7 */ /* 0x000ea4000804007f */
[----:B--2---:R-:W-:Y:S05]  /*df00*/  @!P2 BRA `(.L_x_209) ;  /* 0xfffffffc00f0a947 */ /* 0x004fea000383ffff */
[----:B------:R-:W-:Y:S05]  /*df10*/  BRA `(.L_x_259) ;  /* 0xffffffe400447947 */ /* 0x000fea000383ffff */
.L_x_211:
[----:B-1----:R1:W2:Y:S02]  /*df20*/  SYNCS.PHASECHK.TRANS64.TRYWAIT P2, [R12+URZ+0x13260], R5 ;  /* 0x013260050c0075a7 */ /* 0x0022a4000804017f */
[----:B--2---:R-:W-:Y:S05]  /*df30*/  @!P2 NANOSLEEP.SYNCS 0x989680 ;  /* 0x009896800000a95d */ /* 0x004fea0003900000 */
[----:B------:R-:W2:Y:S02]  /*df40*/  @!P2 SYNCS.PHASECHK.TRANS64 P2, [R12+URZ+0x13260], R5 ;  /* 0x013260050c00a5a7 */ /* 0x000ea4000804007f */
[----:B--2---:R-:W-:Y:S05]  /*df50*/  @!P2 BRA `(.L_x_211) ;  /* 0xfffffffc00f0a947 */ /* 0x004fea000383ffff */
[----:B------:R-:W-:Y:S05]  /*df60*/  BRA `(.L_x_260) ;  /* 0xffffffe4004c7947 */ /* 0x000fea000383ffff */
.L_x_218:
[----:B-1----:R1:W2:Y:S02]  /*df70*/  SYNCS.PHASECHK.TRANS64.TRYWAIT P0, [R2+URZ+0x13270], R3 ;  /* 0x01327003020075a7 */ /* 0x0022a4000800017f */
[----:B--2---:R-:W-:Y:S05]  /*df80*/  @!P0 NANOSLEEP.SYNCS 0x989680 ;  /* 0x009896800000895d */ /* 0x004fea0003900000 */
[----:B------:R-:W2:Y:S02]  /*df90*/  @!P0 SYNCS.PHASECHK.TRANS64 P0, [R2+URZ+0x13270], R3 ;  /* 0x01327003020085a7 */ /* 0x000ea4000800007f */
[----:B--2---:R-:W-:Y:S05]  /*dfa0*/  @!P0 BRA `(.L_x_218) ;  /* 0xfffffffc00f08947 */ /* 0x004fea000383ffff */
[----:B------:R-:W-:Y:S05]  /*dfb0*/  BRA `(.L_x_261) ;  /* 0xffffffe800747947 */ /* 0x000fea000383ffff */
.L_x_220:
[----:B-1----:R1:W2:Y:S02]  /*dfc0*/  SYNCS.PHASECHK.TRANS64.TRYWAIT P0, [R2+URZ+0x13260], R5 ;  /* 0x01326005020075a7 */ /* 0x0022a4000800017f */
[----:B--2---:R-:W-:Y:S05]  /*dfd0*/  @!P0 NANOSLEEP.SYNCS 0x989680 ;  /* 0x009896800000895d */ /* 0x004fea0003900000 */
[----:B------:R-:W2:Y:S02]  /*dfe0*/  @!P0 SYNCS.PHASECHK.TRANS64 P0, [R2+URZ+0x13260], R5 ;  /* 0x01326005020085a7 */ /* 0x000ea4000800007f */
[----:B--2---:R-:W-:Y:S05]  /*dff0*/  @!P0 BRA `(.L_x_220) ;  /* 0xfffffffc00f08947 */ /* 0x004fea000383ffff */
[----:B------:R-:W-:Y:S05]  /*e000*/  BRA `(.L_x_262) ;  /* 0xffffffe800807947 */ /* 0x000fea000383ffff */
.L_x_233:
[----:B0-----:R0:W1:Y:S02]  /*e010*/  SYNCS.PHASECHK.TRANS64.TRYWAIT P0, [R7+URZ+0x13220], R0 ;  /* 0x01322000070075a7 */ /* 0x001064000800017f */
[----:B-1----:R-:W-:Y:S05]  /*e020*/  @!P0 NANOSLEEP.SYNCS 0x989680 ;  /* 0x009896800000895d */ /* 0x002fea0003900000 */
[----:B------:R-:W1:Y:S02]  /*e030*/  @!P0 SYNCS.PHASECHK.TRANS64 P0, [R7+URZ+0x13220], R0 ;  /* 0x01322000070085a7 */ /* 0x000e64000800007f */
[----:B-1----:R-:W-:Y:S05]  /*e040*/  @!P0 BRA `(.L_x_233) ;  /* 0xfffffffc00f08947 */ /* 0x002fea000383ffff */
[----:B------:R-:W-:Y:S05]  /*e050*/  BRA `(.L_x_263) ;  /* 0xfffffff400b87947 */ /* 0x000fea000383ffff */
.L_x_234:
[----:B------:R-:W1:Y:S01]  /*e060*/  S2R R2, SR_TID.X ;  /* 0x0000000000027919 */ /* 0x000e620000002100 */
[----:B------:R-:W-:Y:S01]  /*e070*/  BSSY B0, `(.L_x_264) ;  /* 0x000000a000007945 */ /* 0x000fe20003800000 */
[----:B------:R-:W-:Y:S02]  /*e080*/  IMAD.MOV.U32 R12, RZ, RZ, RZ ;  /* 0x000000ffff0c7224 */ /* 0x000fe400078e00ff */
[----:B------:R-:W-:Y:S02]  /*e090*/  IMAD.MOV.U32 R11, RZ, RZ, 0x1f ;  /* 0x0000001fff0b7424 */ /* 0x000fe400078e00ff */
[----:B------:R-:W-:Y:S01]  /*e0a0*/  IMAD.MOV.U32 R15, RZ, RZ, -0x1 ;  /* 0xffffffffff0f7424 */ /* 0x000fe200078e00ff */
[----:B-1----:R-:W-:-:S04]  /*e0b0*/  SHF.R.U32.HI R2, RZ, 0x5, R2 ;  /* 0x00000005ff027819 */ /* 0x002fc80000011602 */
[----:B------:R-:W-:-:S05]  /*e0c0*/  LOP3.LUT R2, R2, 0x3, RZ, 0xc0, !PT ;  /* 0x0000000302027812 */ /* 0x000fca00078ec0ff */
[----:B------:R-:W-:-:S07]  /*e0d0*/  IMAD.MOV.U32 R13, RZ, RZ, R2 ;  /* 0x000000ffff0d7224 */ /* 0x000fce00078e0002 */
[----:B0-----:R-:W-:Y:S05]  /*e0e0*/  WARPSYNC.COLLECTIVE R15, `(.L_x_265) ;  /* 0x000000000f087348 */ /* 0x001fea0003c00000 */
[----:B------:R1:W2:Y:S02]  /*e0f0*/  SHFL.IDX P6, R14, R13, R12, R11 ;  /* 0x0000000c0d0e7389 */ /* 0x0002a400000c000b */
[----:B012---:R-:W-:Y:S01]  /*e100*/  ENDCOLLECTIVE ;  /* 0x000000000000791b */ /* 0x007fe20003800000 */
.L_x_265:
[----:B------:R-:W-:Y:S05]  /*e110*/  BSYNC B0 ;  /* 0x0000000000007941 */ /* 0x000fea0003800000 */
.L_x_264:
[----:B------:R-:W-:Y:S05]  /*e120*/  BRA `(.L_x_266) ;  /* 0xfffffff400a07947 */ /* 0x000fea000383ffff */
.L_x_237:
[----:B------:R-:W-:Y:S01]  /*e130*/  BSSY B1, `(.L_x_267) ;  /* 0x0000006000017945 */ /* 0x000fe20003800000 */
[----:B------:R-:W-:-:S07]  /*e140*/  IMAD.MOV.U32 R15, RZ, RZ, -0x1 ;  /* 0xffffffffff0f7424 */ /* 0x000fce00078e00ff */
[----:B0-----:R-:W-:Y:S05]  /*e150*/  WARPSYNC.COLLECTIVE R15, `(.L_x_268) ;  /* 0x000000000f0c7348 */ /* 0x001fea0003c00000 */
[----:B------:R-:W-:Y:S02]  /*e160*/  ELECT P6, UR62, PT ;  /* 0x00000000003e782f */ /* 0x000fe400038c0000 */
[----:B------:R-:W-:Y:S01]  /*e170*/  MOV R14, UR62 ;  /* 0x0000003e000e7c02 */ /* 0x000fe20008000f00 */
[----:B0-----:R-:W-:Y:S10]  /*e180*/  ENDCOLLECTIVE ;  /* 0x000000000000791b */ /* 0x001ff40003800000 */
.L_x_268:
[----:B------:R-:W-:Y:S05]  /*e190*/  BSYNC B1 ;  /* 0x0000000000017941 */ /* 0x000fea0003800000 */
.L_x_267:
[----:B------:R-:W-:Y:S05]  /*e1a0*/  BRA `(.L_x_269) ;  /* 0xfffffff400987947 */ /* 0x000fea000383ffff */
.L_x_239:
[----:B0-----:R0:W1:Y:S02]  /*e1b0*/  SYNCS.PHASECHK.TRANS64.TRYWAIT P1, [R5+URZ], R4 ;  /* 0x00000004050075a7 */ /* 0x001064000802017f */
[----:B-1----:R-:W-:Y:S05]  /*e1c0*/  @!P1 NANOSLEEP.SYNCS 0x989680 ;  /* 0x009896800000995d */ /* 0x002fea0003900000 */
[----:B------:R-:W1:Y:S02]  /*e1d0*/  @!P1 SYNCS.PHASECHK.TRANS64 P1, [R5+URZ], R4 ;  /* 0x00000004050095a7 */ /* 0x000e64000802007f */
[----:B-1----:R-:W-:Y:S05]  /*e1e0*/  @!P1 BRA `(.L_x_239) ;  /* 0xfffffffc00f09947 */ /* 0x002fea000383ffff */
[----:B------:R-:W-:Y:S05]  /*e1f0*/  BRA `(.L_x_270) ;  /* 0xfffffff400cc7947 */ /* 0x000fea000383ffff */
.L_x_240:
[----:B-1----:R1:W2:Y:S02]  /*e200*/  SYNCS.PHASECHK.TRANS64.TRYWAIT P1, [R3+URZ], R0 ;  /* 0x00000000030075a7 */ /* 0x0022a4000802017f */
[----:B--2---:R-:W-:Y:S05]  /*e210*/  @!P1 NANOSLEEP.SYNCS 0x989680 ;  /* 0x009896800000995d */ /* 0x004fea0003900000 */
[----:B------:R-:W2:Y:S02]  /*e220*/  @!P1 SYNCS.PHASECHK.TRANS64 P1, [R3+URZ], R0 ;  /* 0x00000000030095a7 */ /* 0x000ea4000802007f */
[----:B--2---:R-:W-:Y:S05]  /*e230*/  @!P1 BRA `(.L_x_240) ;  /* 0xfffffffc00f09947 */ /* 0x004fea000383ffff */
[----:B------:R-:W-:Y:S05]  /*e240*/  BRA `(.L_x_271) ;  /* 0xfffffff400c07947 */ /* 0x000fea000383ffff */
.L_x_242:
[----:B-1----:R1:W2:Y:S02]  /*e250*/  SYNCS.PHASECHK.TRANS64.TRYWAIT P1, [R3+URZ+0x13260], R4 ;  /* 0x01326004030075a7 */ /* 0x0022a4000802017f */
[----:B--2---:R-:W-:Y:S05]  /*e260*/  @!P1 NANOSLEEP.SYNCS 0x989680 ;  /* 0x009896800000995d */ /* 0x004fea0003900000 */
[----:B------:R-:W2:Y:S02]  /*e270*/  @!P1 SYNCS.PHASECHK.TRANS64 P1, [R3+URZ+0x13260], R4 ;  /* 0x01326004030095a7 */ /* 0x000ea4000802007f */
[----:B--2---:R-:W-:Y:S05]  /*e280*/  @!P1 BRA `(.L_x_242) ;  /* 0xfffffffc00f09947 */ /* 0x004fea000383ffff */
[----:B------:R-:W-:Y:S05]  /*e290*/  BRA `(.L_x_272) ;  /* 0xfffffff400c07947 */ /* 0x000fea000383ffff */
.L_x_244:
[----:B0-----:R0:W2:Y:S02]  /*e2a0*/  SYNCS.PHASECHK.TRANS64.TRYWAIT P1, [R5+URZ+0x13260], R0 ;  /* 0x01326000050075a7 */ /* 0x0010a4000802017f */
[----:B--2---:R-:W-:Y:S05]  /*e2b0*/  @!P1 NANOSLEEP.SYNCS 0x989680 ;  /* 0x009896800000995d */ /* 0x004fea0003900000 */
[----:B------:R-:W2:Y:S02]  /*e2c0*/  @!P1 SYNCS.PHASECHK.TRANS64 P1, [R5+URZ+0x13260], R0 ;  /* 0x01326000050095a7 */ /* 0x000ea4000802007f */
[----:B--2---:R-:W-:Y:S05]  /*e2d0*/  @!P1 BRA `(.L_x_244) ;  /* 0xfffffffc00f09947 */ /* 0x004fea000383ffff */
[----:B------:R-:W-:Y:S05]  /*e2e0*/  BRA `(.L_x_273) ;  /* 0xfffffff400c07947 */ /* 0x000fea000383ffff */
.L_x_246:
[----:B--2---:R2:W3:Y:S02]  /*e2f0*/  SYNCS.PHASECHK.TRANS64.TRYWAIT P0, [R3+URZ+0x13280], R4 ;  /* 0x01328004030075a7 */ /* 0x0044e4000800017f */
[----:B---3--:R-:W-:Y:S05]  /*e300*/  @!P0 NANOSLEEP.SYNCS 0x989680 ;  /* 0x009896800000895d */ /* 0x008fea0003900000 */
[----:B------:R-:W3:Y:S02]  /*e310*/  @!P0 SYNCS.PHASECHK.TRANS64 P0, [R3+URZ+0x13280], R4 ;  /* 0x01328004030085a7 */ /* 0x000ee4000800007f */
[----:B---3--:R-:W-:Y:S05]  /*e320*/  @!P0 BRA `(.L_x_246) ;  /* 0xfffffffc00f08947 */ /* 0x008fea000383ffff */
[----:B------:R-:W-:Y:S05]  /*e330*/  BRA `(.L_x_247) ;  /* 0xfffffff400bc7947 */ /* 0x000fea000383ffff */
.L_x_274:
        /* <DEDUP_REMOVED lines=12> */
.L_x_2163:


//--------------------- .text._ZN7cutlass13device_kernelIN5flash11enable_sm90INS1_16FlashAttnFwdSm90INS1_25CollectiveMainloopFwdSm90ILi2EN4cute5tupleIJNS5_1CILi1EEES8_S8_EEENS6_IJNS7_ILi192EEENS7_ILi160EEENS7_ILi64EEEEEELi64ENS_12float_e4m3_tEfNS_4arch4Sm90ELb0ELb0ELb1ELb1ELb0ELb1ELb0ELb1ELb1ELb0ELb0ELb0EEENS1_21CollectiveEpilogueFwdINS6_IJSA_SC_SB_EEES9_NS_10bfloat16_tESG_Li384ELb1ELb0ELb0ELb1EEENS1_36VarlenDynamicPersistentTileSchedulerILi192ELi160ELi384ELi128ELb0ELb0ELb1ELb0ELb1ELb1EEEEEEEEEvNT_6ParamsE --------------------------
	.section	.text._ZN7cutlass13device_kernelIN5flash11enable_sm90INS1_16FlashAttnFwdSm90INS1_25CollectiveMainloopFwdSm90ILi2EN4cute5tupleIJNS5_1CILi1EEES8_S8_EEENS6_IJNS7_ILi192EEENS7_ILi160EEENS7_ILi64EEEEEELi64ENS_12float_e4m3_tEfNS_4arch4Sm90ELb0ELb0ELb1ELb1ELb0ELb1ELb0ELb1ELb1ELb0ELb0ELb0EEENS1_21CollectiveEpilogueFwdINS6_IJSA_SC_SB_EEES9_NS_10bfloat16_tESG_Li384ELb1ELb0ELb0ELb1EEENS1_36VarlenDynamicPersistentTileSchedulerILi192ELi160ELi384ELi128ELb0ELb0ELb1ELb0ELb1ELb1EEEEEEEEEvNT_6ParamsE,"ax",@progbits
	.align	128
.text._ZN7cutlass13device_kernelIN5flash11enable_sm90INS1_16FlashAttnFwdSm90INS1_25CollectiveMainloopFwdSm90ILi2EN4cute5tupleIJNS5_1CILi1EEES8_S8_EEENS6_IJNS7_ILi192EEENS7_ILi160EEENS7_ILi64EEEEEELi64ENS_12float_e4m3_tEfNS_4arch4Sm90ELb0ELb0ELb1ELb1ELb0ELb1ELb0ELb1ELb1ELb0ELb0ELb0EEENS1_21CollectiveEpilogueFwdINS6_IJSA_SC_SB_EEES9_NS_10bfloat16_tESG_Li384ELb1ELb0ELb0ELb1EEENS1_36VarlenDynamicPersistentTileSchedulerILi192ELi160ELi384ELi128ELb0ELb0ELb1ELb0ELb1ELb1EEEEEEEEEvNT_6ParamsE:
        .type           _ZN7cutlass13device_kernelIN5flash11enable_sm90INS1_16FlashAttnFwdSm90INS1_25CollectiveMainloopFwdSm90ILi2EN4cute5tupleIJNS5_1CILi1EEES8_S8_EEENS6_IJNS7_ILi192EEENS7_ILi160EEENS7_ILi64EEEEEELi64ENS_12float_e4m3_tEfNS_4arch4Sm90ELb0ELb0ELb1ELb1ELb0ELb1ELb0ELb1ELb1ELb0ELb0ELb0EEENS1_21CollectiveEpilogueFwdINS6_IJSA_SC_SB_EEES9_NS_10bfloat16_tESG_Li384ELb1ELb0ELb0ELb1EEENS1_36VarlenDynamicPersistentTileSchedulerILi192ELi160ELi384ELi128ELb0ELb0ELb1ELb0ELb1ELb1EEEEEEEEEvNT_6ParamsE,@function
        .size           _ZN7cutlass13device_kernelIN5flash11enable_sm90INS1_16FlashAttnFwdSm90INS1_25CollectiveMainloopFwdSm90ILi2EN4cute5tupleIJNS5_1CILi1EEES8_S8_EEENS6_IJNS7_ILi192EEENS7_ILi160EEENS7_ILi64EEEEEELi64ENS_12float_e4m3_tEfNS_4arch4Sm90ELb0ELb0ELb1ELb1ELb0ELb1ELb0ELb1ELb1ELb0ELb0ELb0EEENS1_21CollectiveEpilogueFwdINS6_IJSA_SC_SB_EEES9_NS_10bfloat16_tESG_Li384ELb1ELb0ELb0ELb1EEENS1_36VarlenDynamicPersistentTileSchedulerILi192ELi160ELi384ELi128ELb0ELb0ELb1ELb0ELb1ELb1EEEEEEEEEvNT_6ParamsE,(.L_x_2164 - _ZN7cutlass13device_kernelIN5flash11enable_sm90INS1_16FlashAttnFwdSm90INS1_25CollectiveMainloopFwdSm90ILi2EN4cute5tupleIJNS5_1CILi1EEES8_S8_EEENS6_IJNS7_ILi192EEENS7_ILi160EEENS7_ILi64EEEEEELi64ENS_12float_e4m3_tEfNS_4arch4Sm90ELb0ELb0ELb1ELb1ELb0ELb1ELb0ELb1ELb1ELb0ELb0ELb0EEENS1_21CollectiveEpilogueFwdINS6_IJSA_SC_SB_EEES9_NS_10bfloat16_tESG_Li384ELb1ELb0ELb0ELb1EEENS1_36VarlenDynamicPersistentTileSchedulerILi192ELi160ELi384ELi128ELb0ELb0ELb1ELb0ELb1ELb1EEEEEEEEEvNT_6ParamsE)
        .other          _ZN7cutlass13device_kernelIN5flash11enable_sm90INS1_16FlashAttnFwdSm90INS1_25CollectiveMainloopFwdSm90ILi2EN4cute5tupleIJNS5_1CILi1EEES8_S8_EEENS6_IJNS7_ILi192EEENS7_ILi160EEENS7_ILi64EEEEEELi64ENS_12float_e4m3_tEfNS_4arch4Sm90ELb0ELb0ELb1ELb1ELb0ELb1ELb0ELb1ELb1ELb0ELb0ELb0EEENS1_21CollectiveEpilogueFwdINS6_IJSA_SC_SB_EEES9_NS_10bfloat16_tESG_Li384ELb1ELb0ELb0ELb1EEENS1_36VarlenDynamicPersistentTileSchedulerILi192ELi160ELi384ELi128ELb0ELb0ELb1ELb0ELb1ELb1EEEEEEEEEvNT_6ParamsE,@"STO_CUDA_ENTRY STV_DEFAULT"
_ZN7cutlass13device_kernelIN5flash11enable_sm90INS1_16FlashAttnFwdSm90INS1_25CollectiveMainloopFwdSm90ILi2EN4cute5tupleIJNS5_1CILi1EEES8_S8_EEENS6_IJNS7_ILi192EEENS7_ILi160EEENS7_ILi64EEEEEELi64ENS_12float_e4m3_tEfNS_4arch4Sm90ELb0ELb0ELb1ELb1ELb0ELb1ELb0ELb1ELb1ELb0ELb0ELb0EEENS1_21CollectiveEpilogueFwdINS6_IJSA_SC_SB_EEES9_NS_10bfloat16_tESG_Li384ELb1ELb0ELb0ELb1EEENS1_36VarlenDynamicPersistentTileSchedulerILi192ELi160ELi384ELi128ELb0ELb0ELb1ELb0ELb1ELb1EEEEEEEEEvNT_6ParamsE:
[----:B------:R-:W0:Y:S02]  /*0000*/  LDC R1, c[0x0][0x28] ;  /* 0x00000a00ff017b82 */ /* 0x000e240000000800 */
[----:B0-----:R-:W-:Y:S01]  /*0010*/  VIADD R1, R1, 0xffffffa8 ;  /* 0xffffffa801017836 */ /* 0x001fe20000000000 */
[----:B------:R-:W0:Y:S01]  /*0020*/  S2R R3, SR_TID.X ;  /* 0x0000000000037919 */ /* 0x000e220000002100 */
[----:B------:R-:W-:Y:S01]  /*0030*/  ELECT P0, URZ, PT ;  /* 0x00000000003f782f */ /* 0x000fe20003800000 */
[----:B------:R-:W-:Y:S01]  /*0040*/  BSSY B0, `(.L_x_275) ;  /* 0x0000017000007945 */ /* 0x000fe20003800000 */
[--C-:B0-----:R-:W-:Y:S02]  /*0050*/  SHF.R.U32.HI R0, RZ, 0x5, R3.reuse ;  /* 0x00000005ff007819 */ /* 0x101fe40000011603 */
[----:B------:R-:W-:-:S03]  /*0060*/  SHF.R.U32.HI R3, RZ, 0x7, R3 ;  /* 0x00000007ff037819 */ /* 0x000fc60000011603 */
[----:B------:R-:W0:Y:S02]  /*0070*/  SHFL.IDX PT, R2, R0, RZ, 0x1f ;  /* 0x00001fff00027589 */ /* 0x000e2400000e0000 */
[----:B0-----:R-:W-:-:S13]  /*0080*/  ISETP.EQ.AND P0, PT, R2, RZ, P0 ;  /* 0x000000ff0200720c */ /* 0x001fda0000702270 */
[----:B------:R-:W-:Y:S05]  /*0090*/  @!P0 BRA `(.L_x_276) ;  /* 0x0000000000448947 */ /* 0x000fea0003800000 */
[----:B------:R-:W-:Y:S02]  /*00a0*/  ULDC.64 UR4, c[0x0][0x198] ;  /* 0x0000660000047ab9 */ /* 0x000fe40000000a00 */
[----:B------:R-:W-:Y:S02]  /*00b0*/  UIADD3 UR6, UP0, UR4, 0x270, URZ ;  /* 0x0000027004067890 */ /* 0x000fe4000ff1e03f */
[----:B------:R-:W-:Y:S02]  /*00c0*/  UIADD3 UR8, UP1, UR4, 0x370, URZ ;  /* 0x0000037004087890 */ /* 0x000fe4000ff3e03f */
[----:B------:R-:W-:Y:S02]  /*00d0*/  UIADD3 UR10, UP2, UR4, 0x470, URZ ;  /* 0x00000470040a7890 */ /* 0x000fe4000ff5e03f */
[----:B------:R-:W-:Y:S02]  /*00e0*/  UIADD3 UR12, UP3, UR4, 0x570, URZ ;  /* 0x00000570040c7890 */ /* 0x000fe4000ff7e03f */
[----:B------:R-:W-:-:S02]  /*00f0*/  UIADD3 UR4, UP4, UR4, 0x670, URZ ;  /* 0x0000067004047890 */ /* 0x000fc4000ff9e03f */
[----:B------:R-:W-:Y:S02]  /*0100*/  UIADD3.X UR7, URZ, UR5, URZ, UP0, !UPT ;  /* 0x000000053f077290 */ /* 0x000fe400087fe43f */
[----:B------:R-:W-:Y:S02]  /*0110*/  UIADD3.X UR9, URZ, UR5, URZ, UP1, !UPT ;  /* 0x000000053f097290 */ /* 0x000fe40008ffe43f */
[----:B------:R-:W-:Y:S02]  /*0120*/  UIADD3.X UR11, URZ, UR5, URZ, UP2, !UPT ;  /* 0x000000053f0b7290 */ /* 0x000fe400097fe43f */
[----:B------:R-:W-:Y:S02]  /*0130*/  UIADD3.X UR13, URZ, UR5, URZ, UP3, !UPT ;  /* 0x000000053f0d7290 */ /* 0x000fe40009ffe43f */
[----:B------:R-:W-:Y:S01]  /*0140*/  UIADD3.X UR5, URZ, UR5, URZ, UP4, !UPT ;  /* 0x000000053f057290 */ /* 0x000fe2000a7fe43f */
[----:B------:R0:W-:Y:S02]  /*0150*/  UTMACCTL.PF [UR6] ;  /* 0x00000000060079b9 */ /* 0x0001e40008040000 */
[----:B------:R0:W-:Y:S02]  /*0160*/  UTMACCTL.PF [UR8] ;  /* 0x00000000080079b9 */ /* 0x0001e40008040000 */
[----:B------:R0:W-:Y:S02]  /*0170*/  UTMACCTL.PF [UR10] ;  /* 0x000000000a0079b9 */ /* 0x0001e40008040000 */
[----:B------:R0:W-:Y:S02]  /*0180*/  UTMACCTL.PF [UR12] ;  /* 0x000000000c0079b9 */ /* 0x0001e40008040000 */
[----:B------:R0:W-:Y:S02]  /*0190*/  UTMACCTL.PF [UR4] ;  /* 0x00000000040079b9 */ /* 0x0001e40008040000 */
[----:B0-----:R-:W-:Y:S01]  /*01a0*/  NOP ;  /* 0x0000000000007918 */ /* 0x001fe20000000000 */
.L_x_276:
[----:B------:R-:W-:Y:S05]  /*01b0*/  BSYNC B0 ;  /* 0x0000000000007941 */ /* 0x000fea0003800000 */
.L_x_275:
        /* <DEDUP_REMOVED lines=41> */
.L_x_277:
        /* <DEDUP_REMOVED lines=22> */
.L_x_278:
        /* <DEDUP_REMOVED lines=18> */
.L_x_279:
        /* <DEDUP_REMOVED lines=22> */
.L_x_280:
        /* <DEDUP_REMOVED lines=22> */
.L_x_281:
[----:B------:R-:W-:Y:S01]  /*0990*/  PLOP3.LUT P0, PT, PT, PT, UP0, 0x80, 0x0 ;  /* 0x000000000000781c */ /* 0x000fe20003f0f008 */
[----:B------:R-:W-:Y:S01]  /*09a0*/  UMOV UR37, 0x1 ;  /* 0x0000000100257882 */ /* 0x000fe20000000000 */
[----:B------:R-:W-:Y:S01]  /*09b0*/  NOP ;  /* 0x0000000000007918 */ /* 0x000fe20000000000 */
[----:B------:R-:W-:Y:S01]  /*09c0*/  USEL UR37, UR37, 0x2, !UP0 ;  /* 0x0000000225257887 */ /* 0x000fe2000c000000 */
[----:B------:R-:W-:Y:S01]  /*09d0*/  BSSY B8, `(.L_x_282) ;  /* 0x00014a7000087945 */ /* 0x000fe20003800000 */
[----:B------:R-:W-:Y:S01]  /*09e0*/  ULDC.64 UR42, c[0x0][0x208] ;  /* 0x00008200002a7ab9 */ /* 0x000fe20000000a00 */
[----:B012-4-:R-:W-:Y:S07]  /*09f0*/  BAR.SYNC.DEFER_BLOCKING 0x0 ;  /* 0x0000000000007b1d */ /* 0x017fee0000010000 */
[----:B------:R-:W-:Y:S05]  /*0a00*/  @!P0 BRA `(.L_x_283) ;  /* 0x000000f800988947 */ /* 0x000fea0003800000 */
.L_x_284:
[----:B------:R-:W-:-:S08]  /*0a10*/  NOP ;  /* 0x0000000000007918 */ /* 0x000fd00000000000 */
[----:B------:R-:W0:Y:S02]  /*0a20*/  USETMAXREG.TRY_ALLOC.CTAPOOL UP0, 0xa0 ;  /* 0x000000a0000079c8 */ /* 0x000e240008000600 */
[----:B0-----:R-:W-:-:S13]  /*0a30*/  PLOP3.LUT P0, PT, PT, PT, UP0, 0x80, 0x0 ;  /* 0x000000000000781c */ /* 0x001fda0003f0f008 */
[----:B------:R-:W-:Y:S05]  /*0a40*/  @!P0 BRA `(.L_x_284) ;  /* 0xfffffffc00f08947 */ /* 0x000fea000383ffff */
[----:B------:R-:W0:Y:S08]  /*0a50*/  S2UR UR4, SR_CgaCtaId ;  /* 0x00000000000479c3 */ /* 0x000e300000008800 */
[----:B------:R-:W-:Y:S06]  /*0a60*/  BAR.ARV 0x8, 0x1a0 ;  /* 0x0206800000007b1d */ /* 0x000fec0000002000 */
[----:B------:R-:W-:-:S02]  /*0a70*/  MOV R16, 0x400 ;  /* 0x0000040000107802 */ /* 0x000fc40000000f00 */
[----:B------:R-:W-:Y:S01]  /*0a80*/  BAR.SYNC.DEFER_BLOCKING 0x5, 0x200 ;  /* 0x0148000000007b1d */ /* 0x000fe20000010000 */
[----:B0-----:R-:W-:-:S05]  /*0a90*/  IMAD.U32 R0, RZ, RZ, UR4 ;  /* 0x00000004ff007e24 */ /* 0x001fca000f8e00ff */
[----:B------:R-:W-:Y:S01]  /*0aa0*/  ULDC UR4, c[0x0][0xc14] ;  /* 0x0003050000047ab9 */ /* 0x000fe20000000800 */
[----:B------:R-:W-:Y:S01]  /*0ab0*/  LEA R16, R0, R16, 0x18 ;  /* 0x0000001000107211 */ /* 0x000fe200078ec0ff */
[----:B------:R-:W-:Y:S04]  /*0ac0*/  STL [R1+0x10], R0 ;  /* 0x0000100001007387 */ /* 0x000fe80000100800 */
[----:B------:R-:W0:Y:S01]  /*0ad0*/  LDS.128 R24, [R16+0x132d0] ;  /* 0x0132d00010187984 */ /* 0x000e220000000c00 */
[----:B------:R-:W-:Y:S06]  /*0ae0*/  BAR.ARV 0x4, 0x200 ;  /* 0x0108000000007b1d */ /* 0x000fec0000002000 */
[----:B0-----:R-:W-:-:S13]  /*0af0*/  ISETP.GE.AND P0, PT, R27, UR4, PT ;  /* 0x000000041b007c0c */ /* 0x001fda000bf06270 */
[----:B------:R-:W-:Y:S05]  /*0b00*/  @P0 BRA `(.L_x_285) ;  /* 0x00000148004c0947 */ /* 0x000fea0003800000 */
[----:B------:R-:W0:Y:S01]  /*0b10*/  S2R R0, SR_TID.X ;  /* 0x0000000000007919 */ /* 0x000e220000002100 */
[----:B------:R-:W-:Y:S01]  /*0b20*/  CS2R R156, SRZ ;  /* 0x00000000009c7805 */ /* 0x000fe2000001ff00 */
[----:B------:R-:W-:Y:S01]  /*0b30*/  ULOP3.LUT UR36, UR37, 0x1, URZ, 0xfc, !UPT ;  /* 0x0000000125247892 */ /* 0x000fe2000f8efc3f */
[----:B0-----:R-:W-:-:S05]  /*0b40*/  VIADD R14, R0, 0xffffff80 ;  /* 0xffffff80000e7836 */ /* 0x001fca0000000000 */
[----:B------:R-:W-:-:S04]  /*0b50*/  SHF.R.S32.HI R0, RZ, 0x1f, R14 ;  /* 0x0000001fff007819 */ /* 0x000fc8000001140e */
[CC--:B------:R-:W-:Y:S02]  /*0b60*/  LEA.HI R2, R0.reuse, R14.reuse, RZ, 0x7 ;  /* 0x0000000e00027211 */ /* 0x0c0fe400078f38ff */
[-C--:B------:R-:W-:Y:S02]  /*0b70*/  LEA.HI R3, R0, R14.reuse, RZ, 0x5 ;  /* 0x0000000e00037211 */ /* 0x080fe400078f28ff */
[----:B------:R-:W-:Y:S02]  /*0b80*/  LOP3.LUT R5, R2, 0xffffff80, RZ, 0xc0, !PT ;  /* 0xffffff8002057812 */ /* 0x000fe400078ec0ff */
[----:B------:R-:W-:Y:S01]  /*0b90*/  LEA.HI R7, R0, R14, RZ, 0x4 ;  /* 0x0000000e00077211 */ /* 0x000fe200078f20ff */
[----:B------:R-:W-:Y:S01]  /*0ba0*/  IMAD.SHL.U32 R4, R3, 0x20, RZ ;  /* 0x0000002003047824 */ /* 0x000fe200078e00ff */
[----:B------:R-:W-:Y:S01]  /*0bb0*/  SHF.R.S32.HI R15, RZ, 0x7, R2 ;  /* 0x00000007ff0f7819 */ /* 0x000fe20000011402 */
[----:B------:R-:W-:Y:S01]  /*0bc0*/  IMAD.IADD R17, R14, 0x1, -R5 ;  /* 0x000000010e117824 */ /* 0x000fe200078e0a05 */
[----:B------:R-:W-:-:S02]  /*0bd0*/  LOP3.LUT R3, R7, 0x3fffff0, RZ, 0xc0, !PT ;  /* 0x03fffff007037812 */ /* 0x000fc400078ec0ff */
[----:B------:R-:W-:Y:S02]  /*0be0*/  LOP3.LUT R6, R4, 0xfffffc00, RZ, 0xc0, !PT ;  /* 0xfffffc0004067812 */ /* 0x000fe400078ec0ff */
[----:B------:R-:W-:Y:S01]  /*0bf0*/  SHF.R.S32.HI R9, RZ, 0x1f, R17 ;  /* 0x0000001fff097819 */ /* 0x000fe20000011411 */
[C---:B------:R-:W-:Y:S01]  /*0c00*/  IMAD.IADD R3, R14.reuse, 0x1, -R3 ;  /* 0x000000010e037824 */ /* 0x040fe200078e0a03 */
[----:B------:R-:W-:Y:S02]  /*0c10*/  LEA.HI R4, R14, R14, RZ, 0x1 ;  /* 0x0000000e0e047211 */ /* 0x000fe400078f08ff */
[----:B------:R-:W-:Y:S01]  /*0c20*/  LEA.HI R11, R9, R17, RZ, 0x2 ;  /* 0x00000011090b7211 */ /* 0x000fe200078f10ff */
[----:B------:R-:W-:Y:S01]  /*0c30*/  IMAD R10, R3, 0x40, R6 ;  /* 0x00000040030a7824 */ /* 0x000fe200078e0206 */
[----:B------:R-:W-:Y:S02]  /*0c40*/  SHF.R.S32.HI R23, RZ, 0x1, R4 ;  /* 0x00000001ff177819 */ /* 0x000fe40000011404 */
[----:B------:R-:W-:-:S02]  /*0c50*/  SHF.R.S32.HI R8, RZ, 0x4, R7 ;  /* 0x00000004ff087819 */ /* 0x000fc40000011407 */
[--C-:B------:R-:W-:Y:S02]  /*0c60*/  SHF.R.S32.HI R12, RZ, 0x2, R11.reuse ;  /* 0x00000002ff0c7819 */ /* 0x100fe4000001140b */
[----:B------:R-:W-:Y:S02]  /*0c70*/  SHF.R.S32.HI R13, RZ, 0x1f, R11 ;  /* 0x0000001fff0d7819 */ /* 0x000fe4000001140b */
[----:B------:R-:W-:Y:S02]  /*0c80*/  LEA.HI R3, R0, R14, RZ, 0x2 ;  /* 0x0000000e00037211 */ /* 0x000fe400078f10ff */
[----:B------:R-:W-:Y:S02]  /*0c90*/  LEA.HI R5, R4, R23, RZ, 0x1 ;  /* 0x0000001704057211 */ /* 0x000fe400078f08ff */
[----:B------:R-:W-:Y:S02]  /*0ca0*/  LEA.HI R7, R7, R8, RZ, 0x1 ;  /* 0x0000000807077211 */ /* 0x000fe400078f08ff */
[----:B------:R-:W-:-:S02]  /*0cb0*/  LEA.HI R13, R13, R12, RZ, 0x3 ;  /* 0x0000000c0d0d7211 */ /* 0x000fc400078f18ff */
[--C-:B------:R-:W-:Y:S02]  /*0cc0*/  SHF.R.S32.HI R2, RZ, 0x2, R3.reuse ;  /* 0x00000002ff027819 */ /* 0x100fe40000011403 */
[----:B------:R-:W-:Y:S01]  /*0cd0*/  LOP3.LUT R6, R5, 0x3fffffe, RZ, 0xc0, !PT ;  /* 0x03fffffe05067812 */ /* 0x000fe200078ec0ff */
[----:B------:R-:W-:Y:S01]  /*0ce0*/  IMAD.HI R5, R15, 0x55555556, RZ ;  /* 0x555555560f057827 */ /* 0x000fe200078e02ff */
[----:B------:R-:W-:Y:S02]  /*0cf0*/  SHF.R.S32.HI R3, RZ, 0x1f, R3 ;  /* 0x0000001fff037819 */ /* 0x000fe40000011403 */
[----:B------:R-:W-:Y:S02]  /*0d00*/  LOP3.LUT R7, R7, 0x1ffffffe, RZ, 0xc0, !PT ;  /* 0x1ffffffe07077812 */ /* 0x000fe400078ec0ff */
[----:B------:R-:W-:Y:S02]  /*0d10*/  LOP3.LUT R13, R13, 0xfffffff8, RZ, 0xc0, !PT ;  /* 0xfffffff80d0d7812 */ /* 0x000fe400078ec0ff */
[----:B------:R-:W-:Y:S01]  /*0d20*/  LEA.HI R9, R9, R17, RZ, 0x5 ;  /* 0x0000001109097211 */ /* 0x000fe200078f28ff */
[----:B------:R-:W-:Y:S01]  /*0d30*/  IMAD.IADD R7, R8, 0x1, -R7 ;  /* 0x0000000108077824 */ /* 0x000fe200078e0a07 */
[----:B------:R-:W-:Y:S01]  /*0d40*/  IADD3 R6, R23, -R6, RZ ;  /* 0x8000000617067210 */ /* 0x000fe20007ffe0ff */
[----:B------:R-:W-:Y:S01]  /*0d50*/  IMAD.IADD R12, R12, 0x1, -R13 ;  /* 0x000000010c0c7824 */ /* 0x000fe200078e0a0d */
[----:B------:R-:W-:-:S02]  /*0d60*/  LEA.HI R3, R3, R2, RZ, 0x2 ;  /* 0x0000000203037211 */ /* 0x000fc400078f10ff */
[----:B------:R-:W-:Y:S01]  /*0d70*/  LOP3.LUT R11, R11, 0x7ffffffc, RZ, 0xc0, !PT ;  /* 0x7ffffffc0b0b7812 */ /* 0x000fe200078ec0ff */
[----:B------:R-:W-:Y:S01]  /*0d80*/  IMAD R6, R8, 0x8, R6 ;  /* 0x0000000808067824 */ /* 0x000fe200078e0206 */
[----:B------:R-:W-:Y:S01]  /*0d90*/  LEA.HI R5, R5, R5, RZ, 0x1 ;  /* 0x0000000505057211 */ /* 0x000fe200078f08ff */
[----:B------:R-:W-:Y:S01]  /*0da0*/  IMAD.MOV.U32 R8, RZ, RZ, -0x2 ;  /* 0xfffffffeff087424 */ /* 0x000fe200078e00ff */
[----:B------:R-:W-:Y:S01]  /*0db0*/  SHF.R.S32.HI R9, RZ, 0x5, R9 ;  /* 0x00000005ff097819 */ /* 0x000fe20000011409 */
[----:B------:R-:W-:Y:S01]  /*0dc0*/  IMAD.IADD R11, R17, 0x1, -R11 ;  /* 0x00000001110b7824 */ /* 0x000fe200078e0a0b */
[----:B------:R-:W-:Y:S01]  /*0dd0*/  LOP3.LUT R3, R3, 0xfffffffc, RZ, 0xc0, !PT ;  /* 0xfffffffc03037812 */ /* 0x000fe200078ec0ff */
[----:B------:R-:W-:Y:S01]  /*0de0*/  IMAD R5, R5, -0x3, R15 ;  /* 0xfffffffd05057824 */ /* 0x000fe200078e020f */
[----:B------:R-:W-:Y:S01]  /*0df0*/  LOP3.LUT R4, R4, 0xfffffffe, RZ, 0xc0, !PT ;  /* 0xfffffffe04047812 */ /* 0x000fe200078ec0ff */
[----:B------:R-:W-:Y:S01]  /*0e00*/  IMAD R12, R9, 0x10, R12 ;  /* 0x00000010090c7824 */ /* 0x000fe200078e020c */
[----:B------:R-:W-:Y:S01]  /*0e10*/  LEA R9, R7, R10, 0x3 ;  /* 0x0000000a07097211 */ /* 0x000fe200078e18ff */
[----:B------:R-:W-:Y:S01]  /*0e20*/  IMAD.IADD R2, R2, 0x1, -R3 ;  /* 0x0000000102027824 */ /* 0x000fe200078e0a03 */
[----:B------:R-:W-:Y:S01]  /*0e30*/  LEA.HI R0, R0, R14, RZ, 0x3 ;  /* 0x0000000e00007211 */ /* 0x000fe200078f18ff */
[----:B------:R-:W-:-:S02]  /*0e40*/  IMAD R7, R11, R8, 0xa0 ;  /* 0x000000a00b077424 */ /* 0x000fc400078e0208 */
[----:B------:R-:W-:Y:S01]  /*0e50*/  IMAD R3, R5, 0x40, R12 ;  /* 0x0000004005037824 */ /* 0x000fe200078e020c */
[----:B------:R-:W-:Y:S01]  /*0e60*/  STL [R1+0x54], R9 ;  /* 0x0000540901007387 */ /* 0x000fe20000100800 */
[----:B------:R-:W-:-:S03]  /*0e70*/  IMAD.MOV.U32 R17, RZ, RZ, RZ ;  /* 0x000000ffff117224 */ /* 0x000fc600078e00ff */
[----:B------:R0:W-:Y:S04]  /*0e80*/  STL [R1+0x44], R2 ;  /* 0x0000440201007387 */ /* 0x0001e80000100800 */
[----:B------:R-:W-:Y:S04]  /*0e90*/  STL [R1+0x4c], R7 ;  /* 0x00004c0701007387 */ /* 0x000fe80000100800 */
[----:B------:R1:W-:Y:S01]  /*0ea0*/  STL [R1+0x50], R3 ;  /* 0x0000500301007387 */ /* 0x0003e20000100800 */
[----:B0-----:R-:W-:-:S03]  /*0eb0*/  IMAD.SHL.U32 R2, R2, 0x80, RZ ;  /* 0x0000008002027824 */ /* 0x001fc600078e00ff */
[----:B------:R-:W-:Y:S04]  /*0ec0*/  STL [R1+0x38], RZ ;  /* 0x000038ff01007387 */ /* 0x000fe80000100800 */
[----:B------:R-:W-:Y:S01]  /*0ed0*/  STL [R1], RZ ;  /* 0x000000ff01007387 */ /* 0x000fe20000100800 */
[----:B-1----:R-:W-:Y:S01]  /*0ee0*/  IMAD.IADD R3, R14, 0x1, -R4 ;  /* 0x000000010e037824 */ /* 0x002fe200078e0a04 */
[----:B------:R-:W-:Y:S02]  /*0ef0*/  SHF.R.S32.HI R4, RZ, 0x3, R0 ;  /* 0x00000003ff047819 */ /* 0x000fe40000011400 */
[----:B------:R-:W-:Y:S01]  /*0f00*/  LOP3.LUT R0, R0, 0x1ffffff8, RZ, 0xc0, !PT ;  /* 0x1ffffff800007812 */ /* 0x000fe200078ec0ff */
[----:B------:R-:W-:Y:S01]  /*0f10*/  IMAD.SHL.U32 R18, R3, 0x10, RZ ;  /* 0x0000001003127824 */ /* 0x000fe200078e00ff */
[----:B------:R-:W-:-:S03]  /*0f20*/  LOP3.LUT R3, R2, 0x180, RZ, 0xc0, !PT ;  /* 0x0000018002037812 */ /* 0x000fc600078ec0ff */
[----:B------:R-:W-:Y:S01]  /*0f30*/  IMAD.IADD R0, R14, 0x1, -R0 ;  /* 0x000000010e007824 */ /* 0x000fe200078e0a00 */
[----:B------:R-:W-:Y:S01]  /*0f40*/  LOP3.LUT R2, R3, 0x10, R18, 0xf8, !PT ;  /* 0x0000001003027812 */ /* 0x000fe200078ef812 */
[----:B------:R0:W-:Y:S01]  /*0f50*/  STL [R1+0x14], R3 ;  /* 0x0000140301007387 */ /* 0x0001e20000100800 */
[----:B------:R-:W-:-:S03]  /*0f60*/  SHF.R.U32.HI R5, RZ, 0x3, R3 ;  /* 0x00000003ff057819 */ /* 0x000fc60000011603 */
[----:B------:R1:W-:Y:S01]  /*0f70*/  STL [R1+0x8], R4 ;  /* 0x0000080401007387 */ /* 0x0003e20000100800 */
[----:B------:R-:W-:-:S03]  /*0f80*/  LOP3.LUT R2, R2, R5, RZ, 0x3c, !PT ;  /* 0x0000000502027212 */ /* 0x000fc600078e3cff */
[----:B------:R2:W-:Y:S01]  /*0f90*/  STL [R1+0x18], R5 ;  /* 0x0000180501007387 */ /* 0x0005e20000100800 */
[----:B0-----:R-:W-:Y:S01]  /*0fa0*/  LOP3.LUT R3, R3, 0x30, R18, 0xf8, !PT ;  /* 0x0000003003037812 */ /* 0x001fe200078ef812 */
[----:B-1----:R-:W-:-:S03]  /*0fb0*/  IMAD.SHL.U32 R4, R6, 0x40, RZ ;  /* 0x0000004006047824 */ /* 0x002fc600078e00ff */
[----:B------:R-:W-:Y:S02]  /*0fc0*/  LOP3.LUT R3, R3, R5, RZ, 0x3c, !PT ;  /* 0x0000000503037212 */ /* 0x000fe400078e3cff */
[----:B------:R-:W-:Y:S01]  /*0fd0*/  SHF.R.S32.HI R6, RZ, 0x1f, R23 ;  /* 0x0000001fff067819 */ /* 0x000fe20000011417 */
[----:B------:R-:W-:Y:S01]  /*0fe0*/  IMAD.IADD R2, R4, 0x1, R2 ;  /* 0x0000000104027824 */ /* 0x000fe200078e0202 */
[----:B--2---:R-:W-:Y:S01]  /*0ff0*/  SHF.L.U32 R5, R0, 0x3, RZ ;  /* 0x0000000300057819 */ /* 0x004fe200000006ff */
[----:B------:R0:W-:Y:S01]  /*1000*/  STL [R1+0x1c], R4 ;  /* 0x00001c0401007387 */ /* 0x0001e20000100800 */
[----:B------:R-:W-:-:S03]  /*1010*/  IADD3 R0, R16, R4, R3 ;  /* 0x0000000410007210 */ /* 0x000fc60007ffe003 */
[----:B------:R0:W-:Y:S04]  /*1020*/  STL [R1+0x2c], R5 ;  /* 0x00002c0501007387 */ /* 0x0001e80000100800 */
[----:B------:R0:W-:Y:S04]  /*1030*/  STL [R1+0x48], R0 ;  /* 0x0000480001007387 */ /* 0x0001e80000100800 */
[----:B------:R0:W-:Y:S02]  /*1040*/  STL [R1+0x4], R2 ;  /* 0x0000040201007387 */ /* 0x0001e40000100800 */
.L_x_398:
[----:B0-----:R-:W0:Y:S01]  /*1050*/  LDC.64 R2, c[0x0][0xc60] ;  /* 0x00031800ff027b82 */ /* 0x001e220000000a00 */
[----:B------:R-:W-:Y:S01]  /*1060*/  ULDC.64 UR4, c[0x0][0xa28] ;  /* 0x00028a0000047ab9 */ /* 0x000fe20000000a00 */
[----:B------:R-:W-:Y:S01]  /*1070*/  ULDC.64 UR8, c[0x0][0xa18] ;  /* 0x0002860000087ab9 */ /* 0x000fe20000000a00 */
[----:B------:R-:W-:Y:S01]  /*1080*/  ULDC.64 UR6, c[0x0][0xa08] ;  /* 0x0002820000067ab9 */ /* 0x000fe20000000a00 */
[----:B0-----:R-:W-:-:S05]  /*1090*/  IMAD.WIDE R2, R27, 0x4, R2 ;  /* 0x000000041b027825 */ /* 0x001fca00078e0202 */
[----:B--2---:R-:W2:Y:S01]  /*10a0*/  LDG.E R0, desc[UR42][R2.64] ;  /* 0x0000002a02007981 */ /* 0x004ea2000c1e1900 */
[----:B------:R-:W-:Y:S01]  /*10b0*/  ISETP.NE.U32.AND P2, PT, RZ, UR4, PT ;  /* 0x00000004ff007c0c */ /* 0x000fe2000bf45070 */
[----:B---3-5:R-:W-:Y:S01]  /*10c0*/  IMAD.MOV.U32 R9, RZ, RZ, RZ ;  /* 0x000000ffff097224 */ /* 0x028fe200078e00ff */
[----:B------:R-:W-:Y:S01]  /*10d0*/  ISETP.NE.U32.AND P1, PT, RZ, UR8, PT ;  /* 0x00000008ff007c0c */ /* 0x000fe2000bf25070 */
[----:B------:R-:W-:Y:S01]  /*10e0*/  IMAD.MOV.U32 R31, RZ, RZ, RZ ;  /* 0x000000ffff1f7224 */ /* 0x000fe200078e00ff */
[----:B------:R-:W-:Y:S02]  /*10f0*/  ISETP.NE.AND.EX P2, PT, RZ, UR5, PT, P2 ;  /* 0x00000005ff007c0c */ /* 0x000fe4000bf45320 */
[----:B------:R-:W-:Y:S02]  /*1100*/  ISETP.NE.AND.EX P1, PT, RZ, UR9, PT, P1 ;  /* 0x00000009ff007c0c */ /* 0x000fe4000bf25310 */
[----:B------:R-:W-:-:S04]  /*1110*/  ISETP.NE.U32.AND P0, PT, RZ, UR6, PT ;  /* 0x00000006ff007c0c */ /* 0x000fc8000bf05070 */
[----:B------:R-:W-:Y:S02]  /*1120*/  ISETP.NE.AND.EX P0, PT, RZ, UR7, PT, P0 ;  /* 0x00000007ff007c0c */ /* 0x000fe4000bf05300 */
[----:B--2-4-:R-:W-:Y:S01]  /*1130*/  SHF.R.S32.HI R4, RZ, 0x1f, R0 ;  /* 0x0000001fff047819 */ /* 0x014fe20000011400 */
[C---:B------:R-:W-:Y:S02]  /*1140*/  IMAD.SHL.U32 R34, R0.reuse, 0x4, RZ ;  /* 0x0000000400227824 */ /* 0x040fe400078e00ff */
[C---:B------:R-:W-:Y:S01]  /*1150*/  @P2 LEA R2, P3, R0.reuse, UR4, 0x2 ;  /* 0x0000000400022c11 */ /* 0x040fe2000f8610ff */
[----:B------:R-:W-:Y:S01]  /*1160*/  STL [R1+0x20], R0 ;  /* 0x0000200001007387 */ /* 0x000fe20000100800 */
[C-C-:B------:R-:W-:Y:S02]  /*1170*/  SHF.L.U64.HI R30, R0.reuse, 0x2, R4.reuse ;  /* 0x00000002001e7819 */ /* 0x140fe40000010204 */
[----:B------:R-:W-:Y:S01]  /*1180*/  @P2 LEA.HI.X R3, R0, UR5, R4, 0x2, P3 ;  /* 0x0000000500032c11 */ /* 0x000fe200098f1404 */
[----:B------:R0:W-:Y:S01]  /*1190*/  STL [R1+0x3c], R4 ;  /* 0x00003c0401007387 */ /* 0x0001e20000100800 */
[----:B------:R-:W-:Y:S01]  /*11a0*/  IADD3 R6, P4, R34, UR6, RZ ;  /* 0x0000000622067c10 */ /* 0x000fe2000ff9e0ff */
[----:B------:R-:W-:-:S02]  /*11b0*/  ULDC UR4, c[0x0][0x288] ;  /* 0x0000a20000047ab9 */ /* 0x000fc40000000800 */
[----:B------:R1:W5:Y:S01]  /*11c0*/  @P2 LDG.E R9, desc[UR42][R2.64] ;  /* 0x0000002a02092981 */ /* 0x000362000c1e1900 */
[----:B------:R-:W-:Y:S01]  /*11d0*/  IMAD.U32 R27, RZ, RZ, UR4 ;  /* 0x00000004ff1b7e24 */ /* 0x000fe2000f8e00ff */
[----:B------:R-:W-:Y:S01]  /*11e0*/  IADD3.X R7, R30, UR7, RZ, P4, !PT ;  /* 0x000000071e077c10 */ /* 0x000fe2000a7fe4ff */
[----:B------:R-:W-:Y:S01]  /*11f0*/  ULDC.64 UR4, c[0x0][0x3f8] ;  /* 0x0000fe0000047ab9 */ /* 0x000fe20000000a00 */
[----:B------:R1:W-:Y:S01]  /*1200*/  STL [R1+0x30], R34 ;  /* 0x0000302201007387 */ /* 0x0003e20000100800 */
[----:B0-----:R-:W-:-:S03]  /*1210*/  @P1 IADD3 R4, P2, R34, UR8, RZ ;  /* 0x0000000822041c10 */ /* 0x001fc6000ff5e0ff */
[----:B------:R1:W5:Y:S01]  /*1220*/  @P0 LDG.E R31, desc[UR42][R6.64] ;  /* 0x0000002a061f0981 */ /* 0x000362000c1e1900 */
[----:B------:R-:W-:Y:S01]  /*1230*/  @P1 IADD3.X R5, R30, UR9, RZ, P2, !PT ;  /* 0x000000091e051c10 */ /* 0x000fe200097fe4ff */
[----:B------:R-:W-:Y:S02]  /*1240*/  UISETP.NE.U32.AND UP0, UPT, UR4, URZ, UPT ;  /* 0x0000003f0400728c */ /* 0x000fe4000bf05070 */
[----:B------:R1:W-:Y:S01]  /*1250*/  STL [R1+0x34], R30 ;  /* 0x0000341e01007387 */ /* 0x0003e20000100800 */
[----:B------:R-:W-:Y:S01]  /*1260*/  ULDC.64 UR8, c[0x0][0xa20] ;  /* 0x0002880000087ab9 */ /* 0x000fe20000000a00 */
[----:B------:R-:W-:Y:S02]  /*1270*/  ULDC UR4, c[0x0][0x404] ;  /* 0x0001010000047ab9 */ /* 0x000fe40000000800 */
[----:B------:R1:W5:Y:S04]  /*1280*/  @P1 LDG.E R27, desc[UR42][R4.64] ;  /* 0x0000002a041b1981 */ /* 0x000368000c1e1900 */
[----:B------:R1:W-:Y:S04]  /*1290*/  STL [R1+0x40], R25 ;  /* 0x0000401901007387 */ /* 0x0003e80000100800 */
[----:B------:R1:W-:Y:S01]  /*12a0*/  STL [R1+0x28], R26 ;  /* 0x0000281a01007387 */ /* 0x0003e20000100800 */
[----:B------:R-:W-:Y:S01]  /*12b0*/  UISETP.NE.AND.EX UP0, UPT, UR5, URZ, UPT, UP0 ;  /* 0x0000003f0500728c */ /* 0x000fe2000bf05300 */
[----:B------:R-:W-:-:S02]  /*12c0*/  ISETP.NE.U32.AND P2, PT, RZ, UR8, PT ;  /* 0x00000008ff007c0c */ /* 0x000fc4000bf45070 */
[----:B------:R-:W-:Y:S01]  /*12d0*/  ULDC UR5, c[0x0][0x2e0] ;  /* 0x0000b80000057ab9 */ /* 0x000fe20000000800 */
[----:B------:R-:W-:Y:S01]  /*12e0*/  USEL UR4, UR4, 0x1, UP0 ;  /* 0x0000000104047887 */ /* 0x000fe20008000000 */
[----:B------:R-:W-:-:S03]  /*12f0*/  ISETP.NE.AND.EX P2, PT, RZ, UR9, PT, P2 ;  /* 0x00000009ff007c0c */ /* 0x000fc6000bf45320 */
[----:B------:R-:W-:-:S03]  /*1300*/  UIMAD UR4, UR4, UR5, URZ ;  /* 0x00000005040472a4 */ /* 0x000fc6000f8e023f */
[----:B------:R-:W-:Y:S01]  /*1310*/  ULDC UR5, c[0x0][0x338] ;  /* 0x0000ce0000057ab9 */ /* 0x000fe20000000800 */
[----:B------:R-:W-:Y:S01]  /*1320*/  IMAD.MOV.U32 R29, RZ, RZ, R0 ;  /* 0x000000ffff1d7224 */ /* 0x000fe200078e0000 */
[----:B-1----:R-:W-:Y:S07]  /*1330*/  @P1 BRA `(.L_x_286) ;  /* 0x0000000000241947 */ /* 0x002fee0003800000 */
[----:B------:R-:W-:Y:S02]  /*1340*/  ULDC.64 UR6, c[0x0][0xa00] ;  /* 0x0002800000067ab9 */ /* 0x000fe40000000a00 */
[----:B------:R-:W-:-:S04]  /*1350*/  ISETP.NE.U32.AND P1, PT, RZ, UR6, PT ;  /* 0x00000006ff007c0c */ /* 0x000fc8000bf25070 */
[----:B------:R-:W-:-:S13]  /*1360*/  ISETP.NE.AND.EX P1, PT, RZ, UR7, PT, P1 ;  /* 0x00000007ff007c0c */ /* 0x000fda000bf25310 */
[----:B------:R-:W-:Y:S05]  /*1370*/  @!P1 BRA `(.L_x_286) ;  /* 0x0000000000149947 */ /* 0x000fea0003800000 */
[----:B------:R-:W0:Y:S02]  /*1380*/  LDC.64 R2, c[0x0][0xa00] ;  /* 0x00028000ff027b82 */ /* 0x000e240000000a00 */
[----:B0-----:R-:W-:-:S05]  /*1390*/  IMAD.WIDE R2, R29, 0x4, R2 ;  /* 0x000000041d027825 */ /* 0x001fca00078e0202 */
[----:B-----5:R-:W2:Y:S04]  /*13a0*/  LDG.E R27, desc[UR42][R2.64] ;  /* 0x0000002a021b7981 */ /* 0x020ea8000c1e1900 */
[----:B------:R-:W2:Y:S02]  /*13b0*/  LDG.E R0, desc[UR42][R2.64+0x4] ;  /* 0x0000042a02007981 */ /* 0x000ea4000c1e1900 */
[----:B--2---:R-:W-:-:S07]  /*13c0*/  IMAD.IADD R27, R0, 0x1, -R27 ;  /* 0x00000001001b7824 */ /* 0x004fce00078e0a1b */
.L_x_286:
[----:B------:R-:W-:Y:S01]  /*13d0*/  MOV R33, UR5 ;  /* 0x0000000500217c02 */ /* 0x000fe20008000f00 */
[----:B------:R-:W-:Y:S01]  /*13e0*/  IMAD.U32 R28, RZ, RZ, UR4 ;  /* 0x00000004ff1c7e24 */ /* 0x000fe2000f8e00ff */
[----:B------:R-:W-:Y:S06]  /*13f0*/  @!P2 BRA `(.L_x_287) ;  /* 0x000000000010a947 */ /* 0x000fec0003800000 */
[----:B------:R-:W-:-:S04]  /*1400*/  IADD3 R2, P0, R34, UR8, RZ ;  /* 0x0000000822027c10 */ /* 0x000fc8000ff1e0ff */
[----:B------:R-:W-:-:S05]  /*1410*/  IADD3.X R3, R30, UR9, RZ, P0, !PT ;  /* 0x000000091e037c10 */ /* 0x000fca00087fe4ff */
[----:B------:R0:W5:Y:S01]  /*1420*/  LDG.E R28, desc[UR42][R2.64] ;  /* 0x0000002a021c7981 */ /* 0x000162000c1e1900 */
[----:B------:R-:W-:Y:S05]  /*1430*/  BRA `(.L_x_288) ;  /* 0x0000000000107947 */ /* 0x000fea0003800000 */
.L_x_287:
[----:B------:R-:W-:Y:S05]  /*1440*/  @!P0 BRA `(.L_x_288) ;  /* 0x00000000000c8947 */ /* 0x000fea0003800000 */
[----:B------:R-:W2:Y:S04]  /*1450*/  LDG.E R3, desc[UR42][R6.64] ;  /* 0x0000002a06037981 */ /* 0x000ea8000c1e1900 */
[----:B------:R-:W2:Y:S02]  /*1460*/  LDG.E R28, desc[UR42][R6.64+0x4] ;  /* 0x0000042a061c7981 */ /* 0x000ea4000c1e1900 */
[----:B--2---:R-:W-:-:S07]  /*1470*/  IMAD.IADD R28, R28, 0x1, -R3 ;  /* 0x000000011c1c7824 */ /* 0x004fce00078e0a03 */
.L_x_288:
[----:B------:R-:W-:Y:S02]  /*1480*/  ULDC.64 UR4, c[0x0][0xa10] ;  /* 0x0002840000047ab9 */ /* 0x000fe40000000a00 */
[----:B------:R-:W-:-:S04]  /*1490*/  ISETP.NE.U32.AND P0, PT, RZ, UR4, PT ;  /* 0x00000004ff007c0c */ /* 0x000fc8000bf05070 */
[----:B------:R-:W-:Y:S01]  /*14a0*/  ISETP.NE.AND.EX P0, PT, RZ, UR5, PT, P0 ;  /* 0x00000005ff007c0c */ /* 0x000fe2000bf05300 */
[----:B-----5:R-:W-:Y:S01]  /*14b0*/  IMAD.IADD R9, R28, 0x1, -R9 ;  /* 0x000000011c097824 */ /* 0x020fe200078e0a09 */
[----:B------:R-:W-:-:S11]  /*14c0*/  ULDC.64 UR4, c[0x0][0xa30] ;  /* 0x00028c0000047ab9 */ /* 0x000fd60000000a00 */
[----:B0-----:R-:W0:Y:S02]  /*14d0*/  @P0 LDC.64 R2, c[0x0][0xa10] ;  /* 0x00028400ff020b82 */ /* 0x001e240000000a00 */
[----:B0-----:R-:W-:-:S05]  /*14e0*/  @P0 IMAD.WIDE R2, R29, 0x4, R2 ;  /* 0x000000041d020825 */ /* 0x001fca00078e0202 */
[----:B------:R-:W2:Y:S04]  /*14f0*/  @P0 LDG.E R0, desc[UR42][R2.64] ;  /* 0x0000002a02000981 */ /* 0x000ea8000c1e1900 */
[----:B------:R0:W2:Y:S01]  /*1500*/  @P0 LDG.E R7, desc[UR42][R2.64+0x4] ;  /* 0x0000042a02070981 */ /* 0x0000a2000c1e1900 */
[----:B------:R-:W-:Y:S01]  /*1510*/  ISETP.NE.U32.AND P1, PT, RZ, UR4, PT ;  /* 0x00000004ff007c0c */ /* 0x000fe2000bf25070 */
[----:B------:R-:W-:-:S03]  /*1520*/  IMAD.MOV.U32 R24, RZ, RZ, R28 ;  /* 0x000000ffff187224 */ /* 0x000fc600078e001c */
[----:B------:R-:W-:Y:S02]  /*1530*/  ISETP.NE.AND.EX P1, PT, RZ, UR5, PT, P1 ;  /* 0x00000005ff007c0c */ /* 0x000fe4000bf25310 */
[----:B0-----:R-:W-:-:S11]  /*1540*/  IADD3 R2, -R9, RZ, RZ ;  /* 0x000000ff09027210 */ /* 0x001fd60007ffe1ff */
[----:B------:R-:W-:-:S04]  /*1550*/  @P1 IADD3 R4, P2, R34, UR4, RZ ;  /* 0x0000000422041c10 */ /* 0x000fc8000ff5e0ff */
[----:B------:R-:W-:Y:S02]  /*1560*/  @P1 IADD3.X R5, R30, UR5, RZ, P2, !PT ;  /* 0x000000051e051c10 */ /* 0x000fe400097fe4ff */
[----:B------:R-:W-:-:S03]  /*1570*/  VIMNMX R2, RZ, R2, !PT ;  /* 0x00000002ff027248 */ /* 0x000fc60007fe0100 */
[----:B------:R0:W5:Y:S01]  /*1580*/  @P1 LDG.E R24, desc[UR42][R4.64] ;  /* 0x0000002a04181981 */ /* 0x000162000c1e1900 */
[----:B--2---:R-:W-:-:S04]  /*1590*/  @P0 IMAD.IADD R33, R7, 0x1, -R0 ;  /* 0x0000000107210824 */ /* 0x004fc800078e0a00 */
[----:B------:R-:W-:-:S04]  /*15a0*/  IMAD.IADD R105, R9, 0x1, R33 ;  /* 0x0000000109697824 */ /* 0x000fc800078e0221 */
[----:B------:R-:W-:-:S04]  /*15b0*/  VIADD R0, R105, 0x9f ;  /* 0x0000009f69007836 */ /* 0x000fc80000000000 */
[----:B------:R-:W-:-:S05]  /*15c0*/  IMAD.HI R0, R0, 0x66666667, RZ ;  /* 0x6666666700007827 */ /* 0x000fca00078e02ff */
[----:B------:R-:W-:-:S04]  /*15d0*/  SHF.R.U32.HI R3, RZ, 0x1f, R0 ;  /* 0x0000001fff037819 */ /* 0x000fc80000011600 */
[----:B------:R-:W-:-:S05]  /*15e0*/  LEA.HI.SX32 R104, R0, R3, 0x1a ;  /* 0x0000000300687211 */ /* 0x000fca00078fd2ff */
[----:B------:R-:W-:-:S05]  /*15f0*/  IMAD R0, R104, 0xa0, -R9 ;  /* 0x000000a068007824 */ /* 0x000fca00078e0a09 */
[----:B0-----:R-:W-:-:S04]  /*1600*/  VIMNMX R5, R0, R33, PT ;  /* 0x0000002100057248 */ /* 0x001fc80003fe0100 */
[----:B------:R-:W-:Y:S01]  /*1610*/  ISETP.GT.AND P0, PT, R5, R2, PT ;  /* 0x000000020500720c */ /* 0x000fe20003f04270 */
[----:B------:R-:W-:-:S05]  /*1620*/  IMAD.WIDE.U32 R2, R2, -0x33333333, RZ ;  /* 0xcccccccd02027825 */ /* 0x000fca00078e00ff */
[----:B------:R-:W-:-:S05]  /*1630*/  SHF.R.U32.HI R32, RZ, 0x7, R3 ;  /* 0x00000007ff207819 */ /* 0x000fca0000011603 */
[----:B------:R-:W-:Y:S02]  /*1640*/  IMAD.MOV.U32 R2, RZ, RZ, R32 ;  /* 0x000000ffff027224 */ /* 0x000fe400078e0020 */
[----:B------:R-:W-:-:S04]  /*1650*/  @P0 VIADD R0, R5, 0x9f ;  /* 0x0000009f05000836 */ /* 0x000fc80000000000 */
[----:B------:R-:W-:-:S05]  /*1660*/  @P0 IMAD.HI R0, R0, 0x66666667, RZ ;  /* 0x6666666700000827 */ /* 0x000fca00078e02ff */
[----:B------:R-:W-:-:S04]  /*1670*/  @P0 SHF.R.U32.HI R3, RZ, 0x1f, R0 ;  /* 0x0000001fff030819 */ /* 0x000fc80000011600 */
[----:B------:R-:W-:Y:S02]  /*1680*/  @P0 LEA.HI.SX32 R2, R0, R3, 0x1a ;  /* 0x0000000300020211 */ /* 0x000fe400078fd2ff */
[----:B------:R-:W-:Y:S02]  /*1690*/  PLOP3.LUT P0, PT, PT, PT, PT, 0x80, 0x0 ;  /* 0x000000000000781c */ /* 0x000fe40003f0f070 */
[----:B------:R-:W-:-:S13]  /*16a0*/  ISETP.GT.AND P1, PT, R2, R32, PT ;  /* 0x000000200200720c */ /* 0x000fda0003f24270 */
[----:B------:R-:W-:Y:S05]  /*16b0*/  @!P1 BRA `(.L_x_289) ;  /* 0x00000034000c9947 */ /* 0x000fea0003800000 */
[----:B------:R-:W-:Y:S01]  /*16c0*/  VIADD R0, R16, 0xe000 ;  /* 0x0000e00010007836 */ /* 0x000fe20000000000 */
[----:B------:R-:W-:Y:S04]  /*16d0*/  BSSY B6, `(.L_x_290) ;  /* 0x0000013000067945 */ /* 0x000fe80003800000 */
[----:B------:R-:W-:-:S13]  /*16e0*/  LOP3.LUT P0, RZ, R0, 0x1bf, RZ, 0xc0, !PT ;  /* 0x000001bf00ff7812 */ /* 0x000fda000780c0ff */
[----:B------:R-:W-:Y:S05]  /*16f0*/  @!P0 BRA `(.L_x_291) ;  /* 0x0000000000408947 */ /* 0x000fea0003800000 */
[----:B------:R-:W-:Y:S01]  /*1700*/  MOV R0, 0x0 ;  /* 0x0000000000007802 */ /* 0x000fe20000000f00 */
[----:B------:R-:W-:Y:S01]  /*1710*/  ULDC.64 UR4, c[0x4][0x98] ;  /* 0x0100260000047ab9 */ /* 0x000fe20000000a00 */
[----:B------:R-:W-:Y:S01]  /*1720*/  ULDC.64 UR6, c[0x4][0x20] ;  /* 0x0100080000067ab9 */ /* 0x000fe20000000a00 */
[----:B------:R-:W-:Y:S01]  /*1730*/  IMAD.U32 R4, RZ, RZ, UR4 ;  /* 0x00000004ff047e24 */ /* 0x000fe2000f8e00ff */
[----:B------:R0:W1:Y:S01]  /*1740*/  LDC.64 R14, c[0x4][R0] ;  /* 0x01000000000e7b82 */ /* 0x0000620000000a00 */
[----:B------:R-:W-:Y:S01]  /*1750*/  IMAD.U32 R5, RZ, RZ, UR5 ;  /* 0x00000005ff057e24 */ /* 0x000fe2000f8e00ff */
[----:B------:R-:W-:Y:S01]  /*1760*/  ULDC.64 UR4, c[0x4][0xa0] ;  /* 0x0100280000047ab9 */ /* 0x000fe20000000a00 */
[----:B------:R-:W-:Y:S01]  /*1770*/  MOV R10, UR6 ;  /* 0x00000006000a7c02 */ /* 0x000fe20008000f00 */
[----:B------:R-:W-:Y:S02]  /*1780*/  IMAD.U32 R6, RZ, RZ, UR4 ;  /* 0x00000004ff067e24 */ /* 0x000fe4000f8e00ff */
[----:B------:R-:W-:-:S02]  /*1790*/  IMAD.U32 R7, RZ, RZ, UR5 ;  /* 0x00000005ff077e24 */ /* 0x000fc4000f8e00ff */
[----:B------:R-:W-:Y:S02]  /*17a0*/  IMAD.U32 R11, RZ, RZ, UR7 ;  /* 0x00000007ff0b7e24 */ /* 0x000fe4000f8e00ff */
[----:B------:R-:W-:Y:S02]  /*17b0*/  IMAD.MOV.U32 R8, RZ, RZ, 0x70 ;  /* 0x00000070ff087424 */ /* 0x000fe400078e00ff */
[----:B------:R-:W-:Y:S02]  /*17c0*/  IMAD.MOV.U32 R12, RZ, RZ, 0x1 ;  /* 0x00000001ff0c7424 */ /* 0x000fe400078e00ff */
[----:B0-----:R-:W-:-:S07]  /*17d0*/  IMAD.MOV.U32 R13, RZ, RZ, RZ ;  /* 0x000000ffff0d7224 */ /* 0x001fce00078e00ff */
[----:B------:R-:W-:-:S07]  /*17e0*/  LEPC R20, `(.L_x_291) ;  /* 0x000000001014794e */ /* 0x000fce0000000000 */
[----:B-1---5:R-:W-:Y:S05]  /*17f0*/  CALL.ABS.NOINC R14 ;  /* 0x000000000e007343 */ /* 0x022fea0003c00000 */
.L_x_291:
[----:B------:R-:W-:Y:S05]  /*1800*/  BSYNC B6 ;  /* 0x0000000000067941 */ /* 0x000fea0003800000 */
.L_x_290:
        /* <DEDUP_REMOVED lines=19> */
[----:B-1---5:R-:W-:Y:S05]  /*1940*/  CALL.ABS.NOINC R14 ;  /* 0x000000000e007343 */ /* 0x022fea0003c00000 */
.L_x_293:
[----:B------:R-:W-:Y:S05]  /*1950*/  BSYNC B6 ;  /* 0x0000000000067941 */ /* 0x000fea0003800000 */
.L_x_292:
[----:B------:R-:W-:Y:S01]  /*1960*/  ULDC.64 UR4, c[0x0][0x9f8] ;  /* 0x00027e0000047ab9 */ /* 0x000fe20000000a00 */
[----:B------:R-:W0:Y:S01]  /*1970*/  LDC R0, c[0x0][0x428] ;  /* 0x00010a00ff007b82 */ /* 0x000e220000000800 */
[----:B------:R-:W-:-:S07]  /*1980*/  ISETP.NE.U32.AND P0, PT, RZ, UR4, PT ;  /* 0x00000004ff007c0c */ /* 0x000fce000bf05070 */
[----:B------:R-:W1:Y:S01]  /*1990*/  LDC.64 R48, c[0x0][0x2f0] ;  /* 0x0000bc00ff307b82 */ /* 0x000e620000000a00 */
[----:B------:R-:W-:Y:S01]  /*19a0*/  ISETP.NE.AND.EX P0, PT, RZ, UR5, PT, P0 ;  /* 0x00000005ff007c0c */ /* 0x000fe2000bf05300 */
[----:B------:R-:W-:Y:S01]  /*19b0*/  IMAD.IADD R56, R31, 0x1, R28 ;  /* 0x000000011f387824 */ /* 0x000fe200078e021c */
[----:B------:R-:W-:Y:S01]  /*19c0*/  MOV R3, R26 ;  /* 0x0000001a00037202 */ /* 0x000fe20000000f00 */
[----:B------:R-:W-:Y:S01]  /*19d0*/  ULDC.64 UR6, c[0x0][0xa08] ;  /* 0x0002820000067ab9 */ /* 0x000fe20000000a00 */
[----:B------:R-:W2:Y:S03]  /*19e0*/  LDL R28, [R1+0x18] ;  /* 0x00001800011c7983 */ /* 0x000ea60000100800 */
[----:B------:R-:W3:Y:S01]  /*19f0*/  LDC.64 R42, c[0x0][0x3d8] ;  /* 0x0000f600ff2a7b82 */ /* 0x000ee20000000a00 */
[----:B------:R-:W4:Y:S05]  /*1a00*/  LDL R14, [R1+0x1c] ;  /* 0x00001c00010e7983 */ /* 0x000f2a0000100800 */
[----:B------:R-:W-:-:S02]  /*1a10*/  @P0 IADD3 R4, P1, R34, UR4, RZ ;  /* 0x0000000422040c10 */ /* 0x000fc4000ff3e0ff */
[----:B------:R-:W-:Y:S01]  /*1a20*/  SHF.R.S32.HI R13, RZ, 0x1f, R56 ;  /* 0x0000001fff0d7819 */ /* 0x000fe20000011438 */
[----:B------:R-:W2:Y:S01]  /*1a30*/  LDL R34, [R1+0x44] ;  /* 0x0000440001227983 */ /* 0x000ea20000100800 */
[----:B------:R-:W-:Y:S01]  /*1a40*/  @P0 IADD3.X R5, R30, UR5, RZ, P1, !PT ;  /* 0x000000051e050c10 */ /* 0x000fe20008ffe4ff */
[----:B------:R-:W-:Y:S01]  /*1a50*/  ULDC.64 UR4, c[0x0][0x2f8] ;  /* 0x0000be0000047ab9 */ /* 0x000fe20000000a00 */
[----:B------:R-:W3:Y:S03]  /*1a60*/  LDC R31, c[0x0][0x3d4] ;  /* 0x0000f500ff1f7b82 */ /* 0x000ee60000000800 */
[----:B------:R1:W4:Y:S01]  /*1a70*/  @P0 LDG.E R29, desc[UR42][R4.64] ;  /* 0x0000002a041d0981 */ /* 0x000322000c1e1900 */
[----:B0-----:R-:W-:Y:S01]  /*1a80*/  ISETP.NE.AND P0, PT, R0, 0x1, PT ;  /* 0x000000010000780c */ /* 0x001fe20003f05270 */
[-C--:B-1----:R-:W-:Y:S01]  /*1a90*/  IMAD R6, R13, R48.reuse, RZ ;  /* 0x000000300d067224 */ /* 0x082fe200078e02ff */
[----:B------:R-:W-:Y:S01]  /*1aa0*/  SHF.R.S32.HI R19, RZ, 0x1f, R18 ;  /* 0x0000001fff137819 */ /* 0x000fe20000011412 */
[----:B------:R-:W0:Y:S01]  /*1ab0*/  S2R R10, SR_TID.X ;  /* 0x00000000000a7919 */ /* 0x000e220000002100 */
[----:B------:R-:W1:Y:S01]  /*1ac0*/  LDC.64 R36, c[0x0][0x3e8] ;  /* 0x0000fa00ff247b82 */ /* 0x000e620000000a00 */
[----:B------:R-:W-:Y:S01]  /*1ad0*/  SHF.R.S32.HI R30, RZ, 0x1f, R23 ;  /* 0x0000001fff1e7819 */ /* 0x000fe20000011417 */
[----:B------:R-:W-:-:S07]  /*1ae0*/  IMAD.WIDE.U32 R4, R56, R48, RZ ;  /* 0x0000003038047225 */ /* 0x000fce00078e00ff */
[----:B------:R-:W3:Y:S08]  /*1af0*/  @P0 LDC R7, c[0x0][0x42c] ;  /* 0x00010b00ff070b82 */ /* 0x000ef00000000800 */
[----:B------:R-:W1:Y:S01]  /*1b00*/  @P0 LDC R9, c[0x0][0x430] ;  /* 0x00010c00ff090b82 */ /* 0x000e620000000800 */
[----:B------:R-:W2:Y:S01]  /*1b10*/  S2R R35, SR_TID.X ;  /* 0x0000000000237919 */ /* 0x000ea20000002100 */
[----:B0-----:R-:W-:-:S02]  /*1b20*/  VIADD R20, R10, 0xffffff80 ;  /* 0xffffff800a147836 */ /* 0x001fc40000000000 */
[----:B---3--:R-:W-:-:S03]  /*1b30*/  @P0 IMAD.HI.U32 R0, R26, R7, RZ ;  /* 0x000000071a000227 */ /* 0x008fc600078e00ff */
[----:B------:R-:W-:Y:S01]  /*1b40*/  LEA.HI R10, R20, R20, RZ, 0x1 ;  /* 0x00000014140a7211 */ /* 0x000fe200078f08ff */
[----:B------:R-:W-:-:S03]  /*1b50*/  IMAD R7, R56, R49, R6 ;  /* 0x0000003138077224 */ /* 0x000fc600078e0206 */
[----:B------:R-:W-:Y:S01]  /*1b60*/  LOP3.LUT R10, R10, 0xfffffffe, RZ, 0xc0, !PT ;  /* 0xfffffffe0a0a7812 */ /* 0x000fe200078ec0ff */
[----:B------:R-:W-:Y:S01]  /*1b70*/  IMAD.IADD R5, R5, 0x1, R7 ;  /* 0x0000000105057824 */ /* 0x000fe200078e0207 */
[----:B-1----:R-:W-:Y:S02]  /*1b80*/  @P0 SHF.R.U32.HI R3, RZ, R9, R0 ;  /* 0x00000009ff030219 */ /* 0x002fe40000011600 */
[----:B------:R-:W-:Y:S01]  /*1b90*/  ISETP.NE.U32.AND P0, PT, RZ, UR6, PT ;  /* 0x00000006ff007c0c */ /* 0x000fe2000bf05070 */
[----:B------:R-:W-:Y:S01]  /*1ba0*/  IMAD.IADD R10, R20, 0x1, -R10 ;  /* 0x00000001140a7824 */ /* 0x000fe200078e0a0a */
[----:B------:R-:W-:Y:S01]  /*1bb0*/  SHF.R.S32.HI R0, RZ, 0x1f, R3 ;  /* 0x0000001fff007819 */ /* 0x000fe20000011403 */
[----:B------:R-:W-:Y:S01]  /*1bc0*/  IMAD.WIDE.U32 R4, R3, UR4, R4 ;  /* 0x0000000403047c25 */ /* 0x000fe2000f8e0004 */
[----:B------:R-:W-:Y:S01]  /*1bd0*/  ISETP.NE.AND.EX P0, PT, RZ, UR7, PT, P0 ;  /* 0x00000007ff007c0c */ /* 0x000fe2000bf05300 */
[----:B------:R-:W-:Y:S02]  /*1be0*/  ULDC.64 UR6, c[0x0][0x320] ;  /* 0x0000c80000067ab9 */ /* 0x000fe40000000a00 */
[----:B------:R-:W-:-:S02]  /*1bf0*/  IMAD R6, R0, UR4, RZ ;  /* 0x0000000400067c24 */ /* 0x000fc4000f8e02ff */
[----:B------:R-:W-:Y:S02]  /*1c00*/  IMAD R0, R0, UR6, RZ ;  /* 0x0000000600007c24 */ /* 0x000fe4000f8e02ff */
[C---:B------:R-:W-:Y:S01]  /*1c10*/  IMAD R9, R3.reuse, UR5, R6 ;  /* 0x0000000503097c24 */ /* 0x040fe2000f8e0206 */
[----:B------:R-:W-:Y:S01]  /*1c20*/  ULDC.64 UR4, c[0x0][0x300] ;  /* 0x0000c00000047ab9 */ /* 0x000fe20000000a00 */
[----:B------:R-:W-:Y:S02]  /*1c30*/  IMAD R11, R3, UR7, R0 ;  /* 0x00000007030b7c24 */ /* 0x000fe4000f8e0200 */
[----:B------:R-:W-:Y:S01]  /*1c40*/  IMAD.IADD R5, R5, 0x1, R9 ;  /* 0x0000000105057824 */ /* 0x000fe200078e0209 */
[----:B------:R-:W-:Y:S01]  /*1c50*/  ISETP.GE.AND P2, PT, R18, R31, PT ;  /* 0x0000001f1200720c */ /* 0x000fe20003f46270 */
[----:B------:R-:W-:-:S04]  /*1c60*/  IMAD.WIDE.U32 R6, R3, UR6, R18 ;  /* 0x0000000603067c25 */ /* 0x000fc8000f8e0012 */
[----:B------:R-:W-:Y:S02]  /*1c70*/  IMAD.SHL.U32 R52, R10, 0x8, RZ ;  /* 0x000000080a347824 */ /* 0x000fe400078e00ff */
[----:B------:R-:W-:-:S04]  /*1c80*/  IMAD.WIDE.U32 R20, R23, R48, R18 ;  /* 0x0000003017147225 */ /* 0x000fc800078e0012 */
[----:B------:R-:W-:Y:S01]  /*1c90*/  IMAD.IADD R7, R7, 0x1, R11 ;  /* 0x0000000107077824 */ /* 0x000fe200078e020b */
[----:B----4-:R-:W-:Y:S02]  /*1ca0*/  SHF.R.S32.HI R0, RZ, 0x1f, R29 ;  /* 0x0000001fff007819 */ /* 0x010fe4000001141d */
[----:B------:R-:W-:Y:S02]  /*1cb0*/  SEL R9, R29, RZ, !P0 ;  /* 0x000000ff1d097207 */ /* 0x000fe40004000000 */
[----:B------:R-:W3:Y:S01]  /*1cc0*/  LDL R29, [R1+0x14] ;  /* 0x00001400011d7983 */ /* 0x000ee20000100800 */
[----:B------:R-:W-:Y:S02]  /*1cd0*/  SEL R0, R0, RZ, !P0 ;  /* 0x000000ff00007207 */ /* 0x000fe40004000000 */
[----:B------:R-:W-:-:S04]  /*1ce0*/  IMAD.WIDE.U32 R54, R9, UR4, R4 ;  /* 0x0000000409367c25 */ /* 0x000fc8000f8e0004 */
[----:B------:R-:W-:Y:S02]  /*1cf0*/  IMAD R8, R0, UR4, RZ ;  /* 0x0000000400087c24 */ /* 0x000fe4000f8e02ff */
[----:B------:R-:W-:Y:S02]  /*1d00*/  IMAD R4, R30, R48, RZ ;  /* 0x000000301e047224 */ /* 0x000fe400078e02ff */
[----:B------:R-:W-:Y:S01]  /*1d10*/  IMAD R3, R9, UR5, R8 ;  /* 0x0000000509037c24 */ /* 0x000fe2000f8e0208 */
[----:B------:R-:W-:Y:S01]  /*1d20*/  ULDC.64 UR4, c[0x0][0x328] ;  /* 0x0000ca0000047ab9 */ /* 0x000fe20000000a00 */
[----:B------:R-:W-:Y:S01]  /*1d30*/  IMAD R5, R23, R49, R4 ;  /* 0x0000003117057224 */ /* 0x000fe200078e0204 */
[----:B------:R-:W-:Y:S01]  /*1d40*/  SEL R11, R31, RZ, P2 ;  /* 0x000000ff1f0b7207 */ /* 0x000fe20001000000 */
[----:B------:R-:W-:Y:S01]  /*1d50*/  IMAD R8, R0, UR4, RZ ;  /* 0x0000000400087c24 */ /* 0x000fe2000f8e02ff */
[----:B------:R-:W-:Y:S01]  /*1d60*/  SHF.R.S32.HI R53, RZ, 0x1f, R52 ;  /* 0x0000001fff357819 */ /* 0x000fe20000011434 */
[----:B------:R-:W-:Y:S01]  /*1d70*/  IMAD.IADD R0, R55, 0x1, R3 ;  /* 0x0000000137007824 */ /* 0x000fe200078e0203 */
[----:B------:R-:W-:Y:S01]  /*1d80*/  IADD3 R3, P0, R54, R20, RZ ;  /* 0x0000001436037210 */ /* 0x000fe20007f1e0ff */
[----:B------:R-:W-:-:S02]  /*1d90*/  IMAD R4, R30, R42, RZ ;  /* 0x0000002a1e047224 */ /* 0x000fc400078e02ff */
[C---:B------:R-:W-:Y:S01]  /*1da0*/  IMAD.WIDE.U32 R50, R9.reuse, UR4, R6 ;  /* 0x0000000409327c25 */ /* 0x040fe2000f8e0006 */
[----:B------:R-:W-:Y:S01]  /*1db0*/  IADD3.X R20, R0, R21, R5, P0, !PT ;  /* 0x0000001500147210 */ /* 0x000fe200007fe405 */
[----:B------:R-:W-:Y:S02]  /*1dc0*/  ULDC UR4, c[0x0][0x2e4] ;  /* 0x0000b90000047ab9 */ /* 0x000fe40000000800 */
[----:B------:R-:W-:Y:S02]  /*1dd0*/  IMAD R75, R9, UR5, R8 ;  /* 0x00000005094b7c24 */ /* 0x000fe4000f8e0208 */
[----:B------:R-:W-:Y:S02]  /*1de0*/  IMAD R6, R30, R36, RZ ;  /* 0x000000241e067224 */ /* 0x000fe400078e02ff */
[C---:B------:R-:W-:Y:S02]  /*1df0*/  IMAD R15, R23.reuse, R43, R4 ;  /* 0x0000002b170f7224 */ /* 0x040fe400078e0204 */
[----:B------:R-:W-:-:S04]  /*1e00*/  IMAD.WIDE.U32 R8, R23, R42, R18 ;  /* 0x0000002a17087225 */ /* 0x000fc800078e0012 */
[----:B------:R-:W-:Y:S02]  /*1e10*/  IMAD.IADD R11, R18, 0x1, R11 ;  /* 0x00000001120b7824 */ /* 0x000fe400078e020b */
[----:B------:R-:W-:Y:S01]  /*1e20*/  IMAD.WIDE.U32 R4, R23, R42, R52 ;  /* 0x0000002a17047225 */ /* 0x000fe200078e0034 */
[----:B------:R-:W-:-:S03]  /*1e30*/  IADD3 R9, R15, R9, RZ ;  /* 0x000000090f097210 */ /* 0x000fc60007ffe0ff */
[C---:B------:R-:W-:Y:S01]  /*1e40*/  IMAD R21, R23.reuse, R37, R6 ;  /* 0x0000002517157224 */ /* 0x040fe200078e0206 */
[----:B------:R-:W-:Y:S01]  /*1e50*/  SHF.R.S32.HI R10, RZ, 0x1f, R11 ;  /* 0x0000001fff0a7819 */ /* 0x000fe2000001140b */
[----:B------:R-:W-:-:S04]  /*1e60*/  IMAD.WIDE.U32 R40, R23, R36, R18 ;  /* 0x0000002417287225 */ /* 0x000fc800078e0012 */
[----:B------:R-:W-:-:S04]  /*1e70*/  IMAD.WIDE.U32 R6, R23, R36, R52 ;  /* 0x0000002417067225 */ /* 0x000fc800078e0034 */
[----:B------:R-:W-:Y:S01]  /*1e80*/  IMAD.IADD R5, R5, 0x1, R15 ;  /* 0x0000000105057824 */ /* 0x000fe200078e020f */
[----:B-----5:R-:W-:Y:S01]  /*1e90*/  SHF.R.S32.HI R15, RZ, 0x1f, R24 ;  /* 0x0000001fff0f7819 */ /* 0x020fe20000011418 */
[----:B------:R-:W-:Y:S02]  /*1ea0*/  IMAD.IADD R41, R21, 0x1, R41 ;  /* 0x0000000115297824 */ /* 0x000fe400078e0229 */
[----:B------:R-:W-:Y:S01]  /*1eb0*/  IMAD.IADD R7, R7, 0x1, R21 ;  /* 0x0000000107077824 */ /* 0x000fe200078e0215 */
[----:B------:R-:W-:Y:S01]  /*1ec0*/  LEA.HI R21, R10, R11, RZ, 0x4 ;  /* 0x0000000b0a157211 */ /* 0x000fe200078f20ff */
[C---:B------:R-:W-:Y:S02]  /*1ed0*/  IMAD R12, R15.reuse, R42, RZ ;  /* 0x0000002a0f0c7224 */ /* 0x040fe400078e02ff */
[----:B------:R-:W-:Y:S02]  /*1ee0*/  IMAD R15, R15, R36, RZ ;  /* 0x000000240f0f7224 */ /* 0x000fe400078e02ff */
[----:B------:R-:W-:Y:S01]  /*1ef0*/  IMAD.WIDE.U32 R44, R24, R42, R4 ;  /* 0x0000002a182c7225 */ /* 0x000fe200078e0004 */
[----:B--2---:R-:W-:-:S02]  /*1f00*/  LOP3.LUT P4, RZ, R34, 0x2, RZ, 0xc0, !PT ;  /* 0x0000000222ff7812 */ /* 0x004fc4000788c0ff */
[----:B------:R-:W-:Y:S01]  /*1f10*/  LOP3.LUT R22, R22, 0xfffffffb, RZ, 0xc0, !PT ;  /* 0xfffffffb16167812 */ /* 0x000fe200078ec0ff */
[----:B------:R-:W-:Y:S01]  /*1f20*/  IMAD R59, R49, 0xa0, RZ ;  /* 0x000000a0313b7824 */ /* 0x000fe200078e02ff */
[----:B------:R-:W-:Y:S01]  /*1f30*/  SHF.R.U32.HI R35, RZ, 0x7, R35 ;  /* 0x00000007ff237819 */ /* 0x000fe20000011623 */
[C---:B------:R-:W-:Y:S01]  /*1f40*/  IMAD R65, R24.reuse, R43, R12 ;  /* 0x0000002b18417224 */ /* 0x040fe200078e020c */
[----:B------:R-:W-:Y:S01]  /*1f50*/  IADD3 R56, P0, R23, R56, RZ ;  /* 0x0000003817387210 */ /* 0x000fe20007f1e0ff */
[----:B------:R-:W-:Y:S01]  /*1f60*/  IMAD R11, R43, 0xa0, RZ ;  /* 0x000000a02b0b7824 */ /* 0x000fe200078e02ff */
[----:B------:R-:W-:Y:S01]  /*1f70*/  LOP3.LUT R64, R21, 0xfffffff0, RZ, 0xc0, !PT ;  /* 0xfffffff015407812 */ /* 0x000fe200078ec0ff */
[----:B------:R-:W-:-:S04]  /*1f80*/  IMAD.WIDE.U32 R46, R24, R42, R8 ;  /* 0x0000002a182e7225 */ /* 0x000fc800078e0008 */
[C---:B------:R-:W-:Y:S02]  /*1f90*/  IMAD R15, R24.reuse, R37, R15 ;  /* 0x00000025180f7224 */ /* 0x040fe400078e020f */
[----:B------:R-:W-:Y:S02]  /*1fa0*/  IMAD R61, R37, 0xa0, RZ ;  /* 0x000000a0253d7824 */ /* 0x000fe400078e02ff */
[----:B------:R-:W-:-:S04]  /*1fb0*/  IMAD.WIDE.U32 R40, R24, R36, R40 ;  /* 0x0000002418287225 */ /* 0x000fc800078e0028 */
[----:B------:R-:W-:-:S04]  /*1fc0*/  IMAD.WIDE.U32 R38, R24, R36, R6 ;  /* 0x0000002418267225 */ /* 0x000fc800078e0006 */
[----:B------:R-:W-:Y:S02]  /*1fd0*/  VIADD R34, R18, 0x20 ;  /* 0x0000002012227836 */ /* 0x000fe40000000000 */
[----:B------:R-:W-:Y:S01]  /*1fe0*/  IMAD.WIDE.U32 R48, R48, 0xa0, RZ ;  /* 0x000000a030307825 */ /* 0x000fe200078e00ff */
[----:B------:R-:W-:-:S03]  /*1ff0*/  @P2 LOP3.LUT R22, R22, 0x4, RZ, 0xfc, !PT ;  /* 0x0000000416162812 */ /* 0x000fc600078efcff */
[----:B------:R-:W-:-:S04]  /*2000*/  IMAD.WIDE.U32 R42, R42, 0xa0, RZ ;  /* 0x000000a02a2a7825 */ /* 0x000fc800078e00ff */
[----:B------:R-:W-:Y:S01]  /*2010*/  IMAD.WIDE.U32 R36, R36, 0xa0, RZ ;  /* 0x000000a024247825 */ /* 0x000fe200078e00ff */
[----:B------:R-:W-:Y:S02]  /*2020*/  ISETP.GE.AND P3, PT, R18, UR4, PT ;  /* 0x0000000412007c0c */ /* 0x000fe4000bf66270 */
[----:B------:R-:W-:Y:S01]  /*2030*/  ISETP.GE.AND P2, PT, R34, UR4, PT ;  /* 0x0000000422007c0c */ /* 0x000fe2000bf46270 */
[----:B------:R-:W-:Y:S01]  /*2040*/  IMAD.IADD R62, R65, 0x1, R47 ;  /* 0x00000001413e7824 */ /* 0x000fe200078e022f */
[----:B------:R-:W-:Y:S01]  /*2050*/  IADD3.X R57, R30, R13, RZ, P0, !PT ;  /* 0x0000000d1e397210 */ /* 0x000fe200007fe4ff */
[----:B------:R-:W-:Y:S01]  /*2060*/  VIADD R35, R35, 0x8 ;  /* 0x0000000823237836 */ /* 0x000fe20000000000 */
[----:B------:R-:W-:Y:S01]  /*2070*/  SHF.R.S32.HI R73, RZ, 0x1f, R64 ;  /* 0x0000001fff497819 */ /* 0x000fe20000011440 */
[----:B------:R-:W-:Y:S02]  /*2080*/  IMAD.SHL.U32 R58, R31, 0x2, RZ ;  /* 0x000000021f3a7824 */ /* 0x000fe400078e00ff */
[----:B------:R-:W-:-:S02]  /*2090*/  IMAD.IADD R59, R49, 0x1, R59 ;  /* 0x00000001313b7824 */ /* 0x000fc400078e023b */
[----:B------:R-:W-:Y:S02]  /*20a0*/  IMAD.IADD R60, R43, 0x1, R11 ;  /* 0x000000012b3c7824 */ /* 0x000fe400078e020b */
[----:B------:R-:W-:Y:S02]  /*20b0*/  IMAD.IADD R61, R37, 0x1, R61 ;  /* 0x00000001253d7824 */ /* 0x000fe400078e023d */
[----:B------:R-:W-:Y:S02]  /*20c0*/  IMAD.IADD R63, R15, 0x1, R41 ;  /* 0x000000010f3f7824 */ /* 0x000fe400078e0229 */
[----:B------:R-:W-:Y:S02]  /*20d0*/  IMAD.IADD R65, R45, 0x1, R65 ;  /* 0x000000012d417824 */ /* 0x000fe400078e0241 */
[----:B------:R-:W-:Y:S02]  /*20e0*/  IMAD.IADD R72, R39, 0x1, R15 ;  /* 0x0000000127487824 */ /* 0x000fe400078e020f */
[----:B------:R-:W-:Y:S01]  /*20f0*/  IMAD.IADD R75, R51, 0x1, R75 ;  /* 0x00000001334b7824 */ /* 0x000fe200078e024b */
[----:B---3--:R-:W-:-:S04]  /*2100*/  LOP3.LUT R4, R29, 0x30, R21, 0xf8, !PT ;  /* 0x000000301d047812 */ /* 0x008fc800078ef815 */
[----:B------:R-:W-:-:S04]  /*2110*/  LOP3.LUT R4, R4, R28, RZ, 0x3c, !PT ;  /* 0x0000001c04047212 */ /* 0x000fc800078e3cff */
[----:B------:R-:W-:-:S07]  /*2120*/  IADD3 R74, R14, R4, RZ ;  /* 0x000000040e4a7210 */ /* 0x000fce0007ffe0ff */
.L_x_323:
[----:B0-----:R-:W2:Y:S01]  /*2130*/  LDL R4, [R1+0x4] ;  /* 0x0000040001047983 */ /* 0x001ea20000100800 */
[----:B----4-:R-:W0:Y:S01]  /*2140*/  LDC.64 R66, c[0x0][0x2d8] ;  /* 0x0000b600ff427b82 */ /* 0x010e220000000a00 */
[----:B------:R-:W-:Y:S01]  /*2150*/  VIADD R2, R2, 0xffffffff ;  /* 0xffffffff02027836 */ /* 0x000fe20000000000 */
[----:B------:R-:W-:Y:S01]  /*2160*/  LOP3.LUT R22, R22, 0xfffffffd, RZ, 0xc0, !PT ;  /* 0xfffffffd16167812 */ /* 0x000fe200078ec0ff */
[----:B------:R-:W-:Y:S05]  /*2170*/  YIELD ;  /* 0x0000000000007946 */ /* 0x000fea0003800000 */
[----:B------:R-:W1:Y:S01]  /*2180*/  LDC R31, c[0x0][0x3d4] ;  /* 0x0000f500ff1f7b82 */ /* 0x000e620000000800 */
[----:B------:R-:W-:Y:S01]  /*2190*/  SHF.R.S32.HI R11, RZ, 0x1f, R2 ;  /* 0x0000001fff0b7819 */ /* 0x000fe20000011402 */
[----:B------:R-:W-:Y:S01]  /*21a0*/  IMAD R5, R59, R2, RZ ;  /* 0x000000023b057224 */ /* 0x000fe200078e02ff */
[----:B------:R-:W-:Y:S01]  /*21b0*/  ISETP.GT.AND P5, PT, R2, R32, PT ;  /* 0x000000200200720c */ /* 0x000fe20003fa4270 */
[----:B---3--:R-:W-:Y:S01]  /*21c0*/  IMAD.WIDE.U32 R14, R48, R2, RZ ;  /* 0x00000002300e7225 */ /* 0x008fe200078e00ff */
[----:B------:R-:W-:Y:S03]  /*21d0*/  BSSY B0, `(.L_x_294) ;  /* 0x0000255000007945 */ /* 0x000fe60003800000 */
[----:B------:R-:W-:-:S04]  /*21e0*/  IMAD R7, R11, R48, R5 ;  /* 0x000000300b077224 */ /* 0x000fc800078e0205 */
[----:B------:R-:W-:Y:S01]  /*21f0*/  IMAD.IADD R69, R15, 0x1, R7 ;  /* 0x000000010f457824 */ /* 0x000fe200078e0207 */
[----:B0-----:R-:W-:-:S03]  /*2200*/  IADD3 R12, P0, P1, R14, R66, R3 ;  /* 0x000000420e0c7210 */ /* 0x001fc6000791e003 */
[----:B------:R-:W-:Y:S02]  /*2210*/  @P5 LOP3.LUT R22, R22, 0x2, RZ, 0xfc, !PT ;  /* 0x0000000216165812 */ /* 0x000fe400078efcff */
[----:B------:R-:W-:Y:S02]  /*2220*/  IADD3.X R13, R69, R67, R20, P0, P1 ;  /* 0x00000043450d7210 */ /* 0x000fe400007e2414 */
[----:B-1----:R-:W-:Y:S01]  /*2230*/  ISETP.GE.AND P0, PT, R31, 0x1, PT ;  /* 0x000000011f00780c */ /* 0x002fe20003f06270 */
[----:B--2---:R-:W-:-:S04]  /*2240*/  IMAD R77, R17, 0x2800, R4 ;  /* 0x00002800114d7824 */ /* 0x004fc800078e0204 */
[C---:B------:R-:W-:Y:S02]  /*2250*/  VIADD R5, R77.reuse, 0x20 ;  /* 0x000000204d057836 */ /* 0x040fe40000000000 */
[----:B------:R-:W-:Y:S02]  /*2260*/  @P4 VIADD R5, R77, 0xffffffe0 ;  /* 0xffffffe04d054836 */ /* 0x000fe40000000000 */
[C---:B------:R-:W-:Y:S02]  /*2270*/  IMAD.IADD R77, R16.reuse, 0x1, R77 ;  /* 0x00000001104d7824 */ /* 0x040fe400078e024d */
[----:B------:R-:W-:Y:S02]  /*2280*/  IMAD.IADD R76, R16, 0x1, R5 ;  /* 0x00000001104c7824 */ /* 0x000fe400078e0205 */
[----:B------:R-:W-:Y:S05]  /*2290*/  @!P0 BRA `(.L_x_295) ;  /* 0x0000002000d88947 */ /* 0x000fea0003800000 */
[----:B------:R-:W-:Y:S01]  /*22a0*/  ULDC.U8 UR4, c[0x0][0x3f0] ;  /* 0x0000fc0000047ab9 */ /* 0x000fe20000000000 */
[-C--:B------:R-:W-:Y:S01]  /*22b0*/  IMAD R5, R60, R2.reuse, RZ ;  /* 0x000000023c057224 */ /* 0x080fe200078e02ff */
[----:B------:R-:W-:Y:S01]  /*22c0*/  ISETP.NE.AND P0, PT, RZ, UR4, PT ;  /* 0x00000004ff007c0c */ /* 0x000fe2000bf05270 */
[----:B------:R-:W-:Y:S02]  /*22d0*/  IMAD R7, R61, R2, RZ ;  /* 0x000000023d077224 */ /* 0x000fe400078e02ff */
[C---:B------:R-:W-:Y:S02]  /*22e0*/  IMAD R9, R11.reuse, R42, R5 ;  /* 0x0000002a0b097224 */ /* 0x040fe400078e0205 */
[----:B------:R-:W-:Y:S02]  /*22f0*/  IMAD R11, R11, R36, R7 ;  /* 0x000000240b0b7224 */ /* 0x000fe400078e0207 */
[----:B------:R-:W-:-:S04]  /*2300*/  IMAD.WIDE.U32 R4, R42, R2, RZ ;  /* 0x000000022a047225 */ /* 0x000fc800078e00ff */
[----:B------:R-:W-:Y:S01]  /*2310*/  IMAD.WIDE.U32 R6, R36, R2, RZ ;  /* 0x0000000224067225 */ /* 0x000fe200078e00ff */
[----:B------:R-:W-:-:S03]  /*2320*/  IADD3 R30, R5, R9, RZ ;  /* 0x00000009051e7210 */ /* 0x000fc60007ffe0ff */
[----:B------:R-:W-:Y:S01]  /*2330*/  IMAD.IADD R68, R7, 0x1, R11 ;  /* 0x0000000107447824 */ /* 0x000fe200078e020b */
[----:B------:R-:W-:Y:S06]  /*2340*/  @!P0 BRA `(.L_x_296) ;  /* 0x0000001000388947 */ /* 0x000fec0003800000 */
[----:B------:R-:W-:Y:S01]  /*2350*/  IMAD R8, R2, -0xa0, R33 ;  /* 0xffffff6002087824 */ /* 0x000fe200078e0221 */
[----:B------:R-:W-:Y:S01]  /*2360*/  BSSY B1, `(.L_x_297) ;  /* 0x0000017000017945 */ /* 0x000fe20003800000 */
[----:B------:R-:W-:Y:S02]  /*2370*/  CS2R R14, SRZ ;  /* 0x00000000000e7805 */ /* 0x000fe4000001ff00 */
[----:B------:R-:W-:Y:S02]  /*2380*/  CS2R R10, SRZ ;  /* 0x00000000000a7805 */ /* 0x000fe4000001ff00 */
[----:B------:R-:W-:Y:S02]  /*2390*/  CS2R R28, SRZ ;  /* 0x00000000001c7805 */ /* 0x000fe4000001ff00 */
[----:B------:R-:W-:-:S04]  /*23a0*/  VIMNMX R8, R8, 0xa0, PT ;  /* 0x000000a008087848 */ /* 0x000fc80003fe0100 */
[----:B------:R-:W-:Y:S02]  /*23b0*/  ISETP.GE.AND P1, PT, R23, R8, PT ;  /* 0x000000081700720c */ /* 0x000fe40003f26270 */
[----:B------:R-:W-:-:S11]  /*23c0*/  CS2R R8, SRZ ;  /* 0x0000000000087805 */ /* 0x000fd6000001ff00 */
[----:B------:R-:W-:Y:S05]  /*23d0*/  @P1 BRA `(.L_x_298) ;  /* 0x00000000003c1947 */ /* 0x000fea0003800000 */
[----:B------:R-:W-:Y:S01]  /*23e0*/  ULDC.64 UR4, c[0x0][0x3c8] ;  /* 0x0000f20000047ab9 */ /* 0x000fe20000000a00 */
[----:B------:R-:W-:Y:S01]  /*23f0*/  VIADD R8, R52, 0x10 ;  /* 0x0000001034087836 */ /* 0x000fe20000000000 */
[----:B------:R-:W-:-:S04]  /*2400*/  IADD3 R4, P0, P5, R44, UR4, R4 ;  /* 0x000000042c047c10 */ /* 0x000fc8000fd1e004 */
[----:B------:R-:W-:Y:S01]  /*2410*/  IADD3.X R5, R65, UR5, R30, P0, P5 ;  /* 0x0000000541057c10 */ /* 0x000fe200087ea41e */
[----:B------:R-:W-:Y:S02]  /*2420*/  ULDC.64 UR4, c[0x0][0x3e0] ;  /* 0x0000f80000047ab9 */ /* 0x000fe40000000a00 */
[----:B------:R-:W-:-:S04]  /*2430*/  IADD3 R6, P0, P5, R38, UR4, R6 ;  /* 0x0000000426067c10 */ /* 0x000fc8000fd1e006 */
[----:B------:R-:W-:Y:S02]  /*2440*/  IADD3.X R7, R72, UR5, R68, P0, P5 ;  /* 0x0000000548077c10 */ /* 0x000fe400087ea444 */
[----:B------:R-:W-:Y:S02]  /*2450*/  ISETP.GE.AND P0, PT, R52, R31, PT ;  /* 0x0000001f3400720c */ /* 0x000fe40003f06270 */
[----:B------:R-:W-:-:S11]  /*2460*/  CS2R R10, SRZ ;  /* 0x00000000000a7805 */ /* 0x000fd6000001ff00 */
[----:B------:R0:W5:Y:S04]  /*2470*/  @!P0 LDG.E.64 R14, desc[UR42][R4.64] ;  /* 0x0000002a040e8981 */ /* 0x000168000c1e1b00 */
[----:B------:R0:W5:Y:S01]  /*2480*/  @!P0 LDG.E.64 R28, desc[UR42][R6.64] ;  /* 0x0000002a061c8981 */ /* 0x000162000c1e1b00 */
[----:B------:R-:W-:Y:S02]  /*2490*/  ISETP.GE.AND P0, PT, R8, R31, PT ;  /* 0x0000001f0800720c */ /* 0x000fe40003f06270 */
[----:B------:R-:W-:-:S11]  /*24a0*/  CS2R R8, SRZ ;  /* 0x0000000000087805 */ /* 0x000fd6000001ff00 */
[----:B------:R0:W5:Y:S04]  /*24b0*/  @!P0 LDG.E.64 R8, desc[UR42][R4.64+0x10] ;  /* 0x0000102a04088981 */ /* 0x000168000c1e1b00 */
[----:B------:R0:W5:Y:S02]  /*24c0*/  @!P0 LDG.E.64 R10, desc[UR42][R6.64+0x10] ;  /* 0x0000102a060a8981 */ /* 0x000164000c1e1b00 */
.L_x_298:
[----:B------:R-:W-:Y:S05]  /*24d0*/  BSYNC B1 ;  /* 0x0000000000017941 */ /* 0x000fea0003800000 */
.L_x_297:
[----:B------:R-:W-:Y:S01]  /*24e0*/  UISETP.NE.AND UP0, UPT, UR36, 0x3, UPT ;  /* 0x000000032400788c */ /* 0x000fe2000bf05270 */
[----:B-----5:R-:W-:Y:S02]  /*24f0*/  IMAD.MOV.U32 R30, RZ, RZ, R8 ;  /* 0x000000ffff1e7224 */ /* 0x020fe400078e0008 */
[----:B------:R-:W-:Y:S02]  /*2500*/  IMAD.MOV.U32 R85, RZ, RZ, R14 ;  /* 0x000000ffff557224 */ /* 0x000fe400078e000e */
[----:B------:R-:W-:Y:S01]  /*2510*/  IMAD.MOV.U32 R66, RZ, RZ, R10 ;  /* 0x000000ffff427224 */ /* 0x000fe200078e000a */
[----:B------:R-:W-:Y:S01]  /*2520*/  PLOP3.LUT P0, PT, PT, PT, UP0, 0x80, 0x0 ;  /* 0x000000000000781c */ /* 0x000fe20003f0f008 */
[----:B------:R-:W-:-:S12]  /*2530*/  IMAD.MOV.U32 R83, RZ, RZ, R28 ;  /* 0x000000ffff537224 */ /* 0x000fd800078e001c */
[----:B------:R-:W-:Y:S05]  /*2540*/  @!P0 BRA `(.L_x_299) ;  /* 0x0000000000048947 */ /* 0x000fea0003800000 */
[----:B------:R-:W-:Y:S01]  /*2550*/  BPT.TRAP 0x1 ;  /* 0x000000040000795c */ /* 0x000fe20000300000 */
.L_x_299:
[----:B------:R-:W-:Y:S01]  /*2560*/  IMAD R78, R17, 0x8, R16 ;  /* 0x00000008114e7824 */ /* 0x000fe200078e0210 */
[----:B------:R-:W-:Y:S01]  /*2570*/  SHF.L.U32 R79, R156, 0x1f, RZ ;  /* 0x0000001f9c4f7819 */ /* 0x000fe200000006ff */
[----:B------:R-:W-:Y:S03]  /*2580*/  BSSY B1, `(.L_x_300) ;  /* 0x0000003000017945 */ /* 0x000fe60003800000 */
[----:B------:R-:W1:Y:S02]  /*2590*/  SYNCS.PHASECHK.TRANS64.TRYWAIT P5, [R78+URZ+0x13290], R79 ;  /* 0x0132904f4e0075a7 */ /* 0x000e6400080a017f */
[----:B-1----:R-:W-:Y:S05]  /*25a0*/  @!P5 BRA `(.L_x_301) ;  /* 0x0000012c00acd947 */ /* 0x002fea0003800000 */
.L_x_518:
[----:B------:R-:W-:Y:S05]  /*25b0*/  BSYNC B1 ;  /* 0x0000000000017941 */ /* 0x000fea0003800000 */
.L_x_300:
[----:B------:R-:W-:Y:S05]  /*25c0*/  @P1 BRA `(.L_x_302) ;  /* 0x0000002000541947 */ /* 0x000fea0003800000 */
[----:B------:R-:W-:Y:S04]  /*25d0*/  BSSY B1, `(.L_x_303) ;  /* 0x000006f000017945 */ /* 0x000fe80003800000 */
[----:B------:R-:W-:Y:S05]  /*25e0*/  @P3 BRA `(.L_x_304) ;  /* 0x0000000400b43947 */ /* 0x000fea0003800000 */
[----:B0-----:R0:W2:Y:S01]  /*25f0*/  LDS.128 R4, [R77+0xe000] ;  /* 0x00e000004d047984 */ /* 0x0010a20000000c00 */
[----:B------:R-:W-:Y:S01]  /*2600*/  ISETP.GE.AND P5, PT, R52, R31, PT ;  /* 0x0000001f3400720c */ /* 0x000fe20003fa6270 */
[----:B------:R-:W-:-:S12]  /*2610*/  BSSY B2, `(.L_x_305) ;  /* 0x0000069000027945 */ /* 0x000fd80003800000 */
[----:B0-----:R-:W-:Y:S05]  /*2620*/  @P5 BRA `(.L_x_306) ;  /* 0x00000004009c5947 */ /* 0x001fea0003800000 */
[--C-:B------:R-:W-:Y:S02]  /*2630*/  SHF.R.U32.HI R28, RZ, 0x8, R29.reuse ;  /* 0x00000008ff1c7819 */ /* 0x100fe4000001161d */
[----:B------:R-:W-:Y:S02]  /*2640*/  SHF.R.U32.HI R68, RZ, 0x10, R29 ;  /* 0x00000010ff447819 */ /* 0x000fe4000001161d */
[----:B------:R-:W-:Y:S01]  /*2650*/  LOP3.LUT R29, R29, 0xff0000ff, RZ, 0xc0, !PT ;  /* 0xff0000ff1d1d7812 */ /* 0x000fe200078ec0ff */
[----:B------:R-:W-:Y:S01]  /*2660*/  IMAD.SHL.U32 R28, R28, 0x100, RZ ;  /* 0x000001001c1c7824 */ /* 0x000fe200078e00ff */
[--C-:B------:R-:W-:Y:S02]  /*2670*/  SHF.R.U32.HI R14, RZ, 0x8, R15.reuse ;  /* 0x00000008ff0e7819 */ /* 0x100fe4000001160f */
[----:B------:R-:W-:Y:S02]  /*2680*/  SHF.R.U32.HI R70, RZ, 0x10, R15 ;  /* 0x00000010ff467819 */ /* 0x000fe4000001160f */
[----:B------:R-:W-:Y:S01]  /*2690*/  LOP3.LUT R67, R15, 0xff0000ff, RZ, 0xc0, !PT ;  /* 0xff0000ff0f437812 */ /* 0x000fe200078ec0ff */
[----:B--2---:R-:W-:Y:S01]  /*26a0*/  IMAD.MOV.U32 R15, RZ, RZ, R4 ;  /* 0x000000ffff0f7224 */ /* 0x004fe200078e0004 */
[----:B------:R-:W-:Y:S01]  /*26b0*/  LOP3.LUT R69, R29, 0xff00, R28, 0xf8, !PT ;  /* 0x0000ff001d457812 */ /* 0x000fe200078ef81c */
[----:B------:R-:W-:Y:S01]  /*26c0*/  IMAD.U32 R28, R68, 0x10000, RZ ;  /* 0x00010000441c7824 */ /* 0x000fe200078e00ff */
[----:B------:R-:W-:-:S02]  /*26d0*/  SHF.L.U32 R14, R14, 0x8, RZ ;  /* 0x000000080e0e7819 */ /* 0x000fc400000006ff */
[----:B------:R-:W-:Y:S02]  /*26e0*/  F2FP.F16.E4M3.UNPACK_B R4, R5 ;  /* 0x00000005ff04723e */ /* 0x000fe400020006ff */
[----:B------:R-:W-:Y:S02]  /*26f0*/  F2FP.F16.E4M3.UNPACK_B R29, R83.H1 ;  /* 0x00000053ff1d723e */ /* 0x000fe400030006ff */
[----:B------:R-:W-:Y:S01]  /*2700*/  LOP3.LUT R67, R67, 0xff00, R14, 0xf8, !PT ;  /* 0x0000ff0043437812 */ /* 0x000fe200078ef80e */
[----:B------:R-:W-:Y:S01]  /*2710*/  IMAD.U32 R14, R70, 0x10000, RZ ;  /* 0x00010000460e7824 */ /* 0x000fe200078e00ff */
[----:B------:R-:W-:Y:S01]  /*2720*/  LOP3.LUT R80, R69, 0xff0000, R28, 0xf8, !PT ;  /* 0x00ff000045507812 */ /* 0x000fe200078ef81c */
[--C-:B------:R-:W-:Y:S01]  /*2730*/  HADD2.F32 R28, -RZ, R4.reuse.H1_H1 ;  /* 0x30000004ff1c7230 */ /* 0x100fe20000004100 */
[----:B------:R-:W-:Y:S01]  /*2740*/  F2FP.F16.E4M3.UNPACK_B R68, R85.H1 ;  /* 0x00000055ff44723e */ /* 0x000fe200030006ff */
[--C-:B------:R-:W-:Y:S01]  /*2750*/  HADD2.F32 R71, -RZ, R29.reuse.H0_H0 ;  /* 0x2000001dff477230 */ /* 0x100fe20000004100 */
[----:B------:R-:W-:Y:S01]  /*2760*/  F2FP.F16.E4M3.UNPACK_B R5, R5.H1 ;  /* 0x00000005ff05723e */ /* 0x000fe200030006ff */
[----:B------:R-:W-:Y:S01]  /*2770*/  HADD2.F32 R4, -RZ, R4.H0_H0 ;  /* 0x20000004ff047230 */ /* 0x000fe20000004100 */
[----:B------:R-:W-:Y:S01]  /*2780*/  LOP3.LUT R14, R67, 0xff0000, R14, 0xf8, !PT ;  /* 0x00ff0000430e7812 */ /* 0x000fe200078ef80e */
[----:B------:R-:W-:-:S02]  /*2790*/  HADD2.F32 R70, -RZ, R29.H1_H1 ;  /* 0x3000001dff467230 */ /* 0x000fc40000004100 */
[-C--:B------:R-:W-:Y:S01]  /*27a0*/  FMUL.FTZ R81, R28, R71.reuse ;  /* 0x000000471c517220 */ /* 0x080fe20000410000 */
[--C-:B------:R-:W-:Y:S02]  /*27b0*/  HADD2.F32 R69, -RZ, R68.reuse.H0_H0 ;  /* 0x20000044ff457230 */ /* 0x100fe40000004100 */
[--C-:B------:R-:W-:Y:S02]  /*27c0*/  HADD2.F32 R67, -RZ, R5.reuse.H1_H1 ;  /* 0x30000005ff437230 */ /* 0x100fe40000004100 */
[----:B------:R-:W-:Y:S02]  /*27d0*/  HADD2.F32 R29, -RZ, R5.H0_H0 ;  /* 0x20000005ff1d7230 */ /* 0x000fe40000004100 */
[C---:B------:R-:W-:Y:S01]  /*27e0*/  FMUL.FTZ R5, R4.reuse, R71 ;  /* 0x0000004704057220 */ /* 0x040fe20000410000 */
[----:B------:R-:W-:Y:S02]  /*27f0*/  HADD2.F32 R68, -RZ, R68.H1_H1 ;  /* 0x30000044ff447230 */ /* 0x000fe40000004100 */
[-C--:B------:R-:W-:Y:S01]  /*2800*/  FMUL.FTZ R82, R67, R70.reuse ;  /* 0x0000004643527220 */ /* 0x080fe20000410000 */
[-C--:B------:R-:W-:Y:S01]  /*2810*/  FFMA.FTZ R4, R4, R69.reuse, -R81 ;  /* 0x0000004504047223 */ /* 0x080fe20000010851 */
[C---:B------:R-:W-:Y:S01]  /*2820*/  FMUL.FTZ R84, R29.reuse, R70 ;  /* 0x000000461d547220 */ /* 0x040fe20000410000 */
[----:B------:R-:W-:Y:S01]  /*2830*/  FFMA.FTZ R5, R28, R69, R5 ;  /* 0x000000451c057223 */ /* 0x000fe20000010005 */
[----:B------:R-:W-:Y:S01]  /*2840*/  F2FP.F16.E4M3.UNPACK_B R70, R83 ;  /* 0x00000053ff46723e */ /* 0x000fe200020006ff */
[-C--:B------:R-:W-:Y:S01]  /*2850*/  FFMA.FTZ R83, R29, R68.reuse, -R82 ;  /* 0x000000441d537223 */ /* 0x080fe20000010852 */
[-C--:B------:R-:W-:Y:S01]  /*2860*/  F2FP.F16.E4M3.UNPACK_B R28, R15.reuse.H1 ;  /* 0x0000000fff1c723e */ /* 0x080fe200030006ff */
[----:B------:R-:W-:Y:S01]  /*2870*/  FFMA.FTZ R86, R67, R68, R84 ;  /* 0x0000004443567223 */ /* 0x000fe20000010054 */
[----:B------:R-:W-:Y:S01]  /*2880*/  F2FP.F16.E4M3.UNPACK_B R15, R15 ;  /* 0x0000000fff0f723e */ /* 0x000fe200020006ff */
[----:B------:R-:W-:Y:S01]  /*2890*/  HADD2.F32 R71, -RZ, R70.H1_H1 ;  /* 0x30000046ff477230 */ /* 0x000fe20000004100 */
[----:B------:R-:W-:Y:S01]  /*28a0*/  F2FP.F16.E4M3.UNPACK_B R69, R85 ;  /* 0x00000055ff45723e */ /* 0x000fe200020006ff */
[--C-:B------:R-:W-:Y:S01]  /*28b0*/  HADD2.F32 R67, -RZ, R28.reuse.H0_H0 ;  /* 0x2000001cff437230 */ /* 0x100fe20000004100 */
[----:B------:R-:W-:Y:S01]  /*28c0*/  F2FP.SATFINITE.E4M3.F32.PACK_AB_MERGE_C R88, R86, R83, RZ ;  /* 0x000000535658723e */ /* 0x000fe200048070ff */
[----:B------:R-:W-:-:S02]  /*28d0*/  HADD2.F32 R68, -RZ, R28.H1_H1 ;  /* 0x3000001cff447230 */ /* 0x000fc40000004100 */
[--C-:B------:R-:W-:Y:S02]  /*28e0*/  HADD2.F32 R28, -RZ, R15.reuse.H0_H0 ;  /* 0x2000000fff1c7230 */ /* 0x100fe40000004100 */
[-C--:B------:R-:W-:Y:S01]  /*28f0*/  FMUL.FTZ R81, R67, R71.reuse ;  /* 0x0000004743517220 */ /* 0x080fe20000410000 */
[----:B------:R-:W-:Y:S02]  /*2900*/  HADD2.F32 R29, -RZ, R15.H1_H1 ;  /* 0x3000000fff1d7230 */ /* 0x000fe40000004100 */
[----:B------:R-:W-:Y:S01]  /*2910*/  FMUL.FTZ R82, R68, R71 ;  /* 0x0000004744527220 */ /* 0x000fe20000410000 */
[----:B------:R-:W-:Y:S01]  /*2920*/  HADD2.F32 R70, -RZ, R70.H0_H0 ;  /* 0x20000046ff467230 */ /* 0x000fe20000004100 */
[----:B------:R-:W-:Y:S01]  /*2930*/  F2FP.SATFINITE.E4M3.F32.PACK_AB_MERGE_C R5, R5, R4, R88 ;  /* 0x000000040505723e */ /* 0x000fe20004807058 */
[--C-:B------:R-:W-:Y:S02]  /*2940*/  HADD2.F32 R15, -RZ, R69.reuse.H1_H1 ;  /* 0x30000045ff0f7230 */ /* 0x100fe40000004100 */
[----:B------:R-:W-:-:S02]  /*2950*/  HADD2.F32 R69, -RZ, R69.H0_H0 ;  /* 0x20000045ff457230 */ /* 0x000fc40000004100 */
[-C--:B------:R-:W-:Y:S01]  /*2960*/  FMUL.FTZ R71, R29, R70.reuse ;  /* 0x000000461d477220 */ /* 0x080fe20000410000 */
[----:B------:R-:W-:Y:S01]  /*2970*/  FMUL.FTZ R70, R28, R70 ;  /* 0x000000461c467220 */ /* 0x000fe20000410000 */
[-C--:B------:R-:W-:Y:S01]  /*2980*/  FFMA.FTZ R82, R67, R15.reuse, -R82 ;  /* 0x0000000f43527223 */ /* 0x080fe20000010852 */
[----:B------:R-:W-:Y:S01]  /*2990*/  FFMA.FTZ R81, R68, R15, R81 ;  /* 0x0000000f44517223 */ /* 0x000fe20000010051 */
[-C--:B------:R-:W-:Y:S01]  /*29a0*/  FFMA.FTZ R15, R28, R69.reuse, -R71 ;  /* 0x000000451c0f7223 */ /* 0x080fe20000010847 */
[----:B------:R-:W-:Y:S01]  /*29b0*/  FFMA.FTZ R84, R29, R69, R70 ;  /* 0x000000451d547223 */ /* 0x000fe20000010046 */
[----:B------:R-:W-:Y:S02]  /*29c0*/  F2FP.F16.E4M3.UNPACK_B R29, R7.H1 ;  /* 0x00000007ff1d723e */ /* 0x000fe400030006ff */
[----:B------:R-:W-:Y:S02]  /*29d0*/  F2FP.SATFINITE.E4M3.F32.PACK_AB_MERGE_C R87, R81, R82, RZ ;  /* 0x000000525157723e */ /* 0x000fe400048070ff */
[----:B------:R-:W-:Y:S01]  /*29e0*/  F2FP.F16.E4M3.UNPACK_B R81, R80.H1 ;  /* 0x00000050ff51723e */ /* 0x000fe200030006ff */
[--C-:B------:R-:W-:Y:S01]  /*29f0*/  HADD2.F32 R68, -RZ, R29.reuse.H1_H1 ;  /* 0x3000001dff447230 */ /* 0x100fe20000004100 */
[----:B------:R-:W-:Y:S01]  /*2a00*/  F2FP.F16.E4M3.UNPACK_B R70, R14.H1 ;  /* 0x0000000eff46723e */ /* 0x000fe200030006ff */
[----:B------:R-:W-:Y:S01]  /*2a10*/  HADD2.F32 R67, -RZ, R29.H0_H0 ;  /* 0x2000001dff437230 */ /* 0x000fe20000004100 */
[----:B------:R-:W-:Y:S01]  /*2a20*/  F2FP.F16.E4M3.UNPACK_B R28, R6.H1 ;  /* 0x00000006ff1c723e */ /* 0x000fe200030006ff */
[----:B------:R-:W-:Y:S01]  /*2a30*/  HADD2.F32 R83, -RZ, R81.H1_H1 ;  /* 0x30000051ff537230 */ /* 0x000fe20000004100 */
[----:B------:R-:W-:Y:S01]  /*2a40*/  F2FP.F16.E4M3.UNPACK_B R80, R80 ;  /* 0x00000050ff50723e */ /* 0x000fe200020006ff */
[----:B------:R-:W-:Y:S01]  /*2a50*/  HADD2.F32 R71, -RZ, R70.H1_H1 ;  /* 0x30000046ff477230 */ /* 0x000fe20000004100 */
[----:B------:R-:W-:Y:S01]  /*2a60*/  F2FP.F16.E4M3.UNPACK_B R69, R14 ;  /* 0x0000000eff45723e */ /* 0x000fe200020006ff */
[----:B------:R-:W-:-:S02]  /*2a70*/  HADD2.F32 R29, -RZ, R28.H1_H1 ;  /* 0x3000001cff1d7230 */ /* 0x000fc40000004100 */
[-C--:B------:R-:W-:Y:S01]  /*2a80*/  FMUL.FTZ R14, R68, R83.reuse ;  /* 0x00000053440e7220 */ /* 0x080fe20000410000 */
[----:B------:R-:W-:Y:S02]  /*2a90*/  HADD2.F32 R82, -RZ, R80.H1_H1 ;  /* 0x30000050ff527230 */ /* 0x000fe40000004100 */
[C---:B------:R-:W-:Y:S01]  /*2aa0*/  FMUL.FTZ R83, R67.reuse, R83 ;  /* 0x0000005343537220 */ /* 0x040fe20000410000 */
[----:B------:R-:W-:Y:S02]  /*2ab0*/  HADD2.F32 R28, -RZ, R28.H0_H0 ;  /* 0x2000001cff1c7230 */ /* 0x000fe40000004100 */
[----:B------:R-:W-:Y:S01]  /*2ac0*/  FFMA.FTZ R85, R67, R71, -R14 ;  /* 0x0000004743557223 */ /* 0x000fe2000001080e */
[----:B------:R-:W-:Y:S02]  /*2ad0*/  HADD2.F32 R14, -RZ, R69.H1_H1 ;  /* 0x30000045ff0e7230 */ /* 0x000fe40000004100 */
[CC--:B------:R-:W-:Y:S01]  /*2ae0*/  FMUL.FTZ R67, R29.reuse, R82.reuse ;  /* 0x000000521d437220 */ /* 0x0c0fe20000410000 */
[----:B------:R-:W-:Y:S01]  /*2af0*/  F2FP.F16.E4M3.UNPACK_B R7, R7 ;  /* 0x00000007ff07723e */ /* 0x000fe200020006ff */
[----:B------:R-:W-:Y:S01]  /*2b00*/  FMUL.FTZ R82, R28, R82 ;  /* 0x000000521c527220 */ /* 0x000fe20000410000 */
[----:B------:R-:W-:Y:S01]  /*2b10*/  F2FP.F16.E4M3.UNPACK_B R6, R6 ;  /* 0x00000006ff06723e */ /* 0x000fe200020006ff */
[----:B------:R-:W-:Y:S01]  /*2b20*/  FFMA.FTZ R86, R68, R71, R83 ;  /* 0x0000004744567223 */ /* 0x000fe20000010053 */
[-C--:B------:R-:W-:Y:S01]  /*2b30*/  FFMA.FTZ R71, R28, R14.reuse, -R67 ;  /* 0x0000000e1c477223 */ /* 0x080fe20000010843 */
[----:B------:R-:W-:Y:S01]  /*2b40*/  FFMA.FTZ R82, R29, R14, R82 ;  /* 0x0000000e1d527223 */ /* 0x000fe20000010052 */
[--C-:B------:R-:W-:Y:S01]  /*2b50*/  HADD2.F32 R14, -RZ, R7.reuse.H0_H0 ;  /* 0x20000007ff0e7230 */ /* 0x100fe20000004100 */
[----:B------:R-:W-:Y:S01]  /*2b60*/  F2FP.SATFINITE.E4M3.F32.PACK_AB_MERGE_C R4, R84, R15, R87 ;  /* 0x0000000f5404723e */ /* 0x000fe20004807057 */
[----:B------:R-:W-:Y:S01]  /*2b70*/  HADD2.F32 R28, -RZ, R7.H1_H1 ;  /* 0x30000007ff1c7230 */ /* 0x000fe20000004100 */
[----:B------:R-:W-:Y:S01]  /*2b80*/  F2FP.SATFINITE.E4M3.F32.PACK_AB_MERGE_C R85, R86, R85, RZ ;  /* 0x000000555655723e */ /* 0x000fe200048070ff */
[----:B------:R-:W-:Y:S01]  /*2b90*/  HADD2.F32 R81, -RZ, R81.H0_H0 ;  /* 0x20000051ff517230 */ /* 0x000fe20000004100 */
[----:B------:R-:W-:Y:S01]  /*2ba0*/  F2FP.SATFINITE.E4M3.F32.PACK_AB_MERGE_C R71, R82, R71, RZ ;  /* 0x000000475247723e */ /* 0x000fe200048070ff */
[----:B------:R-:W-:-:S02]  /*2bb0*/  HADD2.F32 R7, -RZ, R6.H0_H0 ;  /* 0x20000006ff077230 */ /* 0x000fc40000004100 */
[----:B------:R-:W-:Y:S02]  /*2bc0*/  HADD2.F32 R6, -RZ, R6.H1_H1 ;  /* 0x30000006ff067230 */ /* 0x000fe40000004100 */
[-C--:B------:R-:W-:Y:S01]  /*2bd0*/  FMUL.FTZ R83, R28, R81.reuse ;  /* 0x000000511c537220 */ /* 0x080fe20000410000 */
[----:B------:R-:W-:Y:S02]  /*2be0*/  HADD2.F32 R80, -RZ, R80.H0_H0 ;  /* 0x20000050ff507230 */ /* 0x000fe40000004100 */
[----:B------:R-:W-:Y:S01]  /*2bf0*/  FMUL.FTZ R81, R14, R81 ;  /* 0x000000510e517220 */ /* 0x000fe20000410000 */
[----:B------:R-:W-:Y:S02]  /*2c00*/  HADD2.F32 R29, -RZ, R70.H0_H0 ;  /* 0x20000046ff1d7230 */ /* 0x000fe40000004100 */
[----:B------:R-:W-:Y:S02]  /*2c10*/  HADD2.F32 R69, -RZ, R69.H0_H0 ;  /* 0x20000045ff457230 */ /* 0x000fe40000004100 */
[-C--:B------:R-:W-:Y:S01]  /*2c20*/  FMUL.FTZ R68, R6, R80.reuse ;  /* 0x0000005006447220 */ /* 0x080fe20000410000 */
[C---:B------:R-:W-:Y:S01]  /*2c30*/  FMUL.FTZ R67, R7.reuse, R80 ;  /* 0x0000005007437220 */ /* 0x040fe20000410000 */
[-C--:B------:R-:W-:Y:S01]  /*2c40*/  FFMA.FTZ R83, R14, R29.reuse, -R83 ;  /* 0x0000001d0e537223 */ /* 0x080fe20000010853 */
[----:B------:R-:W-:Y:S01]  /*2c50*/  FFMA.FTZ R28, R28, R29, R81 ;  /* 0x0000001d1c1c7223 */ /* 0x000fe20000010051 */
[-C--:B------:R-:W-:Y:S01]  /*2c60*/  FFMA.FTZ R68, R7, R69.reuse, -R68 ;  /* 0x0000004507447223 */ /* 0x080fe20000010844 */
[----:B------:R-:W-:-:S03]  /*2c70*/  FFMA.FTZ R67, R6, R69, R67 ;  /* 0x0000004506437223 */ /* 0x000fc60000010043 */
[----:B------:R-:W-:Y:S02]  /*2c80*/  F2FP.SATFINITE.E4M3.F32.PACK_AB_MERGE_C R7, R28, R83, R85 ;  /* 0x000000531c07723e */ /* 0x000fe40004807055 */
[----:B------:R-:W-:-:S07]  /*2c90*/  F2FP.SATFINITE.E4M3.F32.PACK_AB_MERGE_C R6, R67, R68, R71 ;  /* 0x000000444306723e */ /* 0x000fce0004807047 */
.L_x_306:
[----:B------:R-:W-:Y:S05]  /*2ca0*/  BSYNC B2 ;  /* 0x0000000000027941 */ /* 0x000fea0003800000 */
.L_x_305:
[----:B--2---:R2:W-:Y:S02]  /*2cb0*/  STG.E.128 desc[UR42][R12.64], R4 ;  /* 0x000000040c007986 */ /* 0x0045e4000c101d2a */
.L_x_304:
[----:B------:R-:W-:Y:S05]  /*2cc0*/  BSYNC B1 ;  /* 0x0000000000017941 */ /* 0x000fea0003800000 */
.L_x_303:
[----:B------:R-:W-:Y:S05]  /*2cd0*/  @P2 BRA `(.L_x_302) ;  /* 0x0000001800902947 */ /* 0x000fea0003800000 */
[----:B0-2---:R-:W2:Y:S01]  /*2ce0*/  LDL R6, [R1+0x4] ;  /* 0x0000040001067983 */ /* 0x005ea20000100800 */
[----:B------:R-:W-:Y:S01]  /*2cf0*/  IMAD.MOV.U32 R5, RZ, RZ, 0x20 ;  /* 0x00000020ff057424 */ /* 0x000fe200078e00ff */
[----:B------:R-:W-:Y:S01]  /*2d00*/  BSSY B1, `(.L_x_307) ;  /* 0x0000070000017945 */ /* 0x000fe20003800000 */
[----:B------:R-:W-:Y:S02]  /*2d10*/  IMAD R4, R17, 0x2800, RZ ;  /* 0x0000280011047824 */ /* 0x000fe400078e02ff */
[----:B------:R-:W-:Y:S01]  /*2d20*/  VIADD R14, R52, 0x10 ;  /* 0x00000010340e7836 */ /* 0x000fe20000000000 */
[----:B------:R-:W-:-:S04]  /*2d30*/  SEL R5, R5, 0xffffffe0, !P4 ;  /* 0xffffffe005057807 */ /* 0x000fc80006000000 */
[----:B------:R-:W-:Y:S02]  /*2d40*/  ISETP.GE.AND P5, PT, R14, R31, PT ;  /* 0x0000001f0e00720c */ /* 0x000fe40003fa6270 */
[----:B--2---:R-:W-:-:S05]  /*2d50*/  IADD3 R5, R5, R6, R4 ;  /* 0x0000000605057210 */ /* 0x004fca0007ffe004 */
[----:B------:R-:W-:-:S06]  /*2d60*/  IMAD.IADD R4, R16, 0x1, R5 ;  /* 0x0000000110047824 */ /* 0x000fcc00078e0205 */
[----:B------:R-:W0:Y:S01]  /*2d70*/  LDS.128 R4, [R4+0xe000] ;  /* 0x00e0000004047984 */ /* 0x000e220000000c00 */
[----:B------:R-:W-:Y:S05]  /*2d80*/  @P5 BRA `(.L_x_308) ;  /* 0x00000004009c5947 */ /* 0x000fea0003800000 */
[----:B------:R-:W-:Y:S02]  /*2d90*/  SHF.R.U32.HI R29, RZ, 0x8, R9 ;  /* 0x00000008ff1d7819 */ /* 0x000fe40000011609 */
[----:B------:R-:W-:Y:S02]  /*2da0*/  SHF.R.U32.HI R8, RZ, 0x8, R11 ;  /* 0x00000008ff087819 */ /* 0x000fe4000001160b */
[----:B------:R-:W-:Y:S02]  /*2db0*/  LOP3.LUT R10, R9, 0xff0000ff, RZ, 0xc0, !PT ;  /* 0xff0000ff090a7812 */ /* 0x000fe400078ec0ff */
[----:B------:R-:W-:Y:S02]  /*2dc0*/  SHF.R.U32.HI R28, RZ, 0x10, R9 ;  /* 0x00000010ff1c7819 */ /* 0x000fe40000011609 */
[----:B------:R-:W-:Y:S02]  /*2dd0*/  LOP3.LUT R14, R11, 0xff0000ff, RZ, 0xc0, !PT ;  /* 0xff0000ff0b0e7812 */ /* 0x000fe400078ec0ff */
[----:B------:R-:W-:Y:S01]  /*2de0*/  SHF.R.U32.HI R15, RZ, 0x10, R11 ;  /* 0x00000010ff0f7819 */ /* 0x000fe2000001160b */
[----:B------:R-:W-:Y:S01]  /*2df0*/  IMAD.SHL.U32 R11, R8, 0x100, RZ ;  /* 0x00000100080b7824 */ /* 0x000fe200078e00ff */
[----:B------:R-:W-:Y:S01]  /*2e00*/  SHF.L.U32 R9, R29, 0x8, RZ ;  /* 0x000000081d097819 */ /* 0x000fe200000006ff */
[----:B0-----:R-:W-:Y:S01]  /*2e10*/  IMAD.MOV.U32 R8, RZ, RZ, R4 ;  /* 0x000000ffff087224 */ /* 0x001fe200078e0004 */
[----:B------:R-:W-:Y:S01]  /*2e20*/  F2FP.F16.E4M3.UNPACK_B R4, R5 ;  /* 0x00000005ff04723e */ /* 0x000fe200020006ff */
[----:B------:R-:W-:Y:S01]  /*2e30*/  IMAD.U32 R15, R15, 0x10000, RZ ;  /* 0x000100000f0f7824 */ /* 0x000fe200078e00ff */
[----:B------:R-:W-:Y:S01]  /*2e40*/  LOP3.LUT R9, R10, 0xff00, R9, 0xf8, !PT ;  /* 0x0000ff000a097812 */ /* 0x000fe200078ef809 */
[----:B------:R-:W-:Y:S01]  /*2e50*/  IMAD.U32 R10, R28, 0x10000, RZ ;  /* 0x000100001c0a7824 */ /* 0x000fe200078e00ff */
[----:B------:R-:W-:-:S02]  /*2e60*/  LOP3.LUT R14, R14, 0xff00, R11, 0xf8, !PT ;  /* 0x0000ff000e0e7812 */ /* 0x000fc400078ef80b */
[----:B------:R-:W-:Y:S02]  /*2e70*/  F2FP.F16.E4M3.UNPACK_B R11, R66.H1 ;  /* 0x00000042ff0b723e */ /* 0x000fe400030006ff */
[----:B------:R-:W-:Y:S01]  /*2e80*/  LOP3.LUT R28, R9, 0xff0000, R10, 0xf8, !PT ;  /* 0x00ff0000091c7812 */ /* 0x000fe200078ef80a */
[--C-:B------:R-:W-:Y:S01]  /*2e90*/  HADD2.F32 R9, -RZ, R4.reuse.H1_H1 ;  /* 0x30000004ff097230 */ /* 0x100fe20000004100 */
[----:B------:R-:W-:Y:S01]  /*2ea0*/  LOP3.LUT R67, R14, 0xff0000, R15, 0xf8, !PT ;  /* 0x00ff00000e437812 */ /* 0x000fe200078ef80f */
[--C-:B------:R-:W-:Y:S01]  /*2eb0*/  HADD2.F32 R29, -RZ, R11.reuse.H0_H0 ;  /* 0x2000000bff1d7230 */ /* 0x100fe20000004100 */
[----:B------:R-:W-:Y:S01]  /*2ec0*/  F2FP.F16.E4M3.UNPACK_B R14, R30.H1 ;  /* 0x0000001eff0e723e */ /* 0x000fe200030006ff */
[----:B------:R-:W-:Y:S01]  /*2ed0*/  HADD2.F32 R4, -RZ, R4.H0_H0 ;  /* 0x20000004ff047230 */ /* 0x000fe20000004100 */
[----:B------:R-:W-:Y:S01]  /*2ee0*/  F2FP.F16.E4M3.UNPACK_B R5, R5.H1 ;  /* 0x00000005ff05723e */ /* 0x000fe200030006ff */
[----:B------:R-:W-:Y:S02]  /*2ef0*/  HADD2.F32 R31, -RZ, R11.H1_H1 ;  /* 0x3000000bff1f7230 */ /* 0x000fe40000004100 */
[----:B------:R-:W-:Y:S01]  /*2f00*/  FMUL.FTZ R69, R9, R29 ;  /* 0x0000001d09457220 */ /* 0x000fe20000410000 */
[----:B------:R-:W-:-:S02]  /*2f10*/  HADD2.F32 R15, -RZ, R14.H0_H0 ;  /* 0x2000000eff0f7230 */ /* 0x000fc40000004100 */
[----:B------:R-:W-:Y:S01]  /*2f20*/  FMUL.FTZ R68, R4, R29 ;  /* 0x0000001d04447220 */ /* 0x000fe20000410000 */
[--C-:B------:R-:W-:Y:S01]  /*2f30*/  HADD2.F32 R11, -RZ, R5.reuse.H1_H1 ;  /* 0x30000005ff0b7230 */ /* 0x100fe20000004100 */
[----:B------:R-:W-:Y:S01]  /*2f40*/  F2FP.F16.E4M3.UNPACK_B R66, R66 ;  /* 0x00000042ff42723e */ /* 0x000fe200020006ff */
[----:B------:R-:W-:Y:S02]  /*2f50*/  HADD2.F32 R10, -RZ, R5.H0_H0 ;  /* 0x20000005ff0a7230 */ /* 0x000fe40000004100 */
[----:B------:R-:W-:Y:S01]  /*2f60*/  FFMA.FTZ R5, R9, R15, R68 ;  /* 0x0000000f09057223 */ /* 0x000fe20000010044 */
[----:B------:R-:W-:Y:S02]  /*2f70*/  HADD2.F32 R14, -RZ, R14.H1_H1 ;  /* 0x3000000eff0e7230 */ /* 0x000fe40000004100 */
[CC--:B------:R-:W-:Y:S01]  /*2f80*/  FMUL.FTZ R29, R11.reuse, R31.reuse ;  /* 0x0000001f0b1d7220 */ /* 0x0c0fe20000410000 */
[----:B------:R-:W-:Y:S01]  /*2f90*/  F2FP.F16.E4M3.UNPACK_B R9, R8.H1 ;  /* 0x00000008ff09723e */ /* 0x000fe200030006ff */
[----:B------:R-:W-:Y:S01]  /*2fa0*/  FMUL.FTZ R70, R10, R31 ;  /* 0x0000001f0a467220 */ /* 0x000fe20000410000 */
[----:B------:R-:W-:Y:S01]  /*2fb0*/  FFMA.FTZ R4, R4, R15, -R69 ;  /* 0x0000000f04047223 */ /* 0x000fe20000010845 */
[----:B------:R-:W-:Y:S01]  /*2fc0*/  FFMA.FTZ R31, R10, R14, -R29 ;  /* 0x0000000e0a1f7223 */ /* 0x000fe2000001081d */
[----:B------:R-:W-:Y:S01]  /*2fd0*/  F2FP.F16.E4M3.UNPACK_B R8, R8 ;  /* 0x00000008ff08723e */ /* 0x000fe200020006ff */
[----:B------:R-:W-:Y:S01]  /*2fe0*/  FFMA.FTZ R80, R11, R14, R70 ;  /* 0x0000000e0b507223 */ /* 0x000fe20000010046 */
[----:B------:R-:W-:Y:S01]  /*2ff0*/  F2FP.F16.E4M3.UNPACK_B R30, R30 ;  /* 0x0000001eff1e723e */ /* 0x000fe200020006ff */
[----:B------:R-:W-:-:S02]  /*3000*/  HADD2.F32 R15, -RZ, R66.H1_H1 ;  /* 0x30000042ff0f7230 */ /* 0x000fc40000004100 */
[--C-:B------:R-:W-:Y:S01]  /*3010*/  HADD2.F32 R10, -RZ, R9.reuse.H0_H0 ;  /* 0x20000009ff0a7230 */ /* 0x100fe20000004100 */
[----:B------:R-:W-:Y:S01]  /*3020*/  F2FP.SATFINITE.E4M3.F32.PACK_AB_MERGE_C R81, R80, R31, RZ ;  /* 0x0000001f5051723e */ /* 0x000fe200048070ff */
[----:B------:R-:W-:Y:S02]  /*3030*/  HADD2.F32 R11, -RZ, R9.H1_H1 ;  /* 0x30000009ff0b7230 */ /* 0x000fe40000004100 */
[----:B------:R-:W-:Y:S02]  /*3040*/  HADD2.F32 R9, -RZ, R8.H0_H0 ;  /* 0x20000008ff097230 */ /* 0x000fe40000004100 */
[-C--:B------:R-:W-:Y:S01]  /*3050*/  FMUL.FTZ R70, R10, R15.reuse ;  /* 0x0000000f0a467220 */ /* 0x080fe20000410000 */
[----:B------:R-:W-:Y:S02]  /*3060*/  HADD2.F32 R14, -RZ, R30.H1_H1 ;  /* 0x3000001eff0e7230 */ /* 0x000fe40000004100 */
[----:B------:R-:W-:Y:S01]  /*3070*/  FMUL.FTZ R29, R11, R15 ;  /* 0x0000000f0b1d7220 */ /* 0x000fe20000410000 */
[----:B------:R-:W-:Y:S01]  /*3080*/  HADD2.F32 R66, -RZ, R66.H0_H0 ;  /* 0x20000042ff427230 */ /* 0x000fe20000004100 */
[----:B------:R-:W-:Y:S01]  /*3090*/  F2FP.SATFINITE.E4M3.F32.PACK_AB_MERGE_C R5, R5, R4, R81 ;  /* 0x000000040505723e */ /* 0x000fe20004807051 */
[----:B------:R-:W-:-:S02]  /*30a0*/  HADD2.F32 R8, -RZ, R8.H1_H1 ;  /* 0x30000008ff087230 */ /* 0x000fc40000004100 */
[-C--:B------:R-:W-:Y:S01]  /*30b0*/  FFMA.FTZ R29, R10, R14.reuse, -R29 ;  /* 0x0000000e0a1d7223 */ /* 0x080fe2000001081d */
[----:B------:R-:W-:Y:S02]  /*30c0*/  HADD2.F32 R30, -RZ, R30.H0_H0 ;  /* 0x2000001eff1e7230 */ /* 0x000fe40000004100 */
[----:B------:R-:W-:Y:S01]  /*30d0*/  FFMA.FTZ R70, R11, R14, R70 ;  /* 0x0000000e0b467223 */ /* 0x000fe20000010046 */
[CC--:B------:R-:W-:Y:S01]  /*30e0*/  FMUL.FTZ R15, R9.reuse, R66.reuse ;  /* 0x00000042090f7220 */ /* 0x0c0fe20000410000 */
[----:B------:R-:W-:Y:S01]  /*30f0*/  FMUL.FTZ R68, R8, R66 ;  /* 0x0000004208447220 */ /* 0x000fe20000410000 */
[----:B------:R-:W-:Y:S02]  /*3100*/  F2FP.F16.E4M3.UNPACK_B R14, R28.H1 ;  /* 0x0000001cff0e723e */ /* 0x000fe400030006ff */
[----:B------:R-:W-:Y:S01]  /*3110*/  F2FP.SATFINITE.E4M3.F32.PACK_AB_MERGE_C R80, R70, R29, RZ ;  /* 0x0000001d4650723e */ /* 0x000fe200048070ff */
[-C--:B------:R-:W-:Y:S01]  /*3120*/  FFMA.FTZ R68, R9, R30.reuse, -R68 ;  /* 0x0000001e09447223 */ /* 0x080fe20000010844 */
[----:B------:R-:W-:Y:S01]  /*3130*/  F2FP.F16.E4M3.UNPACK_B R9, R7.H1 ;  /* 0x00000007ff09723e */ /* 0x000fe200030006ff */
[----:B------:R-:W-:Y:S01]  /*3140*/  FFMA.FTZ R69, R8, R30, R15 ;  /* 0x0000001e08457223 */ /* 0x000fe2000001000f */
[-C--:B------:R-:W-:Y:S01]  /*3150*/  F2FP.F16.E4M3.UNPACK_B R29, R67.reuse.H1 ;  /* 0x00000043ff1d723e */ /* 0x080fe200030006ff */
[----:B------:R-:W-:Y:S01]  /*3160*/  HADD2.F32 R15, -RZ, R14.H1_H1 ;  /* 0x3000000eff0f7230 */ /* 0x000fe20000004100 */
[----:B------:R-:W-:Y:S01]  /*3170*/  F2FP.F16.E4M3.UNPACK_B R8, R6.H1 ;  /* 0x00000006ff08723e */ /* 0x000fe200030006ff */
[----:B------:R-:W-:Y:S01]  /*3180*/  HADD2.F32 R11, -RZ, R9.H1_H1 ;  /* 0x30000009ff0b7230 */ /* 0x000fe20000004100 */
[----:B------:R-:W-:Y:S01]  /*3190*/  F2FP.F16.E4M3.UNPACK_B R67, R67 ;  /* 0x00000043ff43723e */ /* 0x000fe200020006ff */
[----:B------:R-:W-:Y:S01]  /*31a0*/  HADD2.F32 R31, -RZ, R29.H1_H1 ;  /* 0x3000001dff1f7230 */ /* 0x000fe20000004100 */
[----:B------:R-:W-:Y:S01]  /*31b0*/  F2FP.F16.E4M3.UNPACK_B R28, R28 ;  /* 0x0000001cff1c723e */ /* 0x000fe200020006ff */
[----:B------:R-:W-:Y:S01]  /*31c0*/  HADD2.F32 R10, -RZ, R9.H0_H0 ;  /* 0x20000009ff0a7230 */ /* 0x000fe20000004100 */
[----:B------:R-:W-:Y:S01]  /*31d0*/  F2FP.F16.E4M3.UNPACK_B R7, R7 ;  /* 0x00000007ff07723e */ /* 0x000fe200020006ff */
[----:B------:R-:W-:-:S02]  /*31e0*/  HADD2.F32 R9, -RZ, R8.H1_H1 ;  /* 0x30000008ff097230 */ /* 0x000fc40000004100 */
[-C--:B------:R-:W-:Y:S01]  /*31f0*/  FMUL.FTZ R71, R11, R31.reuse ;  /* 0x0000001f0b477220 */ /* 0x080fe20000410000 */
[--C-:B------:R-:W-:Y:S02]  /*3200*/  HADD2.F32 R30, -RZ, R67.reuse.H1_H1 ;  /* 0x30000043ff1e7230 */ /* 0x100fe40000004100 */
[C---:B------:R-:W-:Y:S01]  /*3210*/  FMUL.FTZ R66, R10.reuse, R31 ;  /* 0x0000001f0a427220 */ /* 0x040fe20000410000 */
[----:B------:R-:W-:Y:S02]  /*3220*/  HADD2.F32 R8, -RZ, R8.H0_H0 ;  /* 0x20000008ff087230 */ /* 0x000fe40000004100 */
[----:B------:R-:W-:Y:S01]  /*3230*/  FFMA.FTZ R71, R10, R15, -R71 ;  /* 0x0000000f0a477223 */ /* 0x000fe20000010847 */
[----:B------:R-:W-:Y:S02]  /*3240*/  HADD2.F32 R10, -RZ, R28.H1_H1 ;  /* 0x3000001cff0a7230 */ /* 0x000fe40000004100 */
[----:B------:R-:W-:Y:S01]  /*3250*/  FMUL.FTZ R31, R9, R30 ;  /* 0x0000001e091f7220 */ /* 0x000fe20000410000 */
[----:B------:R-:W-:Y:S01]  /*3260*/  F2FP.F16.E4M3.UNPACK_B R6, R6 ;  /* 0x00000006ff06723e */ /* 0x000fe200020006ff */
[----:B------:R-:W-:Y:S01]  /*3270*/  FMUL.FTZ R30, R8, R30 ;  /* 0x0000001e081e7220 */ /* 0x000fe20000410000 */
[----:B------:R-:W-:-:S02]  /*3280*/  HADD2.F32 R67, -RZ, R67.H0_H0 ;  /* 0x20000043ff437230 */ /* 0x000fc40000004100 */
[-C--:B------:R-:W-:Y:S01]  /*3290*/  FFMA.FTZ R31, R8, R10.reuse, -R31 ;  /* 0x0000000a081f7223 */ /* 0x080fe2000001081f */
[--C-:B------:R-:W-:Y:S02]  /*32a0*/  HADD2.F32 R8, -RZ, R7.reuse.H0_H0 ;  /* 0x20000007ff087230 */ /* 0x100fe40000004100 */
[----:B------:R-:W-:Y:S01]  /*32b0*/  FFMA.FTZ R30, R9, R10, R30 ;  /* 0x0000000a091e7223 */ /* 0x000fe2000001001e */
[----:B------:R-:W-:Y:S02]  /*32c0*/  HADD2.F32 R9, -RZ, R7.H1_H1 ;  /* 0x30000007ff097230 */ /* 0x000fe40000004100 */
        /* <DEDUP_REMOVED lines=8> */
[----:B------:R-:W-:Y:S01]  /*3350*/  FMUL.FTZ R10, R6, R67 ;  /* 0x00000043060a7220 */ /* 0x000fe20000410000 */
[----:B------:R-:W-:Y:S02]  /*3360*/  HADD2.F32 R28, -RZ, R28.H0_H0 ;  /* 0x2000001cff1c7230 */ /* 0x000fe40000004100 */
[-C--:B------:R-:W-:Y:S01]  /*3370*/  FMUL.FTZ R11, R9, R29.reuse ;  /* 0x0000001d090b7220 */ /* 0x080fe20000410000 */
[C---:B------:R-:W-:Y:S01]  /*3380*/  FMUL.FTZ R66, R8.reuse, R29 ;  /* 0x0000001d08427220 */ /* 0x040fe20000410000 */
[----:B------:R-:W-:Y:S02]  /*3390*/  FMUL.FTZ R67, R7, R67 ;  /* 0x0000004307437220 */ /* 0x000fe40000410000 */
[-C--:B------:R-:W-:Y:S01]  /*33a0*/  FFMA.FTZ R11, R8, R14.reuse, -R11 ;  /* 0x0000000e080b7223 */ /* 0x080fe2000001080b */
[----:B------:R-:W-:Y:S01]  /*33b0*/  FFMA.FTZ R66, R9, R14, R66 ;  /* 0x0000000e09427223 */ /* 0x000fe20000010042 */
[-C--:B------:R-:W-:Y:S01]  /*33c0*/  FFMA.FTZ R10, R7, R28.reuse, -R10 ;  /* 0x0000001c070a7223 */ /* 0x080fe2000001080a */
[----:B------:R-:W-:-:S03]  /*33d0*/  FFMA.FTZ R67, R6, R28, R67 ;  /* 0x0000001c06437223 */ /* 0x000fc60000010043 */
[----:B------:R-:W-:Y:S02]  /*33e0*/  F2FP.SATFINITE.E4M3.F32.PACK_AB_MERGE_C R7, R66, R11, R70 ;  /* 0x0000000b4207723e */ /* 0x000fe40004807046 */
[----:B------:R-:W-:-:S07]  /*33f0*/  F2FP.SATFINITE.E4M3.F32.PACK_AB_MERGE_C R6, R67, R10, R30 ;  /* 0x0000000a4306723e */ /* 0x000fce000480701e */
.L_x_308:
[----:B------:R-:W-:Y:S05]  /*3400*/  BSYNC B1 ;  /* 0x0000000000017941 */ /* 0x000fea0003800000 */
.L_x_307:
[----:B0-----:R0:W-:Y:S01]  /*3410*/  STG.E.128 desc[UR42][R12.64+0x20], R4 ;  /* 0x000020040c007986 */ /* 0x0011e2000c101d2a */
[----:B------:R-:W-:Y:S05]  /*3420*/  BRA `(.L_x_302) ;  /* 0x0000001000bc7947 */ /* 0x000fea0003800000 */
.L_x_296:
[----:B------:R-:W-:Y:S01]  /*3430*/  IMAD R5, R2, -0xa0, R33 ;  /* 0xffffff6002057824 */ /* 0x000fe200078e0221 */
[----:B------:R-:W-:-:S04]  /*3440*/  CS2R R10, SRZ ;  /* 0x00000000000a7805 */ /* 0x000fc8000001ff00 */
[----:B------:R-:W-:-:S04]  /*3450*/  VIMNMX R8, R5, 0xa0, PT ;  /* 0x000000a005087848 */ /* 0x000fc80003fe0100 */
[----:B------:R-:W-:Y:S02]  /*3460*/  ISETP.GE.AND P1, PT, R23, R8, PT ;  /* 0x000000081700720c */ /* 0x000fe40003f26270 */
[----:B------:R-:W-:Y:S02]  /*3470*/  CS2R R8, SRZ ;  /* 0x0000000000087805 */ /* 0x000fe4000001ff00 */
[----:B------:R-:W-:-:S13]  /*3480*/  ISETP.GE.OR P0, PT, R18, R31, P1 ;  /* 0x0000001f1200720c */ /* 0x000fda0000f06670 */
[----:B------:R-:W0:Y:S08]  /*3490*/  @!P0 LDC.64 R12, c[0x0][0x3c8] ;  /* 0x0000f200ff0c8b82 */ /* 0x000e300000000a00 */
[----:B------:R-:W1:Y:S01]  /*34a0*/  @!P0 LDC.64 R28, c[0x0][0x3e0] ;  /* 0x0000f800ff1c8b82 */ /* 0x000e620000000a00 */
[----:B0-----:R-:W-:Y:S02]  /*34b0*/  @!P0 IADD3 R12, P5, P6, R46, R12, R4 ;  /* 0x0000000c2e0c8210 */ /* 0x001fe40007ebe004 */
[----:B------:R-:W-:-:S02]  /*34c0*/  CS2R R4, SRZ ;  /* 0x0000000000047805 */ /* 0x000fc4000001ff00 */
[----:B------:R-:W-:Y:S02]  /*34d0*/  @!P0 IADD3.X R13, R62, R13, R30, P5, P6 ;  /* 0x0000000d3e0d8210 */ /* 0x000fe40002fec41e */
[----:B-1----:R-:W-:Y:S02]  /*34e0*/  @!P0 IADD3 R28, P5, P6, R40, R28, R6 ;  /* 0x0000001c281c8210 */ /* 0x002fe40007ebe006 */
[----:B------:R-:W-:Y:S02]  /*34f0*/  CS2R R6, SRZ ;  /* 0x0000000000067805 */ /* 0x000fe4000001ff00 */
[----:B------:R-:W-:-:S04]  /*3500*/  @!P0 IADD3.X R29, R63, R29, R68, P5, P6 ;  /* 0x0000001d3f1d8210 */ /* 0x000fc80002fec444 */
[----:B------:R-:W2:Y:S04]  /*3510*/  @!P0 LDG.E.128 R4, desc[UR42][R12.64] ;  /* 0x0000002a0c048981 */ /* 0x000ea8000c1e1d00 */
[----:B------:R-:W3:Y:S01]  /*3520*/  @!P0 LDG.E.128 R8, desc[UR42][R28.64] ;  /* 0x0000002a1c088981 */ /* 0x000ee2000c1e1d00 */
[----:B------:R-:W-:Y:S01]  /*3530*/  ISETP.GE.AND P0, PT, R18, R31, PT ;  /* 0x0000001f1200720c */ /* 0x000fe20003f06270 */
[----:B------:R-:W-:Y:S01]  /*3540*/  UISETP.NE.AND UP0, UPT, UR36, 0x3, UPT ;  /* 0x000000032400788c */ /* 0x000fe2000bf05270 */
[----:B------:R-:W-:-:S11]  /*3550*/  LOP3.LUT R22, R22, 0xfffffffe, RZ, 0xc0, !PT ;  /* 0xfffffffe16167812 */ /* 0x000fd600078ec0ff */
[----:B------:R-:W-:Y:S02]  /*3560*/  @P0 LOP3.LUT R22, R22, 0x1, RZ, 0xfc, !PT ;  /* 0x0000000116160812 */ /* 0x000fe400078efcff */
[----:B------:R-:W-:Y:S01]  /*3570*/  PLOP3.LUT P0, PT, PT, PT, UP0, 0x80, 0x0 ;  /* 0x000000000000781c */ /* 0x000fe20003f0f008 */
[----:B--2---:R-:W-:Y:S02]  /*3580*/  IMAD.MOV.U32 R82, RZ, RZ, R6 ;  /* 0x000000ffff527224 */ /* 0x004fe400078e0006 */
[----:B------:R-:W-:Y:S02]  /*3590*/  IMAD.MOV.U32 R84, RZ, RZ, R4 ;  /* 0x000000ffff547224 */ /* 0x000fe400078e0004 */
[----:B---3--:R-:W-:Y:S01]  /*35a0*/  IMAD.MOV.U32 R80, RZ, RZ, R10 ;  /* 0x000000ffff507224 */ /* 0x008fe200078e000a */
[----:B------:R-:W-:-:S07]  /*35b0*/  MOV R86, R8 ;  /* 0x0000000800567202 */ /* 0x000fce0000000f00 */
[----:B------:R-:W-:Y:S05]  /*35c0*/  @!P0 BRA `(.L_x_309) ;  /* 0x0000000000048947 */ /* 0x000fea0003800000 */
[----:B------:R-:W-:Y:S01]  /*35d0*/  BPT.TRAP 0x1 ;  /* 0x000000040000795c */ /* 0x000fe20000300000 */
.L_x_309:
[----:B------:R-:W-:Y:S01]  /*35e0*/  IMAD R78, R17, 0x8, R16 ;  /* 0x00000008114e7824 */ /* 0x000fe200078e0210 */
[----:B------:R-:W-:Y:S01]  /*35f0*/  SHF.L.U32 R79, R156, 0x1f, RZ ;  /* 0x0000001f9c4f7819 */ /* 0x000fe200000006ff */
[----:B------:R-:W0:Y:S01]  /*3600*/  LDC R81, c[0x0][0x2e4] ;  /* 0x0000b900ff517b82 */ /* 0x000e220000000800 */
[----:B------:R-:W-:Y:S02]  /*3610*/  BSSY B1, `(.L_x_310) ;  /* 0x0000003000017945 */ /* 0x000fe40003800000 */
[----:B------:R-:W1:Y:S02]  /*3620*/  SYNCS.PHASECHK.TRANS64.TRYWAIT P5, [R78+URZ+0x13290], R79 ;  /* 0x0132904f4e0075a7 */ /* 0x000e6400080a017f */
[----:B-1----:R-:W-:Y:S05]  /*3630*/  @!P5 BRA `(.L_x_311) ;  /* 0x0000011c009cd947 */ /* 0x002fea0003800000 */
.L_x_519:
[----:B------:R-:W-:Y:S05]  /*3640*/  BSYNC B1 ;  /* 0x0000000000017941 */ /* 0x000fea0003800000 */
.L_x_310:
[----:B0-----:R-:W-:Y:S01]  /*3650*/  ISETP.GE.OR P5, PT, R18, R81, P1 ;  /* 0x000000511200720c */ /* 0x001fe20000fa6670 */
[----:B------:R-:W-:Y:S01]  /*3660*/  ULDC.64 UR4, c[0x0][0x2f0] ;  /* 0x0000bc0000047ab9 */ /* 0x000fe20000000a00 */
[----:B------:R-:W-:Y:S01]  /*3670*/  SHF.R.S32.HI R12, RZ, 0x1f, R23 ;  /* 0x0000001fff0c7819 */ /* 0x000fe20000011417 */
[----:B------:R-:W-:-:S04]  /*3680*/  IMAD.MOV.U32 R68, RZ, RZ, R14 ;  /* 0x000000ffff447224 */ /* 0x000fc800078e000e */
[----:B------:R-:W-:Y:S02]  /*3690*/  IMAD R12, R12, UR4, RZ ;  /* 0x000000040c0c7c24 */ /* 0x000fe4000f8e02ff */
[----:B------:R-:W-:-:S04]  /*36a0*/  IMAD.WIDE.U32 R68, R23, UR4, R68 ;  /* 0x0000000417447c25 */ /* 0x000fc8000f8e0044 */
[----:B------:R-:W-:Y:S01]  /*36b0*/  IMAD R83, R23, UR5, R12 ;  /* 0x0000000517537c24 */ /* 0x000fe2000f8e020c */
[----:B------:R-:W-:Y:S06]  /*36c0*/  @P5 BRA `(.L_x_302) ;  /* 0x0000001000145947 */ /* 0x000fec0003800000 */
[----:B------:R-:W2:Y:S04]  /*36d0*/  LDL R30, [R1+0x14] ;  /* 0x00001400011e7983 */ /* 0x000ea80000100800 */
[----:B------:R-:W3:Y:S04]  /*36e0*/  LDL R29, [R1+0x18] ;  /* 0x00001800011d7983 */ /* 0x000ee80000100800 */
[----:B------:R-:W4:Y:S01]  /*36f0*/  LDL R28, [R1+0x1c] ;  /* 0x00001c00011c7983 */ /* 0x000f220000100800 */
[----:B------:R-:W-:Y:S01]  /*3700*/  IMAD.IADD R83, R83, 0x1, R69 ;  /* 0x0000000153537824 */ /* 0x000fe200078e0245 */
[----:B------:R-:W-:Y:S01]  /*3710*/  IADD3 R71, P5, P6, R54, R68, R64 ;  /* 0x0000004436477210 */ /* 0x000fe20007ebe040 */
[----:B------:R-:W-:Y:S01]  /*3720*/  IMAD.IADD R13, R81, 0x1, -R58 ;  /* 0x00000001510d7824 */ /* 0x000fe200078e0a3a */
[----:B------:R-:W-:Y:S02]  /*3730*/  BSSY B1, `(.L_x_312) ;  /* 0x00000e2000017945 */ /* 0x000fe40003800000 */
[----:B------:R-:W-:-:S02]  /*3740*/  IADD3.X R12, R0, R83, R73, P5, P6 ;  /* 0x00000053000c7210 */ /* 0x000fc40002fec449 */
[----:B------:R-:W-:Y:S02]  /*3750*/  IADD3 R70, P5, R71, R66, RZ ;  /* 0x0000004247467210 */ /* 0x000fe40007fbe0ff */
[----:B------:R-:W-:-:S03]  /*3760*/  LOP3.LUT P6, RZ, R22, 0x1, RZ, 0xc0, !PT ;  /* 0x0000000116ff7812 */ /* 0x000fc600078cc0ff */
[----:B------:R-:W-:Y:S01]  /*3770*/  IMAD.X R71, R12, 0x1, R67, P5 ;  /* 0x000000010c477824 */ /* 0x000fe200028e0643 */
[----:B------:R-:W-:-:S04]  /*3780*/  LOP3.LUT P5, RZ, R22, 0x4, RZ, 0xc0, !PT ;  /* 0x0000000416ff7812 */ /* 0x000fc800078ac0ff */
[----:B------:R-:W-:-:S04]  /*3790*/  SEL R13, R58, R13, !P5 ;  /* 0x0000000d3a0d7207 */ /* 0x000fc80006800000 */
[----:B------:R-:W-:-:S04]  /*37a0*/  SHF.R.S32.HI R12, RZ, 0x1f, R13 ;  /* 0x0000001fff0c7819 */ /* 0x000fc8000001140d */
[----:B------:R-:W-:Y:S01]  /*37b0*/  LEA.HI R12, R12, R13, RZ, 0x5 ;  /* 0x0000000d0c0c7211 */ /* 0x000fe200078f28ff */
[----:B------:R-:W-:-:S03]  /*37c0*/  IMAD R13, R17, 0x2800, R74 ;  /* 0x00002800110d7824 */ /* 0x000fc600078e024a */
[----:B------:R-:W-:Y:S02]  /*37d0*/  SHF.R.S32.HI R12, RZ, 0x5, R12 ;  /* 0x00000005ff0c7819 */ /* 0x000fe4000001140c */
[----:B------:R-:W-:Y:S02]  /*37e0*/  IADD3 R13, R16, R13, RZ ;  /* 0x0000000d100d7210 */ /* 0x000fe40007ffe0ff */
[----:B------:R-:W-:-:S05]  /*37f0*/  LEA.HI.SX32 R12, R21, R12, 0x1c ;  /* 0x0000000c150c7211 */ /* 0x000fca00078fe2ff */
[----:B------:R-:W-:-:S05]  /*3800*/  IMAD.SHL.U32 R85, R12, 0x10, RZ ;  /* 0x000000100c557824 */ /* 0x000fca00078e00ff */
[----:B--2---:R-:W-:-:S04]  /*3810*/  LOP3.LUT R12, R30, 0x30, R85, 0xf8, !PT ;  /* 0x000000301e0c7812 */ /* 0x004fc800078ef855 */
[----:B---3--:R-:W-:-:S05]  /*3820*/  LOP3.LUT R12, R12, R29, RZ, 0x3c, !PT ;  /* 0x0000001d0c0c7212 */ /* 0x008fca00078e3cff */
[----:B----4-:R-:W-:-:S04]  /*3830*/  IMAD.IADD R12, R28, 0x1, R12 ;  /* 0x000000011c0c7824 */ /* 0x010fc800078e020c */
[----:B------:R-:W-:-:S04]  /*3840*/  IMAD R15, R17, 0x2800, R12 ;  /* 0x00002800110f7824 */ /* 0x000fc800078e020c */
[----:B------:R-:W-:Y:S02]  /*3850*/  IMAD.IADD R28, R16, 0x1, R15 ;  /* 0x00000001101c7824 */ /* 0x000fe400078e020f */
[----:B------:R-:W0:Y:S04]  /*3860*/  LDS.128 R12, [R13+0xe000] ;  /* 0x00e000000d0c7984 */ /* 0x000e280000000c00 */
[----:B------:R-:W2:Y:S01]  /*3870*/  LDS.128 R28, [R28+0xe000] ;  /* 0x00e000001c1c7984 */ /* 0x000ea20000000c00 */
[----:B------:R-:W-:Y:S05]  /*3880*/  @P6 BRA `(.L_x_313) ;  /* 0x0000000c00306947 */ /* 0x000fea0003800000 */
[--C-:B------:R-:W-:Y:S02]  /*3890*/  SHF.R.U32.HI R93, RZ, 0x8, R5.reuse ;  /* 0x00000008ff5d7819 */ /* 0x100fe40000011605 */
[----:B------:R-:W-:Y:S02]  /*38a0*/  LOP3.LUT R4, R5, 0xff0000ff, RZ, 0xc0, !PT ;  /* 0xff0000ff05047812 */ /* 0x000fe400078ec0ff */
[----:B------:R-:W-:Y:S01]  /*38b0*/  SHF.R.U32.HI R91, RZ, 0x10, R5 ;  /* 0x00000010ff5b7819 */ /* 0x000fe20000011605 */
[----:B------:R-:W-:Y:S01]  /*38c0*/  IMAD.SHL.U32 R5, R93, 0x100, RZ ;  /* 0x000001005d057824 */ /* 0x000fe200078e00ff */
[----:B------:R-:W-:Y:S02]  /*38d0*/  SHF.R.U32.HI R89, RZ, 0x8, R7 ;  /* 0x00000008ff597819 */ /* 0x000fe40000011607 */
[----:B------:R-:W-:Y:S02]  /*38e0*/  SHF.R.U32.HI R87, RZ, 0x8, R11 ;  /* 0x00000008ff577819 */ /* 0x000fe4000001160b */
[----:B------:R-:W-:-:S02]  /*38f0*/  LOP3.LUT R6, R7, 0xff0000ff, RZ, 0xc0, !PT ;  /* 0xff0000ff07067812 */ /* 0x000fc400078ec0ff */
[----:B------:R-:W-:Y:S01]  /*3900*/  SHF.R.U32.HI R90, RZ, 0x10, R7 ;  /* 0x00000010ff5a7819 */ /* 0x000fe20000011607 */
[----:B------:R-:W-:Y:S01]  /*3910*/  IMAD.SHL.U32 R7, R89, 0x100, RZ ;  /* 0x0000010059077824 */ /* 0x000fe200078e00ff */
[----:B------:R-:W-:Y:S01]  /*3920*/  LOP3.LUT R4, R4, 0xff00, R5, 0xf8, !PT ;  /* 0x0000ff0004047812 */ /* 0x000fe200078ef805 */
[----:B------:R-:W-:Y:S01]  /*3930*/  IMAD.U32 R5, R91, 0x10000, RZ ;  /* 0x000100005b057824 */ /* 0x000fe200078e00ff */
[----:B------:R-:W-:Y:S02]  /*3940*/  LOP3.LUT R10, R11, 0xff0000ff, RZ, 0xc0, !PT ;  /* 0xff0000ff0b0a7812 */ /* 0x000fe400078ec0ff */
[----:B------:R-:W-:Y:S01]  /*3950*/  SHF.R.U32.HI R94, RZ, 0x10, R11 ;  /* 0x00000010ff5e7819 */ /* 0x000fe2000001160b */
[----:B------:R-:W-:Y:S01]  /*3960*/  IMAD.SHL.U32 R11, R87, 0x100, RZ ;  /* 0x00000100570b7824 */ /* 0x000fe200078e00ff */
[----:B------:R-:W-:Y:S02]  /*3970*/  SHF.R.U32.HI R88, RZ, 0x8, R9 ;  /* 0x00000008ff587819 */ /* 0x000fe40000011609 */
[----:B------:R-:W-:Y:S01]  /*3980*/  LOP3.LUT R7, R6, 0xff00, R7, 0xf8, !PT ;  /* 0x0000ff0006077812 */ /* 0x000fe200078ef807 */
[----:B------:R-:W-:Y:S01]  /*3990*/  IMAD.U32 R94, R94, 0x10000, RZ ;  /* 0x000100005e5e7824 */ /* 0x000fe200078e00ff */
[----:B------:R-:W-:-:S02]  /*39a0*/  LOP3.LUT R8, R9, 0xff0000ff, RZ, 0xc0, !PT ;  /* 0xff0000ff09087812 */ /* 0x000fc400078ec0ff */
[----:B------:R-:W-:Y:S01]  /*39b0*/  SHF.R.U32.HI R92, RZ, 0x10, R9 ;  /* 0x00000010ff5c7819 */ /* 0x000fe20000011609 */
[----:B------:R-:W-:Y:S01]  /*39c0*/  IMAD.SHL.U32 R9, R88, 0x100, RZ ;  /* 0x0000010058097824 */ /* 0x000fe200078e00ff */
[----:B------:R-:W-:Y:S01]  /*39d0*/  LOP3.LUT R6, R4, 0xff0000, R5, 0xf8, !PT ;  /* 0x00ff000004067812 */ /* 0x000fe200078ef805 */
[----:B------:R-:W-:Y:S01]  /*39e0*/  IMAD.U32 R4, R90, 0x10000, RZ ;  /* 0x000100005a047824 */ /* 0x000fe200078e00ff */
[----:B------:R-:W-:Y:S02]  /*39f0*/  LOP3.LUT R91, R10, 0xff00, R11, 0xf8, !PT ;  /* 0x0000ff000a5b7812 */ /* 0x000fe400078ef80b */
[----:B------:R-:W-:Y:S02]  /*3a00*/  F2FP.F16.E4M3.UNPACK_B R90, R86.H1 ;  /* 0x00000056ff5a723e */ /* 0x000fe400030006ff */
[----:B--2---:R-:W-:Y:S02]  /*3a10*/  F2FP.F16.E4M3.UNPACK_B R11, R28.H1 ;  /* 0x0000001cff0b723e */ /* 0x004fe400030006ff */
[----:B0-----:R-:W-:-:S02]  /*3a20*/  F2FP.F16.E4M3.UNPACK_B R10, R12.H1 ;  /* 0x0000000cff0a723e */ /* 0x001fc400030006ff */
[----:B------:R-:W-:Y:S01]  /*3a30*/  LOP3.LUT R89, R8, 0xff00, R9, 0xf8, !PT ;  /* 0x0000ff0008597812 */ /* 0x000fe200078ef809 */
[----:B------:R-:W-:Y:S01]  /*3a40*/  HADD2.F32 R9, -RZ, R11.H0_H0 ;  /* 0x2000000bff097230 */ /* 0x000fe20000004100 */
[----:B------:R-:W-:Y:S01]  /*3a50*/  LOP3.LUT R5, R7, 0xff0000, R4, 0xf8, !PT ;  /* 0x00ff000007057812 */ /* 0x000fe200078ef804 */
[----:B------:R-:W-:Y:S01]  /*3a60*/  HADD2.F32 R4, -RZ, R90.H0_H0 ;  /* 0x2000005aff047230 */ /* 0x000fe20000004100 */
[----:B------:R-:W-:Y:S01]  /*3a70*/  F2FP.F16.E4M3.UNPACK_B R87, R84.H1 ;  /* 0x00000054ff57723e */ /* 0x000fe200030006ff */
[--C-:B------:R-:W-:Y:S01]  /*3a80*/  HADD2.F32 R8, -RZ, R10.reuse.H0_H0 ;  /* 0x2000000aff087230 */ /* 0x100fe20000004100 */
[----:B------:R-:W-:Y:S01]  /*3a90*/  SHF.L.U32 R92, R92, 0x10, RZ ;  /* 0x000000105c5c7819 */ /* 0x000fe200000006ff */
[----:B------:R-:W-:Y:S02]  /*3aa0*/  HADD2.F32 R10, -RZ, R10.H1_H1 ;  /* 0x3000000aff0a7230 */ /* 0x000fe40000004100 */
[----:B------:R-:W-:Y:S01]  /*3ab0*/  FMUL.FTZ R93, R9, R4 ;  /* 0x00000004095d7220 */ /* 0x000fe20000410000 */
[----:B------:R-:W-:-:S02]  /*3ac0*/  HADD2.F32 R88, -RZ, R87.H0_H0 ;  /* 0x20000057ff587230 */ /* 0x000fc40000004100 */
[C---:B------:R-:W-:Y:S01]  /*3ad0*/  FMUL.FTZ R96, R8.reuse, R4 ;  /* 0x0000000408607220 */ /* 0x040fe20000410000 */
[----:B------:R-:W-:Y:S01]  /*3ae0*/  LOP3.LUT R7, R89, 0xff0000, R92, 0xf8, !PT ;  /* 0x00ff000059077812 */ /* 0x000fe200078ef85c */
[----:B------:R-:W-:Y:S01]  /*3af0*/  HADD2.F32 R89, -RZ, R87.H1_H1 ;  /* 0x30000057ff597230 */ /* 0x000fe20000004100 */
[----:B------:R-:W-:Y:S01]  /*3b00*/  F2FP.F16.E4M3.UNPACK_B R28, R28 ;  /* 0x0000001cff1c723e */ /* 0x000fe200020006ff */
[-C--:B------:R-:W-:Y:S01]  /*3b10*/  FFMA.FTZ R8, R8, R88.reuse, -R93 ;  /* 0x0000005808087223 */ /* 0x080fe2000001085d */
[----:B------:R-:W-:Y:S01]  /*3b20*/  FFMA.FTZ R9, R9, R88, R96 ;  /* 0x0000005809097223 */ /* 0x000fe20000010060 */
[----:B------:R-:W-:Y:S01]  /*3b30*/  HADD2.F32 R92, -RZ, R90.H1_H1 ;  /* 0x3000005aff5c7230 */ /* 0x000fe20000004100 */
[----:B------:R-:W-:Y:S01]  /*3b40*/  F2FP.F16.E4M3.UNPACK_B R90, R86 ;  /* 0x00000056ff5a723e */ /* 0x000fe200020006ff */
[----:B------:R-:W-:Y:S01]  /*3b50*/  HADD2.F32 R87, -RZ, R11.H1_H1 ;  /* 0x3000000bff577230 */ /* 0x000fe20000004100 */
[----:B------:R-:W-:Y:S01]  /*3b60*/  F2FP.F16.E4M3.UNPACK_B R88, R84 ;  /* 0x00000054ff58723e */ /* 0x000fe200020006ff */
[----:B------:R-:W-:Y:S01]  /*3b70*/  HADD2.F32 R86, -RZ, R28.H0_H0 ;  /* 0x2000001cff567230 */ /* 0x000fe20000004100 */
[----:B------:R-:W-:-:S02]  /*3b80*/  F2FP.F16.E4M3.UNPACK_B R84, R12 ;  /* 0x0000000cff54723e */ /* 0x000fc400020006ff */
[----:B------:R-:W-:Y:S01]  /*3b90*/  LOP3.LUT R4, R91, 0xff0000, R94, 0xf8, !PT ;  /* 0x00ff00005b047812 */ /* 0x000fe200078ef85e */
[CC--:B------:R-:W-:Y:S01]  /*3ba0*/  FMUL.FTZ R11, R87.reuse, R92.reuse ;  /* 0x0000005c570b7220 */ /* 0x0c0fe20000410000 */
[----:B------:R-:W-:Y:S02]  /*3bb0*/  HADD2.F32 R91, -RZ, R90.H0_H0 ;  /* 0x2000005aff5b7230 */ /* 0x000fe40000004100 */
[C---:B------:R-:W-:Y:S01]  /*3bc0*/  FMUL.FTZ R92, R10.reuse, R92 ;  /* 0x0000005c0a5c7220 */ /* 0x040fe20000410000 */
[----:B------:R-:W-:Y:S02]  /*3bd0*/  HADD2.F32 R12, -RZ, R84.H0_H0 ;  /* 0x20000054ff0c7230 */ /* 0x000fe40000004100 */
[-C--:B------:R-:W-:Y:S01]  /*3be0*/  FFMA.FTZ R11, R10, R89.reuse, -R11 ;  /* 0x000000590a0b7223 */ /* 0x080fe2000001080b */
[----:B------:R-:W-:Y:S02]  /*3bf0*/  HADD2.F32 R90, -RZ, R90.H1_H1 ;  /* 0x3000005aff5a7230 */ /* 0x000fe40000004100 */
[----:B------:R-:W-:Y:S01]  /*3c00*/  FFMA.FTZ R10, R87, R89, R92 ;  /* 0x00000059570a7223 */ /* 0x000fe2000001005c */
[----:B------:R-:W-:-:S02]  /*3c10*/  HADD2.F32 R87, -RZ, R88.H0_H0 ;  /* 0x20000058ff577230 */ /* 0x000fc40000004100 */
[-C--:B------:R-:W-:Y:S01]  /*3c20*/  FMUL.FTZ R93, R86, R91.reuse ;  /* 0x0000005b565d7220 */ /* 0x080fe20000410000 */
[C---:B------:R-:W-:Y:S01]  /*3c30*/  FMUL.FTZ R91, R12.reuse, R91 ;  /* 0x0000005b0c5b7220 */ /* 0x040fe20000410000 */
[----:B------:R-:W-:Y:S01]  /*3c40*/  HADD2.F32 R89, -RZ, R28.H1_H1 ;  /* 0x3000001cff597230 */ /* 0x000fe20000004100 */
[----:B------:R-:W-:Y:S01]  /*3c50*/  F2FP.F16.E4M3.UNPACK_B R92, R80.H1 ;  /* 0x00000050ff5c723e */ /* 0x000fe200030006ff */
[-C--:B------:R-:W-:Y:S01]  /*3c60*/  FFMA.FTZ R12, R12, R87.reuse, -R93 ;  /* 0x000000570c0c7223 */ /* 0x080fe2000001085d */
[----:B------:R-:W-:Y:S01]  /*3c70*/  FFMA.FTZ R28, R86, R87, R91 ;  /* 0x00000057561c7223 */ /* 0x000fe2000001005b */
[----:B------:R-:W-:Y:S02]  /*3c80*/  HADD2.F32 R84, -RZ, R84.H1_H1 ;  /* 0x30000054ff547230 */ /* 0x000fe40000004100 */
[----:B------:R-:W-:Y:S01]  /*3c90*/  FMUL.FTZ R87, R89, R90 ;  /* 0x0000005a59577220 */ /* 0x000fe20000410000 */
[----:B------:R-:W-:Y:S01]  /*3ca0*/  HADD2.F32 R86, -RZ, R88.H1_H1 ;  /* 0x30000058ff567230 */ /* 0x000fe20000004100 */
[----:B------:R-:W-:Y:S01]  /*3cb0*/  F2FP.F16.E4M3.UNPACK_B R88, R30.H1 ;  /* 0x0000001eff58723e */ /* 0x000fe200030006ff */
[----:B------:R-:W-:-:S02]  /*3cc0*/  HADD2.F32 R95, -RZ, R92.H0_H0 ;  /* 0x2000005cff5f7230 */ /* 0x000fc40000004100 */
[C---:B------:R-:W-:Y:S01]  /*3cd0*/  FMUL.FTZ R94, R84.reuse, R90 ;  /* 0x0000005a545e7220 */ /* 0x040fe20000410000 */
[----:B------:R-:W-:Y:S01]  /*3ce0*/  F2FP.F16.E4M3.UNPACK_B R91, R82.H1 ;  /* 0x00000052ff5b723e */ /* 0x000fe200030006ff */
[----:B------:R-:W-:Y:S01]  /*3cf0*/  FFMA.FTZ R87, R84, R86, -R87 ;  /* 0x0000005654577223 */ /* 0x000fe20000010857 */
[----:B------:R-:W-:Y:S01]  /*3d00*/  F2FP.F16.E4M3.UNPACK_B R84, R14.H1 ;  /* 0x0000000eff54723e */ /* 0x000fe200030006ff */
[----:B------:R-:W-:Y:S02]  /*3d10*/  HADD2.F32 R90, -RZ, R88.H0_H0 ;  /* 0x20000058ff5a7230 */ /* 0x000fe40000004100 */
[----:B------:R-:W-:Y:S01]  /*3d20*/  FFMA.FTZ R89, R89, R86, R94 ;  /* 0x0000005659597223 */ /* 0x000fe2000001005e */
[----:B------:R-:W-:Y:S01]  /*3d30*/  HADD2.F32 R93, -RZ, R91.H0_H0 ;  /* 0x2000005bff5d7230 */ /* 0x000fe20000004100 */
[----:B------:R-:W-:Y:S01]  /*3d40*/  F2FP.F16.E4M3.UNPACK_B R14, R14 ;  /* 0x0000000eff0e723e */ /* 0x000fe200020006ff */
[----:B------:R-:W-:Y:S02]  /*3d50*/  HADD2.F32 R86, -RZ, R84.H0_H0 ;  /* 0x20000054ff567230 */ /* 0x000fe40000004100 */
[----:B------:R-:W-:Y:S01]  /*3d60*/  FMUL.FTZ R99, R90, R95 ;  /* 0x0000005f5a637220 */ /* 0x000fe20000410000 */
[----:B------:R-:W-:Y:S01]  /*3d70*/  HADD2.F32 R97, -RZ, R92.H1_H1 ;  /* 0x3000005cff617230 */ /* 0x000fe20000004100 */
[----:B------:R-:W-:Y:S01]  /*3d80*/  F2FP.SATFINITE.E4M3.F32.PACK_AB_MERGE_C R9, R10, R9, RZ ;  /* 0x000000090a09723e */ /* 0x000fe200048070ff */
[----:B------:R-:W-:-:S02]  /*3d90*/  HADD2.F32 R88, -RZ, R88.H1_H1 ;  /* 0x30000058ff587230 */ /* 0x000fc40000004100 */
[C---:B------:R-:W-:Y:S01]  /*3da0*/  FMUL.FTZ R95, R86.reuse, R95 ;  /* 0x0000005f565f7220 */ /* 0x040fe20000410000 */
[----:B------:R-:W-:Y:S02]  /*3db0*/  HADD2.F32 R84, -RZ, R84.H1_H1 ;  /* 0x30000054ff547230 */ /* 0x000fe40000004100 */
[----:B------:R-:W-:Y:S01]  /*3dc0*/  FFMA.FTZ R92, R86, R93, -R99 ;  /* 0x0000005d565c7223 */ /* 0x000fe20000010863 */
[----:B------:R-:W-:Y:S02]  /*3dd0*/  HADD2.F32 R91, -RZ, R91.H1_H1 ;  /* 0x3000005bff5b7230 */ /* 0x000fe40000004100 */
[-C--:B------:R-:W-:Y:S01]  /*3de0*/  FMUL.FTZ R99, R88, R97.reuse ;  /* 0x0000006158637220 */ /* 0x080fe20000410000 */
[----:B------:R-:W-:Y:S01]  /*3df0*/  F2FP.F16.E4M3.UNPACK_B R86, R80 ;  /* 0x00000050ff56723e */ /* 0x000fe200020006ff */
[C---:B------:R-:W-:Y:S01]  /*3e00*/  FMUL.FTZ R97, R84.reuse, R97 ;  /* 0x0000006154617220 */ /* 0x040fe20000410000 */
[----:B------:R-:W-:Y:S01]  /*3e10*/  F2FP.F16.E4M3.UNPACK_B R80, R30 ;  /* 0x0000001eff50723e */ /* 0x000fe200020006ff */
[----:B------:R-:W-:Y:S01]  /*3e20*/  FFMA.FTZ R103, R84, R91, -R99 ;  /* 0x0000005b54677223 */ /* 0x000fe20000010863 */
[----:B------:R-:W-:Y:S01]  /*3e30*/  F2FP.F16.E4M3.UNPACK_B R84, R82 ;  /* 0x00000052ff54723e */ /* 0x000fe200020006ff */
[----:B------:R-:W-:Y:S01]  /*3e40*/  FFMA.FTZ R90, R90, R93, R95 ;  /* 0x0000005d5a5a7223 */ /* 0x000fe2000001005f */
[----:B------:R-:W-:Y:S01]  /*3e50*/  FFMA.FTZ R107, R88, R91, R97 ;  /* 0x0000005b586b7223 */ /* 0x000fe20000010061 */
[----:B------:R-:W-:Y:S01]  /*3e60*/  HADD2.F32 R82, -RZ, R80.H0_H0 ;  /* 0x20000050ff527230 */ /* 0x000fe20000004100 */
[----:B------:R-:W-:Y:S01]  /*3e70*/  F2FP.SATFINITE.E4M3.F32.PACK_AB_MERGE_C R8, R11, R8, RZ ;  /* 0x000000080b08723e */ /* 0x000fe200048070ff */
[--C-:B------:R-:W-:Y:S01]  /*3e80*/  HADD2.F32 R95, -RZ, R86.reuse.H0_H0 ;  /* 0x20000056ff5f7230 */ /* 0x100fe20000004100 */
[----:B------:R-:W-:Y:S01]  /*3e90*/  F2FP.F16.E4M3.UNPACK_B R10, R29 ;  /* 0x0000001dff0a723e */ /* 0x000fe200020006ff */
[----:B------:R-:W-:Y:S01]  /*3ea0*/  HADD2.F32 R97, -RZ, R86.H1_H1 ;  /* 0x30000056ff617230 */ /* 0x000fe20000004100 */
[----:B------:R-:W-:Y:S01]  /*3eb0*/  F2FP.F16.E4M3.UNPACK_B R11, R7 ;  /* 0x00000007ff0b723e */ /* 0x000fe200020006ff */
[----:B------:R-:W-:-:S02]  /*3ec0*/  HADD2.F32 R30, -RZ, R14.H0_H0 ;  /* 0x2000000eff1e7230 */ /* 0x000fc40000004100 */
[-C--:B------:R-:W-:Y:S01]  /*3ed0*/  FMUL.FTZ R99, R82, R95.reuse ;  /* 0x0000005f52637220 */ /* 0x080fe20000410000 */
[----:B------:R-:W-:Y:S01]  /*3ee0*/  HADD2.F32 R80, -RZ, R80.H1_H1 ;  /* 0x30000050ff507230 */ /* 0x000fe20000004100 */
[----:B------:R-:W-:Y:S01]  /*3ef0*/  F2FP.SATFINITE.E4M3.F32.PACK_AB_MERGE_C R28, R89, R28, R9 ;  /* 0x0000001c591c723e */ /* 0x000fe20004807009 */
[----:B------:R-:W-:Y:S02]  /*3f00*/  HADD2.F32 R14, -RZ, R14.H1_H1 ;  /* 0x3000000eff0e7230 */ /* 0x000fe40000004100 */
[----:B------:R-:W-:Y:S01]  /*3f10*/  FMUL.FTZ R95, R30, R95 ;  /* 0x0000005f1e5f7220 */ /* 0x000fe20000410000 */
[--C-:B------:R-:W-:Y:S02]  /*3f20*/  HADD2.F32 R91, -RZ, R84.reuse.H0_H0 ;  /* 0x20000054ff5b7230 */ /* 0x100fe40000004100 */
[-C--:B------:R-:W-:Y:S01]  /*3f30*/  FMUL.FTZ R101, R80, R97.reuse ;  /* 0x0000006150657220 */ /* 0x080fe20000410000 */
[----:B------:R-:W-:Y:S02]  /*3f40*/  HADD2.F32 R93, -RZ, R84.H1_H1 ;  /* 0x30000054ff5d7230 */ /* 0x000fe40000004100 */
[----:B------:R-:W-:Y:S01]  /*3f50*/  FMUL.FTZ R97, R14, R97 ;  /* 0x000000610e617220 */ /* 0x000fe20000410000 */
[----:B------:R-:W-:Y:S01]  /*3f60*/  F2FP.F16.E4M3.UNPACK_B R9, R13 ;  /* 0x0000000dff09723e */ /* 0x000fe200020006ff */
[-C--:B------:R-:W-:Y:S01]  /*3f70*/  FFMA.FTZ R99, R30, R91.reuse, -R99 ;  /* 0x0000005b1e637223 */ /* 0x080fe20000010863 */
[----:B------:R-:W-:Y:S01]  /*3f80*/  FFMA.FTZ R30, R82, R91, R95 ;  /* 0x0000005b521e7223 */ /* 0x000fe2000001005f */
[----:B------:R-:W-:Y:S01]  /*3f90*/  FFMA.FTZ R97, R80, R93, R97 ;  /* 0x0000005d50617223 */ /* 0x000fe20000010061 */
[----:B------:R-:W-:Y:S01]  /*3fa0*/  F2FP.SATFINITE.E4M3.F32.PACK_AB_MERGE_C R12, R87, R12, R8 ;  /* 0x0000000c570c723e */ /* 0x000fe20004807008 */
[----:B------:R-:W-:Y:S01]  /*3fb0*/  HADD2.F32 R80, -RZ, R10.H0_H0 ;  /* 0x2000000aff507230 */ /* 0x000fe20000004100 */
[----:B------:R-:W-:Y:S01]  /*3fc0*/  F2FP.F16.E4M3.UNPACK_B R82, R6 ;  /* 0x00000006ff52723e */ /* 0x000fe200020006ff */
[----:B------:R-:W-:Y:S01]  /*3fd0*/  HADD2.F32 R89, -RZ, R11.H0_H0 ;  /* 0x2000000bff597230 */ /* 0x000fe20000004100 */
[----:B------:R-:W-:Y:S01]  /*3fe0*/  F2FP.F16.E4M3.UNPACK_B R29, R29.H1 ;  /* 0x0000001dff1d723e */ /* 0x000fe200030006ff */
[----:B------:R-:W-:Y:S01]  /*3ff0*/  HADD2.F32 R8, -RZ, R9.H0_H0 ;  /* 0x20000009ff087230 */ /* 0x000fe20000004100 */
[----:B------:R-:W-:Y:S01]  /*4000*/  F2FP.F16.E4M3.UNPACK_B R13, R13.H1 ;  /* 0x0000000dff0d723e */ /* 0x000fe200030006ff */
[----:B------:R-:W-:-:S02]  /*4010*/  HADD2.F32 R87, -RZ, R82.H0_H0 ;  /* 0x20000052ff577230 */ /* 0x000fc40000004100 */
[-C--:B------:R-:W-:Y:S01]  /*4020*/  FMUL.FTZ R91, R80, R89.reuse ;  /* 0x00000059505b7220 */ /* 0x080fe20000410000 */
[----:B------:R-:W-:Y:S02]  /*4030*/  HADD2.F32 R84, -RZ, R11.H1_H1 ;  /* 0x3000000bff547230 */ /* 0x000fe40000004100 */
[C---:B------:R-:W-:Y:S01]  /*4040*/  FMUL.FTZ R89, R8.reuse, R89 ;  /* 0x0000005908597220 */ /* 0x040fe20000410000 */
[----:B------:R-:W-:Y:S02]  /*4050*/  HADD2.F32 R10, -RZ, R10.H1_H1 ;  /* 0x3000000aff0a7230 */ /* 0x000fe40000004100 */
[-C--:B------:R-:W-:Y:S01]  /*4060*/  FFMA.FTZ R8, R8, R87.reuse, -R91 ;  /* 0x0000005708087223 */ /* 0x080fe2000001085b */
[----:B------:R-:W-:Y:S02]  /*4070*/  HADD2.F32 R11, -RZ, R9.H1_H1 ;  /* 0x30000009ff0b7230 */ /* 0x000fe40000004100 */
[----:B------:R-:W-:Y:S01]  /*4080*/  FFMA.FTZ R9, R80, R87, R89 ;  /* 0x0000005750097223 */ /* 0x000fe20000010059 */
[----:B------:R-:W-:-:S02]  /*4090*/  HADD2.F32 R82, -RZ, R82.H1_H1 ;  /* 0x30000052ff527230 */ /* 0x000fc40000004100 */
[C---:B------:R-:W-:Y:S01]  /*40a0*/  FMUL.FTZ R80, R10.reuse, R84 ;  /* 0x000000540a507220 */ /* 0x040fe20000410000 */
[----:B------:R-:W-:Y:S01]  /*40b0*/  F2FP.F16.E4M3.UNPACK_B R6, R6.H1 ;  /* 0x00000006ff06723e */ /* 0x000fe200030006ff */
[C---:B------:R-:W-:Y:S01]  /*40c0*/  FMUL.FTZ R87, R11.reuse, R84 ;  /* 0x000000540b577220 */ /* 0x040fe20000410000 */
[----:B------:R-:W-:Y:S01]  /*40d0*/  F2FP.F16.E4M3.UNPACK_B R84, R7.H1 ;  /* 0x00000007ff54723e */ /* 0x000fe200030006ff */
[-C--:B------:R-:W-:Y:S01]  /*40e0*/  FFMA.FTZ R11, R11, R82.reuse, -R80 ;  /* 0x000000520b0b7223 */ /* 0x080fe20000010850 */
[----:B------:R-:W-:Y:S02]  /*40f0*/  HADD2.F32 R80, -RZ, R29.H0_H0 ;  /* 0x2000001dff507230 */ /* 0x000fe40000004100 */
[----:B------:R-:W-:Y:S01]  /*4100*/  FFMA.FTZ R10, R10, R82, R87 ;  /* 0x000000520a0a7223 */ /* 0x000fe20000010057 */
[----:B------:R-:W-:Y:S01]  /*4110*/  HADD2.F32 R7, -RZ, R13.H0_H0 ;  /* 0x2000000dff077230 */ /* 0x000fe20000004100 */
[----:B------:R-:W-:Y:S01]  /*4120*/  F2FP.SATFINITE.E4M3.F32.PACK_AB_MERGE_C R90, R107, R90, RZ ;  /* 0x0000005a6b5a723e */ /* 0x000fe200048070ff */
[----:B------:R-:W-:Y:S01]  /*4130*/  HADD2.F32 R86, -RZ, R84.H0_H0 ;  /* 0x20000054ff567230 */ /* 0x000fe20000004100 */
[----:B------:R-:W-:Y:S01]  /*4140*/  F2FP.F16.E4M3.UNPACK_B R91, R4.H1 ;  /* 0x00000004ff5b723e */ /* 0x000fe200030006ff */
[----:B------:R-:W-:Y:S01]  /*4150*/  HADD2.F32 R82, -RZ, R29.H1_H1 ;  /* 0x3000001dff527230 */ /* 0x000fe20000004100 */
[----:B------:R-:W-:Y:S01]  /*4160*/  F2FP.SATFINITE.E4M3.F32.PACK_AB_MERGE_C R30, R97, R30, R90 ;  /* 0x0000001e611e723e */ /* 0x000fe2000480705a */
[----:B------:R-:W-:-:S02]  /*4170*/  HADD2.F32 R29, -RZ, R6.H0_H0 ;  /* 0x20000006ff1d7230 */ /* 0x000fc40000004100 */
[-C--:B------:R-:W-:Y:S01]  /*4180*/  FMUL.FTZ R88, R80, R86.reuse ;  /* 0x0000005650587220 */ /* 0x080fe20000410000 */
[----:B------:R-:W-:Y:S02]  /*4190*/  HADD2.F32 R13, -RZ, R13.H1_H1 ;  /* 0x3000000dff0d7230 */ /* 0x000fe40000004100 */
[C---:B------:R-:W-:Y:S01]  /*41a0*/  FMUL.FTZ R87, R7.reuse, R86 ;  /* 0x0000005607577220 */ /* 0x040fe20000410000 */
[----:B------:R-:W-:Y:S02]  /*41b0*/  HADD2.F32 R84, -RZ, R84.H1_H1 ;  /* 0x30000054ff547230 */ /* 0x000fe40000004100 */
[----:B------:R-:W-:Y:S01]  /*41c0*/  FFMA.FTZ R14, R14, R93, -R101 ;  /* 0x0000005d0e0e7223 */ /* 0x000fe20000010865 */
[----:B------:R-:W-:Y:S02]  /*41d0*/  HADD2.F32 R86, -RZ, R6.H1_H1 ;  /* 0x30000006ff567230 */ /* 0x000fe40000004100 */
[-C--:B------:R-:W-:Y:S01]  /*41e0*/  FFMA.FTZ R6, R7, R29.reuse, -R88 ;  /* 0x0000001d07067223 */ /* 0x080fe20000010858 */
[----:B------:R-:W-:Y:S01]  /*41f0*/  FFMA.FTZ R7, R80, R29, R87 ;  /* 0x0000001d50077223 */ /* 0x000fe20000010057 */
[-C--:B------:R-:W-:Y:S01]  /*4200*/  FMUL.FTZ R87, R13, R84.reuse ;  /* 0x000000540d577220 */ /* 0x080fe20000410000 */
[----:B------:R-:W-:Y:S01]  /*4210*/  FMUL.FTZ R90, R82, R84 ;  /* 0x00000054525a7220 */ /* 0x000fe20000410000 */
[----:B------:R-:W-:Y:S01]  /*4220*/  F2FP.F16.E4M3.UNPACK_B R29, R15 ;  /* 0x0000000fff1d723e */ /* 0x000fe200020006ff */
[----:B------:R-:W-:-:S02]  /*4230*/  HADD2.F32 R93, -RZ, R91.H0_H0 ;  /* 0x2000005bff5d7230 */ /* 0x000fc40000004100 */
[-C--:B------:R-:W-:Y:S01]  /*4240*/  FFMA.FTZ R94, R82, R86.reuse, R87 ;  /* 0x00000056525e7223 */ /* 0x080fe20000010057 */
[----:B------:R-:W-:Y:S01]  /*4250*/  F2FP.F16.E4M3.UNPACK_B R82, R31.H1 ;  /* 0x0000001fff52723e */ /* 0x000fe200030006ff */
[----:B------:R-:W-:Y:S01]  /*4260*/  FFMA.FTZ R13, R13, R86, -R90 ;  /* 0x000000560d0d7223 */ /* 0x000fe2000001085a */
[----:B------:R-:W-:Y:S01]  /*4270*/  F2FP.F16.E4M3.UNPACK_B R87, R5 ;  /* 0x00000005ff57723e */ /* 0x000fe200020006ff */
[----:B------:R-:W-:Y:S01]  /*4280*/  HADD2.F32 R91, -RZ, R91.H1_H1 ;  /* 0x3000005bff5b7230 */ /* 0x000fe20000004100 */
[----:B------:R-:W-:Y:S02]  /*4290*/  F2FP.F16.E4M3.UNPACK_B R15, R15.H1 ;  /* 0x0000000fff0f723e */ /* 0x000fe400030006ff */
[----:B------:R-:W-:Y:S01]  /*42a0*/  F2FP.F16.E4M3.UNPACK_B R90, R4 ;  /* 0x00000004ff5a723e */ /* 0x000fe200020006ff */
[--C-:B------:R-:W-:Y:S01]  /*42b0*/  HADD2.F32 R4, -RZ, R82.reuse.H0_H0 ;  /* 0x20000052ff047230 */ /* 0x100fe20000004100 */
[----:B------:R-:W-:Y:S01]  /*42c0*/  F2FP.F16.E4M3.UNPACK_B R5, R5.H1 ;  /* 0x00000005ff05723e */ /* 0x000fe200030006ff */
[----:B------:R-:W-:Y:S01]  /*42d0*/  HADD2.F32 R80, -RZ, R15.H0_H0 ;  /* 0x2000000fff507230 */ /* 0x000fe20000004100 */
[----:B------:R-:W-:Y:S01]  /*42e0*/  F2FP.SATFINITE.E4M3.F32.PACK_AB_MERGE_C R92, R103, R92, RZ ;  /* 0x0000005c675c723e */ /* 0x000fe200048070ff */
[----:B------:R-:W-:Y:S01]  /*42f0*/  HADD2.F32 R82, -RZ, R82.H1_H1 ;  /* 0x30000052ff527230 */ /* 0x000fe20000004100 */
[----:B------:R-:W-:Y:S01]  /*4300*/  F2FP.F16.E4M3.UNPACK_B R84, R31 ;  /* 0x0000001fff54723e */ /* 0x000fe200020006ff */
[----:B------:R-:W-:Y:S01]  /*4310*/  HADD2.F32 R89, -RZ, R5.H0_H0 ;  /* 0x20000005ff597230 */ /* 0x000fe20000004100 */
[----:B------:R-:W-:Y:S01]  /*4320*/  F2FP.SATFINITE.E4M3.F32.PACK_AB_MERGE_C R14, R14, R99, R92 ;  /* 0x000000630e0e723e */ /* 0x000fe2000480705c */
[----:B------:R-:W-:-:S02]  /*4330*/  HADD2.F32 R92, -RZ, R90.H0_H0 ;  /* 0x2000005aff5c7230 */ /* 0x000fc40000004100 */
[-C--:B------:R-:W-:Y:S01]  /*4340*/  FMUL.FTZ R97, R4, R93.reuse ;  /* 0x0000005d04617220 */ /* 0x080fe20000410000 */
[----:B------:R-:W-:Y:S02]  /*4350*/  HADD2.F32 R86, -RZ, R84.H0_H0 ;  /* 0x20000054ff567230 */ /* 0x000fe40000004100 */
[C---:B------:R-:W-:Y:S01]  /*4360*/  FMUL.FTZ R93, R80.reuse, R93 ;  /* 0x0000005d505d7220 */ /* 0x040fe20000410000 */
[----:B------:R-:W-:Y:S02]  /*4370*/  HADD2.F32 R15, -RZ, R15.H1_H1 ;  /* 0x3000000fff0f7230 */ /* 0x000fe40000004100 */
[----:B------:R-:W-:Y:S01]  /*4380*/  FFMA.FTZ R97, R80, R89, -R97 ;  /* 0x0000005950617223 */ /* 0x000fe20000010861 */
[----:B------:R-:W-:Y:S02]  /*4390*/  HADD2.F32 R31, -RZ, R29.H0_H0 ;  /* 0x2000001dff1f7230 */ /* 0x000fe40000004100 */
[----:B------:R-:W-:Y:S01]  /*43a0*/  FMUL.FTZ R96, R86, R92 ;  /* 0x0000005c56607220 */ /* 0x000fe20000410000 */
[----:B------:R-:W-:-:S02]  /*43b0*/  HADD2.F32 R88, -RZ, R87.H0_H0 ;  /* 0x20000057ff587230 */ /* 0x000fc40000004100 */
[-C--:B------:R-:W-:Y:S01]  /*43c0*/  FMUL.FTZ R80, R82, R91.reuse ;  /* 0x0000005b52507220 */ /* 0x080fe20000410000 */
[----:B------:R-:W-:Y:S02]  /*43d0*/  HADD2.F32 R84, -RZ, R84.H1_H1 ;  /* 0x30000054ff547230 */ /* 0x000fe40000004100 */
[----:B------:R-:W-:Y:S01]  /*43e0*/  FMUL.FTZ R91, R15, R91 ;  /* 0x0000005b0f5b7220 */ /* 0x000fe20000410000 */
[----:B------:R-:W-:Y:S02]  /*43f0*/  HADD2.F32 R90, -RZ, R90.H1_H1 ;  /* 0x3000005aff5a7230 */ /* 0x000fe40000004100 */
[----:B------:R-:W-:Y:S01]  /*4400*/  FFMA.FTZ R93, R4, R89, R93 ;  /* 0x00000059045d7223 */ /* 0x000fe2000001005d */
[----:B------:R-:W-:Y:S02]  /*4410*/  HADD2.F32 R5, -RZ, R5.H1_H1 ;  /* 0x30000005ff057230 */ /* 0x000fe40000004100 */
[----:B------:R-:W-:Y:S01]  /*4420*/  FMUL.FTZ R95, R31, R92 ;  /* 0x0000005c1f5f7220 */ /* 0x000fe20000410000 */
[----:B------:R-:W-:-:S02]  /*4430*/  HADD2.F32 R29, -RZ, R29.H1_H1 ;  /* 0x3000001dff1d7230 */ /* 0x000fc40000004100 */
[----:B------:R-:W-:Y:S01]  /*4440*/  FFMA.FTZ R96, R31, R88, -R96 ;  /* 0x000000581f607223 */ /* 0x000fe20000010860 */
[----:B------:R-:W-:Y:S02]  /*4450*/  HADD2.F32 R87, -RZ, R87.H1_H1 ;  /* 0x30000057ff577230 */ /* 0x000fe40000004100 */
[-C--:B------:R-:W-:Y:S01]  /*4460*/  FMUL.FTZ R4, R84, R90.reuse ;  /* 0x0000005a54047220 */ /* 0x080fe20000410000 */
[-C--:B------:R-:W-:Y:S01]  /*4470*/  FFMA.FTZ R80, R15, R5.reuse, -R80 ;  /* 0x000000050f507223 */ /* 0x080fe20000010850 */
[C---:B------:R-:W-:Y:S01]  /*4480*/  FMUL.FTZ R31, R29.reuse, R90 ;  /* 0x0000005a1d1f7220 */ /* 0x040fe20000410000 */
[----:B------:R-:W-:Y:S01]  /*4490*/  FFMA.FTZ R82, R82, R5, R91 ;  /* 0x0000000552527223 */ /* 0x000fe2000001005b */
[-C--:B------:R-:W-:Y:S01]  /*44a0*/  FFMA.FTZ R29, R29, R87.reuse, -R4 ;  /* 0x000000571d1d7223 */ /* 0x080fe20000010804 */
[----:B------:R-:W-:Y:S01]  /*44b0*/  FFMA.FTZ R95, R86, R88, R95 ;  /* 0x00000058565f7223 */ /* 0x000fe2000001005f */
[----:B------:R-:W-:Y:S01]  /*44c0*/  FFMA.FTZ R84, R84, R87, R31 ;  /* 0x0000005754547223 */ /* 0x000fe2000001001f */
[----:B------:R-:W-:-:S02]  /*44d0*/  F2FP.SATFINITE.E4M3.F32.PACK_AB_MERGE_C R80, R80, R97, RZ ;  /* 0x000000615050723e */ /* 0x000fc400048070ff */
[----:B------:R-:W-:Y:S02]  /*44e0*/  F2FP.SATFINITE.E4M3.F32.PACK_AB_MERGE_C R6, R13, R6, RZ ;  /* 0x000000060d06723e */ /* 0x000fe400048070ff */
[----:B------:R-:W-:Y:S02]  /*44f0*/  F2FP.SATFINITE.E4M3.F32.PACK_AB_MERGE_C R7, R94, R7, RZ ;  /* 0x000000075e07723e */ /* 0x000fe400048070ff */
[----:B------:R-:W-:Y:S02]  /*4500*/  F2FP.SATFINITE.E4M3.F32.PACK_AB_MERGE_C R82, R82, R93, RZ ;  /* 0x0000005d5252723e */ /* 0x000fe400048070ff */
[----:B------:R-:W-:Y:S02]  /*4510*/  F2FP.SATFINITE.E4M3.F32.PACK_AB_MERGE_C R15, R29, R96, R80 ;  /* 0x000000601d0f723e */ /* 0x000fe40004807050 */
[----:B------:R-:W-:Y:S02]  /*4520*/  F2FP.SATFINITE.E4M3.F32.PACK_AB_MERGE_C R13, R11, R8, R6 ;  /* 0x000000080b0d723e */ /* 0x000fe40004807006 */
[----:B------:R-:W-:-:S02]  /*4530*/  F2FP.SATFINITE.E4M3.F32.PACK_AB_MERGE_C R29, R10, R9, R7 ;  /* 0x000000090a1d723e */ /* 0x000fc40004807007 */
[----:B------:R-:W-:-:S07]  /*4540*/  F2FP.SATFINITE.E4M3.F32.PACK_AB_MERGE_C R31, R84, R95, R82 ;  /* 0x0000005f541f723e */ /* 0x000fce0004807052 */
.L_x_313:
[----:B------:R-:W-:Y:S05]  /*4550*/  BSYNC B1 ;  /* 0x0000000000017941 */ /* 0x000fea0003800000 */
.L_x_312:
[----:B0-----:R3:W-:Y:S01]  /*4560*/  STG.E.128 desc[UR42][R70.64], R12 ;  /* 0x0000000c46007986 */ /* 0x0017e2000c101d2a */
[----:B------:R-:W-:-:S13]  /*4570*/  ISETP.GE.AND P5, PT, R85, R81, PT ;  /* 0x000000515500720c */ /* 0x000fda0003fa6270 */
[----:B------:R-:W-:Y:S05]  /*4580*/  @P5 BRA `(.L_x_302) ;  /* 0x0000000000645947 */ /* 0x000fea0003800000 */
[--C-:B------:R-:W-:Y:S02]  /*4590*/  SHF.R.S32.HI R4, RZ, 0x1f, R85.reuse ;  /* 0x0000001fff047819 */ /* 0x100fe40000011455 */
[----:B------:R-:W-:-:S04]  /*45a0*/  IADD3 R69, P5, P6, R54, R68, R85 ;  /* 0x0000004436457210 */ /* 0x000fc80007ebe055 */
[----:B------:R-:W-:Y:S02]  /*45b0*/  IADD3.X R4, R0, R83, R4, P5, P6 ;  /* 0x0000005300047210 */ /* 0x000fe40002fec404 */
[----:B------:R-:W-:-:S05]  /*45c0*/  IADD3 R66, P5, R69, R66, RZ ;  /* 0x0000004245427210 */ /* 0x000fca0007fbe0ff */
[----:B------:R-:W-:-:S05]  /*45d0*/  IMAD.X R67, R4, 0x1, R67, P5 ;  /* 0x0000000104437824 */ /* 0x000fca00028e0643 */
[----:B--2---:R4:W-:Y:S01]  /*45e0*/  STG.E.128 desc[UR42][R66.64], R28 ;  /* 0x0000001c42007986 */ /* 0x0049e2000c101d2a */
[----:B------:R-:W-:Y:S05]  /*45f0*/  BRA `(.L_x_302) ;  /* 0x0000000000487947 */ /* 0x000fea0003800000 */
.L_x_295:
[----:B------:R-:W-:-:S06]  /*4600*/  UISETP.NE.AND UP0, UPT, UR36, 0x3, UPT ;  /* 0x000000032400788c */ /* 0x000fcc000bf05270 */
[----:B------:R-:W-:-:S13]  /*4610*/  PLOP3.LUT P0, PT, PT, PT, UP0, 0x80, 0x0 ;  /* 0x000000000000781c */ /* 0x000fda0003f0f008 */
[----:B------:R-:W-:Y:S05]  /*4620*/  @!P0 BRA `(.L_x_314) ;  /* 0x0000000000048947 */ /* 0x000fea0003800000 */
[----:B------:R-:W-:Y:S01]  /*4630*/  BPT.TRAP 0x1 ;  /* 0x000000040000795c */ /* 0x000fe20000300000 */
.L_x_314:
[----:B------:R-:W-:Y:S01]  /*4640*/  IMAD R78, R17, 0x8, R16 ;  /* 0x00000008114e7824 */ /* 0x000fe200078e0210 */
[----:B------:R-:W-:Y:S01]  /*4650*/  SHF.L.U32 R79, R156, 0x1f, RZ ;  /* 0x0000001f9c4f7819 */ /* 0x000fe200000006ff */
[----:B------:R-:W-:Y:S01]  /*4660*/  IMAD R4, R2, -0xa0, R33 ;  /* 0xffffff6002047824 */ /* 0x000fe200078e0221 */
[----:B------:R-:W-:Y:S02]  /*4670*/  BSSY B1, `(.L_x_315) ;  /* 0x0000004000017945 */ /* 0x000fe40003800000 */
[----:B------:R-:W0:Y:S02]  /*4680*/  SYNCS.PHASECHK.TRANS64.TRYWAIT P1, [R78+URZ+0x13290], R79 ;  /* 0x0132904f4e0075a7 */ /* 0x000e24000802017f */
[----:B------:R-:W-:Y:S01]  /*4690*/  VIMNMX R4, R4, 0xa0, PT ;  /* 0x000000a004047848 */ /* 0x000fe20003fe0100 */
[----:B0-----:R-:W-:Y:S06]  /*46a0*/  @!P1 BRA `(.L_x_316) ;  /* 0x0000010c00949947 */ /* 0x001fec0003800000 */
.L_x_520:
[----:B------:R-:W-:Y:S05]  /*46b0*/  BSYNC B1 ;  /* 0x0000000000017941 */ /* 0x000fea0003800000 */
.L_x_315:
[----:B------:R-:W-:-:S13]  /*46c0*/  ISETP.GE.AND P1, PT, R23, R4, PT ;  /* 0x000000041700720c */ /* 0x000fda0003f26270 */
[----:B------:R-:W-:Y:S05]  /*46d0*/  @P1 BRA `(.L_x_302) ;  /* 0x0000000000101947 */ /* 0x000fea0003800000 */
[----:B------:R-:W1:Y:S04]  /*46e0*/  @!P3 LDS.128 R4, [R77+0xe000] ;  /* 0x00e000004d04b984 */ /* 0x000e680000000c00 */
[----:B------:R-:W2:Y:S04]  /*46f0*/  @!P2 LDS.128 R8, [R76+0xe000] ;  /* 0x00e000004c08a984 */ /* 0x000ea80000000c00 */
[----:B-1----:R1:W-:Y:S04]  /*4700*/  @!P3 STG.E.128 desc[UR42][R12.64], R4 ;  /* 0x000000040c00b986 */ /* 0x0023e8000c101d2a */
[----:B--2---:R1:W-:Y:S02]  /*4710*/  @!P2 STG.E.128 desc[UR42][R12.64+0x20], R8 ;  /* 0x000020080c00a986 */ /* 0x0043e4000c101d2a */
.L_x_302:
[----:B------:R-:W-:Y:S05]  /*4720*/  BSYNC B0 ;  /* 0x0000000000007941 */ /* 0x000fea0003800000 */
.L_x_294:
[----:B012---:R-:W0:Y:S01]  /*4730*/  S2R R4, SR_TID.X ;  /* 0x0000000000047919 */ /* 0x007e220000002100 */
[----:B------:R-:W-:Y:S01]  /*4740*/  @!PT LDS RZ, [RZ] ;  /* 0x00000000fffff984 */ /* 0x000fe20000000800 */
[----:B------:R-:W-:Y:S01]  /*4750*/  @!PT LDS RZ, [RZ] ;  /* 0x00000000fffff984 */ /* 0x000fe20000000800 */
[----:B------:R-:W-:Y:S01]  /*4760*/  @!PT LDS RZ, [RZ] ;  /* 0x00000000fffff984 */ /* 0x000fe20000000800 */
[----:B------:R-:W-:Y:S01]  /*4770*/  @!PT LDS RZ, [RZ] ;  /* 0x00000000fffff984 */ /* 0x000fe20000000800 */
[----:B------:R1:W-:Y:S06]  /*4780*/  MEMBAR.ALL.CTA ;  /* 0x0000000000007992 */ /* 0x0003ec0000008000 */
[----:B-1----:R-:W1:Y:S01]  /*4790*/  FENCE.VIEW.ASYNC.S ;  /* 0x00000000000073c6 */ /* 0x002e620000000000 */
[----:B------:R-:W-:Y:S05]  /*47a0*/  WARPSYNC.ALL ;  /* 0x0000000000007948 */ /* 0x000fea0003800000 */
[----:B------:R-:W-:Y:S01]  /*47b0*/  BSSY B0, `(.L_x_317) ;  /* 0x0000009000007945 */ /* 0x000fe20003800000 */
[----:B0-----:R-:W-:Y:S01]  /*47c0*/  LOP3.LUT R4, R4, 0x7f, RZ, 0xc0, !PT ;  /* 0x0000007f04047812 */ /* 0x001fe200078ec0ff */
[----:B-1----:R0:W-:Y:S03]  /*47d0*/  BAR.SYNC.DEFER_BLOCKING R35, 0x80 ;  /* 0x000200230000751d */ /* 0x0021e60000010000 */
[----:B------:R-:W-:-:S13]  /*47e0*/  ISETP.NE.AND P5, PT, R4, RZ, PT ;  /* 0x000000ff0400720c */ /* 0x000fda0003fa5270 */
[----:B------:R-:W-:-:S05]  /*47f0*/  @!P5 VIADD R4, R78, 0x132a0 ;  /* 0x000132a04e04d836 */ /* 0x000fca0000000000 */
[----:B------:R-:W-:-:S04]  /*4800*/  @!P5 PRMT R4, RZ, 0x654, R4 ;  /* 0x00000654ff04d816 */ /* 0x000fc80000000004 */
[----:B------:R0:W-:Y:S01]  /*4810*/  @!P5 SYNCS.ARRIVE.TRANS64.RED.A1T0 RZ, [R4+URZ], RZ ;  /* 0x000000ff04ffd9a7 */ /* 0x0001e2000810043f */
[----:B------:R-:W-:Y:S05]  /*4820*/  @!P0 BRA `(.L_x_318) ;  /* 0x0000000000048947 */ /* 0x000fea0003800000 */
[----:B------:R-:W-:Y:S01]  /*4830*/  BPT.TRAP 0x1 ;  /* 0x000000040000795c */ /* 0x000fe20000300000 */
.L_x_318:
[----:B------:R-:W-:Y:S05]  /*4840*/  BSYNC B0 ;  /* 0x0000000000007941 */ /* 0x000fea0003800000 */
.L_x_317:
[----:B------:R-:W1:Y:S01]  /*4850*/  SYNCS.PHASECHK.TRANS64.TRYWAIT P0, [R78+URZ+0x132b0], R79 ;  /* 0x0132b04f4e0075a7 */ /* 0x000e62000800017f */
[----:B------:R-:W-:Y:S04]  /*4860*/  BSSY B0, `(.L_x_319) ;  /* 0x0000002000007945 */ /* 0x000fe80003800000 */
[----:B-1----:R-:W-:Y:S05]  /*4870*/  @!P0 BRA `(.L_x_320) ;  /* 0x0000010c00348947 */ /* 0x002fea0003800000 */
.L_x_521:
[----:B------:R-:W-:Y:S05]  /*4880*/  BSYNC B0 ;  /* 0x0000000000007941 */ /* 0x000fea0003800000 */
.L_x_319:
[----:B------:R-:W-:Y:S04]  /*4890*/  BSSY B0, `(.L_x_321) ;  /* 0x0000013000007945 */ /* 0x000fe80003800000 */
[----:B------:R-:W-:Y:S05]  /*48a0*/  @P1 BRA `(.L_x_322) ;  /* 0x0000000000441947 */ /* 0x000fea0003800000 */
[----:B0-----:R-:W-:Y:S01]  /*48b0*/  IMAD.WIDE R4, R2, 0xa0, R56 ;  /* 0x000000a002047825 */ /* 0x001fe200078e0238 */
[----:B------:R-:W-:Y:S01]  /*48c0*/  ULDC.64 UR4, c[0x0][0x318] ;  /* 0x0000c60000047ab9 */ /* 0x000fe20000000a00 */
[----:B------:R-:W-:Y:S02]  /*48d0*/  ULDC.64 UR6, c[0x0][0x308] ;  /* 0x0000c20000067ab9 */ /* 0x000fe40000000a00 */
[----:B------:R-:W-:Y:S02]  /*48e0*/  IMAD.MOV.U32 R6, RZ, RZ, R50 ;  /* 0x000000ffff067224 */ /* 0x000fe400078e0032 */
[----:B------:R-:W-:Y:S02]  /*48f0*/  IMAD.MOV.U32 R7, RZ, RZ, R75 ;  /* 0x000000ffff077224 */ /* 0x000fe400078e004b */
[----:B------:R-:W-:Y:S02]  /*4900*/  IMAD R5, R5, UR4, RZ ;  /* 0x0000000405057c24 */ /* 0x000fe4000f8e02ff */
[----:B------:R-:W-:Y:S01]  /*4910*/  IMAD.WIDE.U32 R6, R4, UR4, R6 ;  /* 0x0000000404067c25 */ /* 0x000fe2000f8e0006 */
[----:B------:R-:W-:-:S03]  /*4920*/  ULDC UR4, c[0x0][0x2e4] ;  /* 0x0000b90000047ab9 */ /* 0x000fc60000000800 */
[----:B------:R-:W-:Y:S01]  /*4930*/  IMAD R5, R4, UR5, R5 ;  /* 0x0000000504057c24 */ /* 0x000fe2000f8e0205 */
[----:B------:R-:W-:-:S04]  /*4940*/  IADD3 R8, P0, R6, UR6, RZ ;  /* 0x0000000606087c10 */ /* 0x000fc8000ff1e0ff */
[----:B------:R-:W-:Y:S02]  /*4950*/  IADD3.X R9, R7, UR7, R5, P0, !PT ;  /* 0x0000000707097c10 */ /* 0x000fe400087fe405 */
[----:B------:R-:W-:-:S13]  /*4960*/  ISETP.GE.AND P0, PT, R18, UR4, PT ;  /* 0x0000000412007c0c */ /* 0x000fda000bf06270 */
[----:B------:R-:W0:Y:S04]  /*4970*/  @!P0 LDS.128 R4, [R77+0x6000] ;  /* 0x006000004d048984 */ /* 0x000e280000000c00 */
[----:B0-----:R-:W-:Y:S01]  /*4980*/  @!P0 STG.E.128 desc[UR42][R8.64], R4 ;  /* 0x0000000408008986 */ /* 0x001fe2000c101d2a */
[----:B------:R-:W-:-:S13]  /*4990*/  ISETP.GE.AND P0, PT, R34, UR4, PT ;  /* 0x0000000422007c0c */ /* 0x000fda000bf06270 */
[----:B------:R-:W0:Y:S04]  /*49a0*/  @!P0 LDS.128 R4, [R76+0x6000] ;  /* 0x006000004c048984 */ /* 0x000e280000000c00 */
[----:B0-----:R2:W-:Y:S02]  /*49b0*/  @!P0 STG.E.128 desc[UR42][R8.64+0x20], R4 ;  /* 0x0000200408008986 */ /* 0x0015e4000c101d2a */
.L_x_322:
[----:B------:R-:W-:Y:S05]  /*49c0*/  BSYNC B0 ;  /* 0x0000000000007941 */ /* 0x000fea0003800000 */
.L_x_321:
[----:B------:R-:W-:Y:S01]  /*49d0*/  @!PT LDS RZ, [RZ] ;  /* 0x00000000fffff984 */ /* 0x000fe20000000800 */
[----:B------:R-:W-:Y:S01]  /*49e0*/  @!PT LDS RZ, [RZ] ;  /* 0x00000000fffff984 */ /* 0x000fe20000000800 */
[----:B------:R-:W-:Y:S01]  /*49f0*/  @!PT LDS RZ, [RZ] ;  /* 0x00000000fffff984 */ /* 0x000fe20000000800 */
[----:B------:R-:W-:Y:S01]  /*4a00*/  @!PT LDS RZ, [RZ] ;  /* 0x00000000fffff984 */ /* 0x000fe20000000800 */
[----:B------:R5:W-:Y:S06]  /*4a10*/  MEMBAR.ALL.CTA ;  /* 0x0000000000007992 */ /* 0x000bec0000008000 */
[----:B-----5:R-:W5:Y:S02]  /*4a20*/  FENCE.VIEW.ASYNC.S ;  /* 0x00000000000073c6 */ /* 0x020f640000000000 */
[----:B-----5:R0:W-:Y:S01]  /*4a30*/  BAR.SYNC.DEFER_BLOCKING R35, 0x80 ;  /* 0x000200230000751d */ /* 0x0201e20000010000 */
[----:B------:R-:W-:Y:S01]  /*4a40*/  LOP3.LUT P6, RZ, R22, 0x2, RZ, 0xc0, !PT ;  /* 0x0000000216ff7812 */ /* 0x000fe200078cc0ff */
[----:B-1----:R-:W-:Y:S01]  /*4a50*/  @!P5 VIADD R78, R78, 0x132c0 ;  /* 0x000132c04e4ed836 */ /* 0x002fe20000000000 */
[----:B------:R-:W-:-:S02]  /*4a60*/  IADD3 R17, R17, 0x1, RZ ;  /* 0x0000000111117810 */ /* 0x000fc40007ffe0ff */
[----:B------:R-:W-:Y:S02]  /*4a70*/  PLOP3.LUT P0, PT, PT, PT, PT, 0x8, 0x0 ;  /* 0x000000000000781c */ /* 0x000fe40003f0e170 */
[C---:B------:R-:W-:Y:S02]  /*4a80*/  ISETP.NE.AND P1, PT, R17.reuse, 0x2, PT ;  /* 0x000000021100780c */ /* 0x040fe40003f25270 */
[----:B------:R-:W-:Y:S02]  /*4a90*/  @!P5 PRMT R78, RZ, 0x654, R78 ;  /* 0x00000654ff4ed816 */ /* 0x000fe4000000004e */
[----:B--2---:R-:W-:Y:S02]  /*4aa0*/  SEL R5, RZ, 0x1, P1 ;  /* 0x00000001ff057807 */ /* 0x004fe40000800000 */
[----:B------:R-:W-:Y:S02]  /*4ab0*/  SEL R17, R17, RZ, P1 ;  /* 0x000000ff11117207 */ /* 0x000fe40000800000 */
[----:B------:R-:W-:Y:S01]  /*4ac0*/  LOP3.LUT R156, R156, R5, RZ, 0x3c, !PT ;  /* 0x000000059c9c7212 */ /* 0x000fe200078e3cff */
[----:B------:R0:W-:Y:S01]  /*4ad0*/  @!P5 SYNCS.ARRIVE.TRANS64.RED.A1T0 RZ, [R78+URZ], RZ ;  /* 0x000000ff4effd9a7 */ /* 0x0001e2000810043f */
[----:B------:R-:W-:Y:S05]  /*4ae0*/  @P6 BRA `(.L_x_323) ;  /* 0xffffffd400906947 */ /* 0x000fea000383ffff */
.L_x_289:
[----:B------:R-:W1:Y:S01]  /*4af0*/  LDC R0, c[0x0][0x428] ;  /* 0x00010a00ff007b82 */ /* 0x000e620000000800 */
[----:B0-----:R-:W-:Y:S01]  /*4b00*/  IMAD.MOV.U32 R35, RZ, RZ, R26 ;  /* 0x000000ffff237224 */ /* 0x001fe200078e001a */
[----:B------:R-:W-:Y:S01]  /*4b10*/  BSSY B0, `(.L_x_324) ;  /* 0x000001e000007945 */ /* 0x000fe20003800000 */
[----:B------:R-:W-:Y:S01]  /*4b20*/  ISETP.GE.AND P2, PT, R105, 0x1, PT ;  /* 0x000000016900780c */ /* 0x000fe20003f46270 */
[----:B------:R-:W-:Y:S01]  /*4b30*/  IMAD.MOV.U32 R55, RZ, RZ, RZ ;  /* 0x000000ffff377224 */ /* 0x000fe200078e00ff */
[----:B------:R-:W-:Y:S02]  /*4b40*/  PLOP3.LUT P1, PT, PT, PT, PT, 0x80, 0x0 ;  /* 0x000000000000781c */ /* 0x000fe40003f2f070 */
[----:B------:R-:W-:Y:S02]  /*4b50*/  CS2R R6, SRZ ;  /* 0x0000000000067805 */ /* 0x000fe4000001ff00 */
[----:B------:R-:W-:Y:S02]  /*4b60*/  CS2R R8, SRZ ;  /* 0x0000000000087805 */ /* 0x000fe4000001ff00 */
[----:B------:R-:W-:-:S02]  /*4b70*/  CS2R R10, SRZ ;  /* 0x00000000000a7805 */ /* 0x000fc4000001ff00 */
[----:B---3--:R-:W-:Y:S02]  /*4b80*/  CS2R R12, SRZ ;  /* 0x00000000000c7805 */ /* 0x008fe4000001ff00 */
[----:B------:R-:W-:Y:S02]  /*4b90*/  CS2R R14, SRZ ;  /* 0x00000000000e7805 */ /* 0x000fe4000001ff00 */
[----:B------:R-:W-:Y:S02]  /*4ba0*/  CS2R R20, SRZ ;  /* 0x0000000000147805 */ /* 0x000fe4000001ff00 */
[----:B----4-:R-:W-:Y:S02]  /*4bb0*/  CS2R R28, SRZ ;  /* 0x00000000001c7805 */ /* 0x010fe4000001ff00 */
[----:B------:R-:W-:Y:S02]  /*4bc0*/  CS2R R32, SRZ ;  /* 0x0000000000207805 */ /* 0x000fe4000001ff00 */
[----:B------:R-:W-:-:S02]  /*4bd0*/  CS2R R30, SRZ ;  /* 0x00000000001e7805 */ /* 0x000fc4000001ff00 */
[----:B------:R-:W-:Y:S01]  /*4be0*/  CS2R R56, SRZ ;  /* 0x0000000000387805 */ /* 0x000fe2000001ff00 */
[----:B------:R-:W-:Y:S01]  /*4bf0*/  IMAD.MOV.U32 R34, RZ, RZ, RZ ;  /* 0x000000ffff227224 */ /* 0x000fe200078e00ff */
[----:B------:R-:W-:Y:S02]  /*4c00*/  CS2R R36, SRZ ;  /* 0x0000000000247805 */ /* 0x000fe4000001ff00 */
[----:B------:R-:W-:Y:S02]  /*4c10*/  CS2R R40, SRZ ;  /* 0x0000000000287805 */ /* 0x000fe4000001ff00 */
[----:B------:R-:W-:Y:S01]  /*4c20*/  CS2R R58, SRZ ;  /* 0x00000000003a7805 */ /* 0x000fe2000001ff00 */
[----:B------:R-:W-:Y:S01]  /*4c30*/  IMAD.MOV.U32 R44, RZ, RZ, RZ ;  /* 0x000000ffff2c7224 */ /* 0x000fe200078e00ff */
[----:B-1----:R-:W-:-:S13]  /*4c40*/  ISETP.NE.AND P3, PT, R0, 0x1, PT ;  /* 0x000000010000780c */ /* 0x002fda0003f65270 */
[----:B------:R-:W0:Y:S08]  /*4c50*/  @P3 LDC R3, c[0x0][0x42c] ;  /* 0x00010b00ff033b82 */ /* 0x000e300000000800 */
[----:B------:R-:W1:Y:S01]  /*4c60*/  @P3 LDC R0, c[0x0][0x430] ;  /* 0x00010c00ff003b82 */ /* 0x000e620000000800 */
[----:B0-----:R-:W-:-:S05]  /*4c70*/  @P3 IMAD.HI.U32 R3, R26, R3, RZ ;  /* 0x000000031a033227 */ /* 0x001fca00078e00ff */
[----:B-1----:R-:W-:Y:S02]  /*4c80*/  @P3 SHF.R.U32.HI R35, RZ, R0, R3 ;  /* 0x00000000ff233219 */ /* 0x002fe40000011603 */
[----:B------:R-:W-:Y:S01]  /*4c90*/  CS2R R2, SRZ ;  /* 0x0000000000027805 */ /* 0x000fe2000001ff00 */
[----:B------:R-:W-:Y:S02]  /*4ca0*/  IMAD.MOV.U32 R0, RZ, RZ, RZ ;  /* 0x000000ffff007224 */ /* 0x000fe400078e00ff */
[----:B------:R0:W-:Y:S01]  /*4cb0*/  STL [R1+0x24], R35 ;  /* 0x0000242301007387 */ /* 0x0001e20000100800 */
[----:B------:R-:W-:Y:S05]  /*4cc0*/  @P0 BRA `(.L_x_325) ;  /* 0x0000000000080947 */ /* 0x000fea0003800000 */
[----:B------:R-:W1:Y:S02]  /*4cd0*/  FENCE.VIEW.ASYNC.G ;  /* 0x00000000000073c6 */ /* 0x000e640000000100 */
[----:B-1----:R-:W-:Y:S06]  /*4ce0*/  BAR.ARV 0xc, 0x200 ;  /* 0x0308000000007b1d */ /* 0x002fec0000002000 */
.L_x_325:
[----:B------:R-:W-:Y:S05]  /*4cf0*/  BSYNC B0 ;  /* 0x0000000000007941 */ /* 0x000fea0003800000 */
.L_x_324:
[----:B------:R-:W-:Y:S01]  /*4d00*/  CS2R R60, SRZ ;  /* 0x00000000003c7805 */ /* 0x000fe2000001ff00 */
[----:B------:R-:W-:Y:S06]  /*4d10*/  @!P2 BRA `(.L_x_326) ;  /* 0x00000098009ca947 */ /* 0x000fec0003800000 */
[----:B------:R-:W1:Y:S01]  /*4d20*/  S2R R4, SR_TID.X ;  /* 0x0000000000047919 */ /* 0x000e620000002100 */
[----:B------:R-:W-:Y:S01]  /*4d30*/  VIADD R26, R16, 0xb000 ;  /* 0x0000b000101a7836 */ /* 0x000fe20000000000 */
[----:B------:R-:W-:Y:S04]  /*4d40*/  BSSY B6, `(.L_x_327) ;  /* 0x000001e000067945 */ /* 0x000fe80003800000 */
[----:B------:R-:W-:Y:S01]  /*4d50*/  LOP3.LUT P0, RZ, R26, 0x9f, RZ, 0xc0, !PT ;  /* 0x0000009f1aff7812 */ /* 0x000fe2000780c0ff */
[----:B-1----:R-:W-:-:S05]  /*4d60*/  VIADD R5, R4, 0xffffff80 ;  /* 0xffffff8004057836 */ /* 0x002fca0000000000 */
[----:B------:R-:W-:-:S04]  /*4d70*/  SHF.R.S32.HI R4, RZ, 0x1f, R5 ;  /* 0x0000001fff047819 */ /* 0x000fc80000011405 */
[----:B------:R-:W-:-:S04]  /*4d80*/  LEA.HI R4, R4, R5, RZ, 0x7 ;  /* 0x0000000504047211 */ /* 0x000fc800078f38ff */
[----:B------:R-:W-:-:S05]  /*4d90*/  SHF.R.S32.HI R4, RZ, 0x7, R4 ;  /* 0x00000007ff047819 */ /* 0x000fca0000011404 */
[----:B------:R-:W1:Y:S02]  /*4da0*/  SHFL.IDX PT, R0, R4, RZ, 0x1f ;  /* 0x00001fff04007589 */ /* 0x000e6400000e0000 */
[----:B-1----:R-:W-:-:S05]  /*4db0*/  IMAD.HI R2, R0, 0x55555556, RZ ;  /* 0x5555555600027827 */ /* 0x002fca00078e02ff */
[----:B------:R-:W-:-:S05]  /*4dc0*/  LEA.HI R3, R2, R2, RZ, 0x1 ;  /* 0x0000000202037211 */ /* 0x000fca00078f08ff */
[----:B------:R-:W-:-:S05]  /*4dd0*/  IMAD R3, R3, -0x3, R0 ;  /* 0xfffffffd03037824 */ /* 0x000fca00078e0200 */
[----:B------:R-:W-:-:S04]  /*4de0*/  LEA R3, R3, R26, 0xc ;  /* 0x0000001a03037211 */ /* 0x000fc800078e60ff */
[----:B------:R-:W-:-:S04]  /*4df0*/  SHF.R.U32.HI R3, RZ, 0x4, R3 ;  /* 0x00000004ff037819 */ /* 0x000fc80000011603 */
[----:B------:R-:W-:Y:S01]  /*4e00*/  LOP3.LUT R34, R3, 0x3fff, RZ, 0xc0, !PT ;  /* 0x00003fff03227812 */ /* 0x000fe200078ec0ff */
[----:B------:R-:W-:Y:S06]  /*4e10*/  @!P0 BRA `(.L_x_328) ;  /* 0x0000000000408947 */ /* 0x000fec0003800000 */
[----:B------:R-:W-:Y:S01]  /*4e20*/  MOV R0, 0x0 ;  /* 0x0000000000007802 */ /* 0x000fe20000000f00 */
[----:B------:R-:W-:Y:S01]  /*4e30*/  ULDC.64 UR4, c[0x4][0x98] ;  /* 0x0100260000047ab9 */ /* 0x000fe20000000a00 */
[----:B------:R-:W-:Y:S01]  /*4e40*/  ULDC.64 UR6, c[0x4][0xa0] ;  /* 0x0100280000067ab9 */ /* 0x000fe20000000a00 */
[----:B------:R-:W-:Y:S01]  /*4e50*/  IMAD.U32 R4, RZ, RZ, UR4 ;  /* 0x00000004ff047e24 */ /* 0x000fe2000f8e00ff */
[----:B------:R1:W2:Y:S01]  /*4e60*/  LDC.64 R2, c[0x4][R0] ;  /* 0x0100000000027b82 */ /* 0x0002a20000000a00 */
[----:B------:R-:W-:Y:S01]  /*4e70*/  IMAD.U32 R5, RZ, RZ, UR5 ;  /* 0x00000005ff057e24 */ /* 0x000fe2000f8e00ff */
[----:B------:R-:W-:Y:S01]  /*4e80*/  ULDC.64 UR4, c[0x4][0x28] ;  /* 0x01000a0000047ab9 */ /* 0x000fe20000000a00 */
[----:B------:R-:W-:Y:S01]  /*4e90*/  IMAD.U32 R6, RZ, RZ, UR6 ;  /* 0x00000006ff067e24 */ /* 0x000fe2000f8e00ff */
[----:B------:R-:W-:Y:S01]  /*4ea0*/  MOV R12, 0x1 ;  /* 0x00000001000c7802 */ /* 0x000fe20000000f00 */
[----:B------:R-:W-:Y:S02]  /*4eb0*/  IMAD.U32 R7, RZ, RZ, UR7 ;  /* 0x00000007ff077e24 */ /* 0x000fe4000f8e00ff */
[----:B------:R-:W-:-:S02]  /*4ec0*/  IMAD.U32 R10, RZ, RZ, UR4 ;  /* 0x00000004ff0a7e24 */ /* 0x000fc4000f8e00ff */
[----:B------:R-:W-:Y:S02]  /*4ed0*/  IMAD.U32 R11, RZ, RZ, UR5 ;  /* 0x00000005ff0b7e24 */ /* 0x000fe4000f8e00ff */
[----:B------:R-:W-:Y:S02]  /*4ee0*/  IMAD.MOV.U32 R8, RZ, RZ, 0x70 ;  /* 0x00000070ff087424 */ /* 0x000fe400078e00ff */
[----:B-1----:R-:W-:-:S07]  /*4ef0*/  IMAD.MOV.U32 R13, RZ, RZ, RZ ;  /* 0x000000ffff0d7224 */ /* 0x002fce00078e00ff */
[----:B------:R-:W-:-:S07]  /*4f00*/  LEPC R20, `(.L_x_328) ;  /* 0x000000001014794e */ /* 0x000fce0000000000 */
[----:B0-2--5:R-:W-:Y:S05]  /*4f10*/  CALL.ABS.NOINC R2 ;  /* 0x0000000002007343 */ /* 0x025fea0003c00000 */
.L_x_328:
[----:B------:R-:W-:Y:S05]  /*4f20*/  BSYNC B6 ;  /* 0x0000000000067941 */ /* 0x000fea0003800000 */
.L_x_327:
[----:B------:R-:W2:Y:S01]  /*4f30*/  LDL R2, [R1+0x3c] ;  /* 0x00003c0001027983 */ /* 0x000ea20000100800 */
[----:B------:R-:W-:Y:S01]  /*4f40*/  ULDC.64 UR4, c[0x0][0x990] ;  /* 0x0002640000047ab9 */ /* 0x000fe20000000a00 */
[----:B------:R-:W-:Y:S02]  /*4f50*/  ULDC.64 UR6, c[0x0][0x998] ;  /* 0x0002660000067ab9 */ /* 0x000fe40000000a00 */
[----:B------:R-:W3:Y:S01]  /*4f60*/  LDL R20, [R1+0x20] ;  /* 0x0000200001147983 */ /* 0x000ee20000100800 */
[----:B------:R-:W-:Y:S02]  /*4f70*/  ISETP.NE.U32.AND P0, PT, RZ, UR4, PT ;  /* 0x00000004ff007c0c */ /* 0x000fe4000bf05070 */
[----:B------:R-:W-:Y:S02]  /*4f80*/  ISETP.NE.U32.AND P1, PT, RZ, UR6, PT ;  /* 0x00000006ff007c0c */ /* 0x000fe4000bf25070 */
[----:B------:R-:W-:Y:S02]  /*4f90*/  ISETP.NE.AND.EX P0, PT, RZ, UR5, PT, P0 ;  /* 0x00000005ff007c0c */ /* 0x000fe4000bf05300 */
[----:B------:R-:W-:-:S11]  /*4fa0*/  ISETP.NE.AND.EX P1, PT, RZ, UR7, PT, P1 ;  /* 0x00000007ff007c0c */ /* 0x000fd6000bf25310 */
[----:B------:R-:W2:Y:S01]  /*4fb0*/  @P0 LDC.64 R8, c[0x0][0x9a8] ;  /* 0x00026a00ff080b82 */ /* 0x000ea20000000a00 */
[----:B------:R-:W-:-:S07]  /*4fc0*/  @P0 SHF.R.S32.HI R7, RZ, 0x1f, R35 ;  /* 0x0000001fff070819 */ /* 0x000fce0000011423 */
[----:B------:R-:W1:Y:S08]  /*4fd0*/  @P1 LDC.64 R10, c[0x0][0x9b8] ;  /* 0x00026e00ff0a1b82 */ /* 0x000e700000000a00 */
[----:B------:R-:W4:Y:S08]  /*4fe0*/  @P0 LDC.64 R12, c[0x0][0x9b0] ;  /* 0x00026c00ff0c0b82 */ /* 0x000f300000000a00 */
[----:B------:R-:W0:Y:S01]  /*4ff0*/  @P1 LDC.64 R14, c[0x0][0x9c0] ;  /* 0x00027000ff0e1b82 */ /* 0x000e220000000a00 */
[----:B--2---:R-:W-:-:S02]  /*5000*/  @P0 IMAD R0, R2, R8, RZ ;  /* 0x0000000802000224 */ /* 0x004fc400078e02ff */
[----:B-1----:R-:W-:Y:S02]  /*5010*/  @P1 IMAD R4, R2, R10, RZ ;  /* 0x0000000a02041224 */ /* 0x002fe400078e02ff */
[C---:B---3--:R-:W-:Y:S02]  /*5020*/  @P0 IMAD R9, R20.reuse, R9, R0 ;  /* 0x0000000914090224 */ /* 0x048fe400078e0200 */
[----:B------:R-:W-:-:S04]  /*5030*/  @P0 IMAD.WIDE.U32 R2, R20, R8, RZ ;  /* 0x0000000814020225 */ /* 0x000fc800078e00ff */
[----:B------:R-:W-:Y:S01]  /*5040*/  @P0 IMAD.IADD R3, R3, 0x1, R9 ;  /* 0x0000000103030824 */ /* 0x000fe200078e0209 */
[----:B------:R-:W-:Y:S01]  /*5050*/  @P1 SHF.R.S32.HI R9, RZ, 0x1f, R35 ;  /* 0x0000001fff091819 */ /* 0x000fe20000011423 */
[C---:B------:R-:W-:Y:S02]  /*5060*/  @P1 IMAD R11, R20.reuse, R11, R4 ;  /* 0x0000000b140b1224 */ /* 0x040fe400078e0204 */
[----:B------:R-:W-:-:S04]  /*5070*/  @P1 IMAD.WIDE.U32 R4, R20, R10, RZ ;  /* 0x0000000a14041225 */ /* 0x000fc800078e00ff */
[----:B----4-:R-:W-:Y:S02]  /*5080*/  @P0 IMAD R0, R7, R12, RZ ;  /* 0x0000000c07000224 */ /* 0x010fe400078e02ff */
[----:B0-----:R-:W-:Y:S02]  /*5090*/  @P1 IMAD R6, R9, R14, RZ ;  /* 0x0000000e09061224 */ /* 0x001fe400078e02ff */
[----:B------:R-:W-:Y:S02]  /*50a0*/  @P1 IMAD.IADD R5, R5, 0x1, R11 ;  /* 0x0000000105051824 */ /* 0x000fe400078e020b */
[C---:B------:R-:W-:Y:S02]  /*50b0*/  @P0 IMAD R9, R35.reuse, R13, R0 ;  /* 0x0000000d23090224 */ /* 0x040fe400078e0200 */
[----:B------:R-:W-:-:S04]  /*50c0*/  @P0 IMAD.WIDE.U32 R2, R35, R12, R2 ;  /* 0x0000000c23020225 */ /* 0x000fc800078e0002 */
[C---:B------:R-:W-:Y:S02]  /*50d0*/  @P1 IMAD R11, R35.reuse, R15, R6 ;  /* 0x0000000f230b1224 */ /* 0x040fe400078e0206 */
[----:B------:R-:W-:Y:S01]  /*50e0*/  @P1 IMAD.WIDE.U32 R6, R35, R14, R4 ;  /* 0x0000000e23061225 */ /* 0x000fe200078e0004 */
[----:B------:R-:W-:Y:S01]  /*50f0*/  @P0 LEA R4, P2, R2, UR4, 0x2 ;  /* 0x0000000402040c11 */ /* 0x000fe2000f8410ff */
[----:B------:R-:W-:Y:S02]  /*5100*/  ULDC UR4, c[0x0][0x3d4] ;  /* 0x0000f50000047ab9 */ /* 0x000fe40000000800 */
[----:B------:R-:W-:Y:S01]  /*5110*/  @P0 IMAD.IADD R5, R3, 0x1, R9 ;  /* 0x0000000103050824 */ /* 0x000fe200078e0209 */
[----:B------:R-:W-:Y:S01]  /*5120*/  @P1 LEA R8, P3, R6, UR6, 0x2 ;  /* 0x0000000606081c11 */ /* 0x000fe2000f8610ff */
[----:B------:R-:W-:Y:S02]  /*5130*/  @P1 IMAD.IADD R3, R7, 0x1, R11 ;  /* 0x0000000107031824 */ /* 0x000fe400078e020b */
[----:B------:R-:W-:Y:S01]  /*5140*/  IMAD.MOV.U32 R0, RZ, RZ, 0x3f800000 ;  /* 0x3f800000ff007424 */ /* 0x000fe200078e00ff */
[----:B------:R-:W-:-:S02]  /*5150*/  @P0 LEA.HI.X R5, R2, UR5, R5, 0x2, P2 ;  /* 0x0000000502050c11 */ /* 0x000fc400090f1405 */
[----:B------:R-:W-:Y:S01]  /*5160*/  @P1 LEA.HI.X R9, R6, UR7, R3, 0x2, P3 ;  /* 0x0000000706091c11 */ /* 0x000fe200098f1403 */
[----:B------:R-:W-:-:S04]  /*5170*/  IMAD.MOV.U32 R3, RZ, RZ, 0x3f800000 ;  /* 0x3f800000ff037424 */ /* 0x000fc800078e00ff */
[----:B------:R-:W2:Y:S04]  /*5180*/  @P1 LDG.E R0, desc[UR42][R8.64] ;  /* 0x0000002a08001981 */ /* 0x000ea8000c1e1900 */
[----:B------:R-:W2:Y:S01]  /*5190*/  @P0 LDG.E R3, desc[UR42][R4.64] ;  /* 0x0000002a04030981 */ /* 0x000ea2000c1e1900 */
[----:B------:R-:W-:Y:S01]  /*51a0*/  ISETP.LT.AND P0, PT, RZ, UR4, PT ;  /* 0x00000004ff007c0c */ /* 0x000fe2000bf01270 */
[----:B------:R-:W-:Y:S01]  /*51b0*/  ULDC UR4, c[0x0][0x9d8] ;  /* 0x0002760000047ab9 */ /* 0x000fe20000000800 */
[----:B--2---:R-:W-:-:S04]  /*51c0*/  FMUL.FTZ R0, R3, R0 ;  /* 0x0000000003007220 */ /* 0x004fc80000410000 */
[----:B------:R-:W-:-:S07]  /*51d0*/  FMUL.FTZ R2, R0, UR4 ;  /* 0x0000000400027c20 */ /* 0x000fce0008410000 */
[----:B------:R-:W-:Y:S05]  /*51e0*/  @P0 BRA `(.L_x_329) ;  /* 0x0000000000400947 */ /* 0x000fea0003800000 */
[----:B------:R-:W2:Y:S02]  /*51f0*/  LDL R20, [R1+0x38] ;  /* 0x0000380001147983 */ /* 0x000ea40000100800 */
[----:B--2---:R-:W-:-:S04]  /*5200*/  LEA.HI R0, R20, R20, RZ, 0x1 ;  /* 0x0000001414007211 */ /* 0x004fc800078f08ff */
[----:B------:R-:W-:-:S04]  /*5210*/  LOP3.LUT R0, R0, 0xfffffffe, RZ, 0xc0, !PT ;  /* 0xfffffffe00007812 */ /* 0x000fc800078ec0ff */
[----:B------:R-:W-:-:S04]  /*5220*/  IADD3 R0, R20, -R0, RZ ;  /* 0x8000000014007210 */ /* 0x000fc80007ffe0ff */
[----:B------:R-:W-:-:S04]  /*5230*/  SHF.L.U32 R3, R0, 0x1f, RZ ;  /* 0x0000001f00037819 */ /* 0x000fc800000006ff */
[----:B------:R0:W1:Y:S03]  /*5240*/  SYNCS.PHASECHK.TRANS64.TRYWAIT P0, [R16+URZ+0x13200], R3 ;  /* 0x01320003100075a7 */ /* 0x000066000800017f */
[----:B-1----:R-:W-:Y:S05]  /*5250*/  @!P0 NANOSLEEP.SYNCS 0x989680 ;  /* 0x009896800000895d */ /* 0x002fea0003900000 */
[----:B------:R-:W1:Y:S01]  /*5260*/  @!P0 SYNCS.PHASECHK.TRANS64 P0, [R16+URZ+0x13200], R3 ;  /* 0x01320003100085a7 */ /* 0x000e62000800007f */
[----:B------:R-:W-:Y:S04]  /*5270*/  BSSY B0, `(.L_x_330) ;  /* 0x0000006000007945 */ /* 0x000fe80003800000 */
[----:B-1----:R-:W-:Y:S05]  /*5280*/  @P0 BRA `(.L_x_331) ;  /* 0x0000000000100947 */ /* 0x002fea0003800000 */
.L_x_332:
[----:B-1----:R1:W2:Y:S02]  /*5290*/  SYNCS.PHASECHK.TRANS64.TRYWAIT P0, [R16+URZ+0x13200], R3 ;  /* 0x01320003100075a7 */ /* 0x0022a4000800017f */
[----:B--2---:R-:W-:Y:S05]  /*52a0*/  @!P0 NANOSLEEP.SYNCS 0x989680 ;  /* 0x009896800000895d */ /* 0x004fea0003900000 */
[----:B------:R-:W2:Y:S02]  /*52b0*/  @!P0 SYNCS.PHASECHK.TRANS64 P0, [R16+URZ+0x13200], R3 ;  /* 0x01320003100085a7 */ /* 0x000ea4000800007f */
[----:B--2---:R-:W-:Y:S05]  /*52c0*/  @!P0 BRA `(.L_x_332) ;  /* 0xfffffffc00f08947 */ /* 0x004fea000383ffff */
.L_x_331:
[----:B------:R-:W-:Y:S05]  /*52d0*/  BSYNC B0 ;  /* 0x0000000000007941 */ /* 0x000fea0003800000 */
.L_x_330:
[----:B------:R-:W-:Y:S05]  /*52e0*/  BRA `(.L_x_333) ;  /* 0x0000002800187947 */ /* 0x000fea0003800000 */
.L_x_329:
[----:B------:R-:W0:Y:S01]  /*52f0*/  S2R R3, SR_TID.X ;  /* 0x0000000000037919 */ /* 0x000e220000002100 */
[----:B------:R-:W1:Y:S01]  /*5300*/  LDC.64 R28, c[0x0][0x3c8] ;  /* 0x0000f200ff1c7b82 */ /* 0x000e620000000a00 */
[----:B-----5:R-:W-:Y:S01]  /*5310*/  SHF.R.S32.HI R0, RZ, 0x1f, R24 ;  /* 0x0000001fff007819 */ /* 0x020fe20000011418 */
[--C-:B------:R-:W-:Y:S01]  /*5320*/  IMAD.MOV.U32 R8, RZ, RZ, R18.reuse ;  /* 0x000000ffff087224 */ /* 0x100fe200078e0012 */
[----:B------:R-:W-:Y:S01]  /*5330*/  SHF.R.S32.HI R9, RZ, 0x1f, R18 ;  /* 0x0000001fff097819 */ /* 0x000fe20000011412 */
[----:B------:R-:W-:Y:S01]  /*5340*/  ULDC.64 UR4, c[0x0][0x3d8] ;  /* 0x0000f60000047ab9 */ /* 0x000fe20000000a00 */
[----:B------:R-:W-:Y:S01]  /*5350*/  ULDC.64 UR8, c[0x0][0x3c8] ;  /* 0x0000f20000087ab9 */ /* 0x000fe20000000a00 */
[----:B------:R-:W-:Y:S01]  /*5360*/  LOP3.LUT P0, RZ, R26, 0x1bf, RZ, 0xc0, !PT ;  /* 0x000001bf1aff7812 */ /* 0x000fe2000780c0ff */
[----:B------:R-:W-:Y:S01]  /*5370*/  ULDC.64 UR6, c[0x0][0x3e8] ;  /* 0x0000fa0000067ab9 */ /* 0x000fe20000000a00 */
[----:B------:R-:W2:Y:S01]  /*5380*/  LDC.64 R30, c[0x0][0x3e0] ;  /* 0x0000f800ff1e7b82 */ /* 0x000ea20000000a00 */
[--C-:B------:R-:W-:Y:S01]  /*5390*/  IMAD.WIDE.U32 R4, R24, UR4, R8.reuse ;  /* 0x0000000418047c25 */ /* 0x100fe2000f8e0008 */
[----:B------:R-:W-:Y:S03]  /*53a0*/  BSSY B6, `(.L_x_334) ;  /* 0x000002c000067945 */ /* 0x000fe60003800000 */
[----:B------:R-:W-:Y:S01]  /*53b0*/  IMAD R11, R0, UR6, RZ ;  /* 0x00000006000b7c24 */ /* 0x000fe2000f8e02ff */
[----:B------:R-:W-:Y:S01]  /*53c0*/  IADD3 R38, P1, R4, UR8, RZ ;  /* 0x0000000804267c10 */ /* 0x000fe2000ff3e0ff */
[----:B------:R-:W-:-:S04]  /*53d0*/  IMAD.WIDE.U32 R8, R24, UR6, R8 ;  /* 0x0000000618087c25 */ /* 0x000fc8000f8e0008 */
[C---:B------:R-:W-:Y:S02]  /*53e0*/  IMAD R11, R24.reuse, UR7, R11 ;  /* 0x00000007180b7c24 */ /* 0x040fe4000f8e020b */
[----:B-1----:R-:W-:-:S04]  /*53f0*/  IMAD.WIDE.U32 R28, R24, UR4, R28 ;  /* 0x00000004181c7c25 */ /* 0x002fc8000f8e001c */
[----:B0-----:R-:W-:Y:S02]  /*5400*/  VIADD R3, R3, 0xffffff80 ;  /* 0xffffff8003037836 */ /* 0x001fe40000000000 */
[----:B--2---:R-:W-:-:S03]  /*5410*/  IMAD.WIDE.U32 R30, R24, UR6, R30 ;  /* 0x00000006181e7c25 */ /* 0x004fc6000f8e001e */
[----:B------:R-:W-:Y:S01]  /*5420*/  LEA.HI R6, R3, R3, RZ, 0x1 ;  /* 0x0000000303067211 */ /* 0x000fe200078f08ff */
[----:B------:R-:W-:-:S03]  /*5430*/  IMAD.IADD R33, R11, 0x1, R31 ;  /* 0x000000010b217824 */ /* 0x000fc600078e021f */
[----:B------:R-:W-:-:S05]  /*5440*/  LOP3.LUT R6, R6, 0xfffffffe, RZ, 0xc0, !PT ;  /* 0xfffffffe06067812 */ /* 0x000fca00078ec0ff */
[----:B------:R-:W-:Y:S02]  /*5450*/  IMAD.IADD R6, R3, 0x1, -R6 ;  /* 0x0000000103067824 */ /* 0x000fe400078e0a06 */
[----:B------:R-:W-:Y:S02]  /*5460*/  IMAD R3, R0, UR4, RZ ;  /* 0x0000000400037c24 */ /* 0x000fe4000f8e02ff */
[----:B------:R-:W-:Y:S02]  /*5470*/  IMAD.SHL.U32 R36, R6, 0x8, RZ ;  /* 0x0000000806247824 */ /* 0x000fe400078e00ff */
[----:B------:R-:W-:-:S03]  /*5480*/  IMAD R3, R24, UR5, R3 ;  /* 0x0000000518037c24 */ /* 0x000fc6000f8e0203 */
[--C-:B------:R-:W-:Y:S01]  /*5490*/  SHF.R.S32.HI R37, RZ, 0x1f, R36.reuse ;  /* 0x0000001fff257819 */ /* 0x100fe20000011424 */
[C---:B------:R-:W-:Y:S01]  /*54a0*/  IMAD.IADD R32, R3.reuse, 0x1, R29 ;  /* 0x0000000103207824 */ /* 0x040fe200078e021d */
[----:B------:R-:W-:Y:S01]  /*54b0*/  IADD3.X R39, R3, UR9, R5, P1, !PT ;  /* 0x0000000903277c10 */ /* 0x000fe20008ffe405 */
[--C-:B------:R-:W-:Y:S01]  /*54c0*/  IMAD.WIDE.U32 R4, R24, UR4, R36.reuse ;  /* 0x0000000418047c25 */ /* 0x100fe2000f8e0024 */
[----:B------:R-:W-:Y:S02]  /*54d0*/  ULDC.64 UR4, c[0x0][0x3e0] ;  /* 0x0000f80000047ab9 */ /* 0x000fe40000000a00 */
[----:B------:R-:W-:Y:S01]  /*54e0*/  IADD3 R44, P3, R8, UR4, RZ ;  /* 0x00000004082c7c10 */ /* 0x000fe2000ff7e0ff */
[----:B------:R-:W-:Y:S01]  /*54f0*/  IMAD.WIDE.U32 R6, R24, UR6, R36 ;  /* 0x0000000618067c25 */ /* 0x000fe2000f8e0024 */
[----:B------:R-:W-:Y:S02]  /*5500*/  IADD3 R40, P1, R4, UR8, RZ ;  /* 0x0000000804287c10 */ /* 0x000fe4000ff3e0ff */
[----:B------:R-:W-:-:S02]  /*5510*/  IADD3.X R45, R11, UR5, R9, P3, !PT ;  /* 0x000000050b2d7c10 */ /* 0x000fc40009ffe409 */
[----:B------:R-:W-:Y:S02]  /*5520*/  IADD3 R42, P2, R6, UR4, RZ ;  /* 0x00000004062a7c10 */ /* 0x000fe4000ff5e0ff */
[----:B------:R-:W-:Y:S02]  /*5530*/  IADD3.X R41, R3, UR9, R5, P1, !PT ;  /* 0x0000000903297c10 */ /* 0x000fe40008ffe405 */
[----:B------:R-:W-:Y:S01]  /*5540*/  IADD3.X R43, R11, UR5, R7, P2, !PT ;  /* 0x000000050b2b7c10 */ /* 0x000fe200097fe407 */
[----:B------:R-:W-:Y:S08]  /*5550*/  @!P0 BRA `(.L_x_335) ;  /* 0x0000000000408947 */ /* 0x000ff00003800000 */
[----:B------:R-:W-:Y:S01]  /*5560*/  MOV R0, 0x0 ;  /* 0x0000000000007802 */ /* 0x000fe20000000f00 */
[----:B------:R-:W-:Y:S01]  /*5570*/  ULDC.64 UR4, c[0x4][0x98] ;  /* 0x0100260000047ab9 */ /* 0x000fe20000000a00 */
[----:B------:R-:W-:Y:S01]  /*5580*/  ULDC.64 UR6, c[0x4][0xa0] ;  /* 0x0100280000067ab9 */ /* 0x000fe20000000a00 */
[----:B------:R-:W-:Y:S01]  /*5590*/  IMAD.U32 R4, RZ, RZ, UR4 ;  /* 0x00000004ff047e24 */ /* 0x000fe2000f8e00ff */
[----:B------:R0:W1:Y:S01]  /*55a0*/  LDC.64 R14, c[0x4][R0] ;  /* 0x01000000000e7b82 */ /* 0x0000620000000a00 */
[----:B------:R-:W-:Y:S01]  /*55b0*/  MOV R5, UR5 ;  /* 0x0000000500057c02 */ /* 0x000fe20008000f00 */
[----:B------:R-:W-:Y:S01]  /*55c0*/  ULDC.64 UR4, c[0x4][0x30] ;  /* 0x01000c0000047ab9 */ /* 0x000fe20000000a00 */
[----:B------:R-:W-:Y:S02]  /*55d0*/  IMAD.U32 R6, RZ, RZ, UR6 ;  /* 0x00000006ff067e24 */ /* 0x000fe4000f8e00ff */
[----:B------:R-:W-:Y:S02]  /*55e0*/  IMAD.U32 R7, RZ, RZ, UR7 ;  /* 0x00000007ff077e24 */ /* 0x000fe4000f8e00ff */
[----:B------:R-:W-:-:S02]  /*55f0*/  IMAD.U32 R10, RZ, RZ, UR4 ;  /* 0x00000004ff0a7e24 */ /* 0x000fc4000f8e00ff */
[----:B------:R-:W-:Y:S02]  /*5600*/  IMAD.U32 R11, RZ, RZ, UR5 ;  /* 0x00000005ff0b7e24 */ /* 0x000fe4000f8e00ff */
[----:B------:R-:W-:Y:S02]  /*5610*/  IMAD.MOV.U32 R8, RZ, RZ, 0x70 ;  /* 0x00000070ff087424 */ /* 0x000fe400078e00ff */
[----:B------:R-:W-:Y:S02]  /*5620*/  IMAD.MOV.U32 R12, RZ, RZ, 0x1 ;  /* 0x00000001ff0c7424 */ /* 0x000fe400078e00ff */
[----:B0-----:R-:W-:-:S07]  /*5630*/  IMAD.MOV.U32 R13, RZ, RZ, RZ ;  /* 0x000000ffff0d7224 */ /* 0x001fce00078e00ff */
[----:B------:R-:W-:-:S07]  /*5640*/  LEPC R20, `(.L_x_335) ;  /* 0x000000001014794e */ /* 0x000fce0000000000 */
[----:B-1----:R-:W-:Y:S05]  /*5650*/  CALL.ABS.NOINC R14 ;  /* 0x000000000e007343 */ /* 0x002fea0003c00000 */
.L_x_335:
[----:B------:R-:W-:Y:S05]  /*5660*/  BSYNC B6 ;  /* 0x0000000000067941 */ /* 0x000fea0003800000 */
.L_x_334:
[----:B------:R-:W-:Y:S01]  /*5670*/  ULDC.U8 UR4, c[0x0][0x3f0] ;  /* 0x0000fc0000047ab9 */ /* 0x000fe20000000000 */
[----:B------:R-:W-:Y:S01]  /*5680*/  IMAD R27, R25, -0xc0, R27 ;  /* 0xffffff40191b7824 */ /* 0x000fe200078e021b */
[----:B------:R-:W-:Y:S01]  /*5690*/  ISETP.NE.AND P0, PT, RZ, UR4, PT ;  /* 0x00000004ff007c0c */ /* 0x000fe2000bf05270 */
[----:B------:R-:W-:Y:S03]  /*56a0*/  BSSY B0, `(.L_x_336) ;  /* 0x0000242000007945 */ /* 0x000fe60003800000 */
[----:B------:R-:W-:-:S09]  /*56b0*/  VIMNMX R0, R27, 0xc0, PT ;  /* 0x000000c01b007848 */ /* 0x000fd20003fe0100 */
[----:B------:R-:W-:Y:S05]  /*56c0*/  @!P0 BRA `(.L_x_337) ;  /* 0x0000001000988947 */ /* 0x000fea0003800000 */
[----:B------:R-:W2:Y:S01]  /*56d0*/  LDL R20, [R1+0x38] ;  /* 0x0000380001147983 */ /* 0x000ea20000100800 */
[----:B------:R-:W-:Y:S01]  /*56e0*/  ISETP.GE.AND P1, PT, R23, R0, PT ;  /* 0x000000001700720c */ /* 0x000fe20003f26270 */
[----:B------:R-:W-:Y:S01]  /*56f0*/  BSSY B1, `(.L_x_338) ;  /* 0x0000015000017945 */ /* 0x000fe20003800000 */
[----:B------:R-:W-:Y:S02]  /*5700*/  CS2R R24, SRZ ;  /* 0x0000000000187805 */ /* 0x000fe4000001ff00 */
[----:B------:R-:W-:Y:S02]  /*5710*/  CS2R R8, SRZ ;  /* 0x0000000000087805 */ /* 0x000fe4000001ff00 */
[----:B------:R-:W-:Y:S02]  /*5720*/  CS2R R26, SRZ ;  /* 0x00000000001a7805 */ /* 0x000fe4000001ff00 */
[----:B--2---:R-:W-:-:S04]  /*5730*/  LEA.HI R3, R20, R20, RZ, 0x1 ;  /* 0x0000001414037211 */ /* 0x004fc800078f08ff */
[----:B------:R-:W-:-:S04]  /*5740*/  LOP3.LUT R3, R3, 0xfffffffe, RZ, 0xc0, !PT ;  /* 0xfffffffe03037812 */ /* 0x000fc800078ec0ff */
[----:B------:R-:W-:Y:S02]  /*5750*/  IADD3 R3, R20, -R3, RZ ;  /* 0x8000000314037210 */ /* 0x000fe40007ffe0ff */
[----:B------:R-:W-:Y:S01]  /*5760*/  CS2R R20, SRZ ;  /* 0x0000000000147805 */ /* 0x000fe2000001ff00 */
[----:B------:R-:W-:Y:S06]  /*5770*/  @P1 BRA `(.L_x_339) ;  /* 0x0000000000301947 */ /* 0x000fec0003800000 */
[C---:B------:R-:W-:Y:S01]  /*5780*/  VIADD R0, R36.reuse, 0x10 ;  /* 0x0000001024007836 */ /* 0x040fe20000000000 */
[----:B------:R-:W-:Y:S01]  /*5790*/  ULDC UR4, c[0x0][0x3d4] ;  /* 0x0000f50000047ab9 */ /* 0x000fe20000000800 */
[----:B------:R-:W-:Y:S02]  /*57a0*/  CS2R R26, SRZ ;  /* 0x00000000001a7805 */ /* 0x000fe4000001ff00 */
[----:B------:R-:W-:Y:S02]  /*57b0*/  ISETP.GE.AND P0, PT, R36, UR4, PT ;  /* 0x0000000424007c0c */ /* 0x000fe4000bf06270 */
[----:B------:R-:W-:Y:S02]  /*57c0*/  CS2R R20, SRZ ;  /* 0x0000000000147805 */ /* 0x000fe4000001ff00 */
[----:B------:R-:W-:Y:S02]  /*57d0*/  ISETP.GE.AND P2, PT, R0, UR4, PT ;  /* 0x0000000400007c0c */ /* 0x000fe4000bf46270 */
[----:B------:R-:W-:-:S02]  /*57e0*/  CS2R R24, SRZ ;  /* 0x0000000000187805 */ /* 0x000fc4000001ff00 */
[----:B------:R-:W-:-:S05]  /*57f0*/  CS2R R8, SRZ ;  /* 0x0000000000087805 */ /* 0x000fca000001ff00 */
[----:B------:R0:W5:Y:S04]  /*5800*/  @!P0 LDG.E.64 R26, desc[UR42][R40.64] ;  /* 0x0000002a281a8981 */ /* 0x000168000c1e1b00 */
[----:B------:R0:W5:Y:S04]  /*5810*/  @!P2 LDG.E.64 R20, desc[UR42][R40.64+0x10] ;  /* 0x0000102a2814a981 */ /* 0x000168000c1e1b00 */
[----:B------:R0:W5:Y:S04]  /*5820*/  @!P0 LDG.E.64 R24, desc[UR42][R42.64] ;  /* 0x0000002a2a188981 */ /* 0x000168000c1e1b00 */
[----:B------:R0:W5:Y:S02]  /*5830*/  @!P2 LDG.E.64 R8, desc[UR42][R42.64+0x10] ;  /* 0x0000102a2a08a981 */ /* 0x000164000c1e1b00 */
.L_x_339:
[----:B------:R-:W-:Y:S05]  /*5840*/  BSYNC B1 ;  /* 0x0000000000017941 */ /* 0x000fea0003800000 */
.L_x_338:
[----:B------:R-:W-:Y:S01]  /*5850*/  UMOV UR4, 0xffffffff ;  /* 0xffffffff00047882 */ /* 0x000fe20000000000 */
[----:B------:R-:W-:Y:S02]  /*5860*/  SHF.L.U32 R3, R3, 0x1f, RZ ;  /* 0x0000001f03037819 */ /* 0x000fe400000006ff */
[----:B------:R-:W-:Y:S05]  /*5870*/  BRA.DIV UR4, `(.L_x_340) ;  /* 0x000000fe04487947 */ /* 0x000fea000b800000 */
.L_x_524:
[----:B------:R-:W-:-:S03]  /*5880*/  UMOV UR4, 0xffffffff ;  /* 0xffffffff00047882 */ /* 0x000fc60000000000 */
[----:B------:R-:W-:Y:S05]  /*5890*/  BRA.DIV UR4, `(.L_x_341) ;  /* 0x000000fe04687947 */ /* 0x000fea000b800000 */
.L_x_527:
[----:B------:R-:W-:-:S03]  /*58a0*/  UMOV UR4, 0xffffffff ;  /* 0xffffffff00047882 */ /* 0x000fc60000000000 */
[----:B------:R-:W-:Y:S05]  /*58b0*/  BRA.DIV UR4, `(.L_x_342) ;  /* 0x000000fe04887947 */ /* 0x000fea000b800000 */
.L_x_530:
[----:B------:R-:W-:-:S03]  /*58c0*/  UMOV UR4, 0xffffffff ;  /* 0xffffffff00047882 */ /* 0x000fc60000000000 */
[----:B------:R-:W-:Y:S05]  /*58d0*/  BRA.DIV UR4, `(.L_x_343) ;  /* 0x000000fe04a87947 */ /* 0x000fea000b800000 */
.L_x_533:
[----:B------:R-:W1:Y:S01]  /*58e0*/  SYNCS.PHASECHK.TRANS64.TRYWAIT P0, [R16+URZ+0x13200], R3 ;  /* 0x01320003100075a7 */ /* 0x000e62000800017f */
[----:B------:R-:W-:Y:S04]  /*58f0*/  BSSY B1, `(.L_x_344) ;  /* 0x0000002000017945 */ /* 0x000fe80003800000 */
[----:B-1----:R-:W-:Y:S05]  /*5900*/  @!P0 BRA `(.L_x_345) ;  /* 0x000000fc00c48947 */ /* 0x002fea0003800000 */
.L_x_534:
[----:B------:R-:W-:Y:S05]  /*5910*/  BSYNC B1 ;  /* 0x0000000000017941 */ /* 0x000fea0003800000 */
.L_x_344:
[----:B------:R-:W-:Y:S05]  /*5920*/  @P1 BRA `(.L_x_346) ;  /* 0x0000002000641947 */ /* 0x000fea0003800000 */
[----:B------:R2:W5:Y:S01]  /*5930*/  LDL R35, [R1+0x4] ;  /* 0x0000040001237983 */ /* 0x0005620000100800 */
[----:B-1----:R-:W1:Y:S01]  /*5940*/  LDC R3, c[0x0][0x3d4] ;  /* 0x0000f500ff037b82 */ /* 0x002e620000000800 */
[C---:B------:R-:W-:Y:S01]  /*5950*/  VIADD R0, R36.reuse, 0x10 ;  /* 0x0000001024007836 */ /* 0x040fe20000000000 */
[----:B------:R-:W-:Y:S01]  /*5960*/  BSSY B1, `(.L_x_347) ;  /* 0x000007b000017945 */ /* 0x000fe20003800000 */
[----:B-1----:R-:W-:-:S03]  /*5970*/  ISETP.GE.AND P0, PT, R36, R3, PT ;  /* 0x000000032400720c */ /* 0x002fc60003f06270 */
[----:B------:R-:W-:-:S10]  /*5980*/  ISETP.GE.AND P1, PT, R0, R3, PT ;  /* 0x000000030000720c */ /* 0x000fd40003f26270 */
[----:B--2---:R-:W-:Y:S05]  /*5990*/  @P0 BRA `(.L_x_348) ;  /* 0x0000000400dc0947 */ /* 0x004fea0003800000 */
[----:B-----5:R-:W-:Y:S01]  /*59a0*/  IMAD.IADD R0, R16, 0x1, R35 ;  /* 0x0000000110007824 */ /* 0x020fe200078e0223 */
[----:B------:R-:W-:Y:S02]  /*59b0*/  SHF.R.U32.HI R10, RZ, 0x8, R26 ;  /* 0x00000008ff0a7819 */ /* 0x000fe4000001161a */
[----:B------:R-:W-:Y:S02]  /*59c0*/  LOP3.LUT R3, R26, 0xff, RZ, 0xc0, !PT ;  /* 0x000000ff1a037812 */ /* 0x000fe400078ec0ff */
[----:B------:R-:W1:Y:S01]  /*59d0*/  LDS.128 R4, [R0+0xb000] ;  /* 0x00b0000000047984 */ /* 0x000e620000000c00 */
[----:B------:R-:W-:Y:S02]  /*59e0*/  LOP3.LUT R10, R10, 0xff, RZ, 0xc0, !PT ;  /* 0x000000ff0a0a7812 */ /* 0x000fe400078ec0ff */
[----:B------:R-:W-:Y:S02]  /*59f0*/  SHF.R.U32.HI R12, RZ, 0x8, R27 ;  /* 0x00000008ff0c7819 */ /* 0x000fe4000001161b */
[----:B------:R-:W-:-:S02]  /*5a00*/  PRMT R3, R10, 0x7604, R3 ;  /* 0x000076040a037816 */ /* 0x000fc40000000003 */
[----:B------:R-:W-:Y:S02]  /*5a10*/  LOP3.LUT R11, R27, 0xff, RZ, 0xc0, !PT ;  /* 0x000000ff1b0b7812 */ /* 0x000fe400078ec0ff */
[----:B------:R-:W-:Y:S02]  /*5a20*/  LOP3.LUT R12, R12, 0xff, RZ, 0xc0, !PT ;  /* 0x000000ff0c0c7812 */ /* 0x000fe400078ec0ff */
[----:B------:R-:W-:Y:S02]  /*5a30*/  SHF.R.U32.HI R28, RZ, 0x10, R27 ;  /* 0x00000010ff1c7819 */ /* 0x000fe4000001161b */
[--C-:B------:R-:W-:Y:S02]  /*5a40*/  SHF.R.U32.HI R15, RZ, 0x8, R25.reuse ;  /* 0x00000008ff0f7819 */ /* 0x100fe40000011619 */
[----:B------:R-:W-:Y:S02]  /*5a50*/  SHF.R.U32.HI R10, RZ, 0x8, R24 ;  /* 0x00000008ff0a7819 */ /* 0x000fe40000011618 */
[----:B------:R-:W-:-:S02]  /*5a60*/  SHF.R.U32.HI R29, RZ, 0x10, R25 ;  /* 0x00000010ff1d7819 */ /* 0x000fc40000011619 */
[----:B------:R-:W-:Y:S02]  /*5a70*/  PRMT R11, R12, 0x7604, R11 ;  /* 0x000076040c0b7816 */ /* 0x000fe4000000000b */
[----:B------:R-:W-:Y:S01]  /*5a80*/  LOP3.LUT R14, R25, 0xff, RZ, 0xc0, !PT ;  /* 0x000000ff190e7812 */ /* 0x000fe200078ec0ff */
[----:B------:R-:W-:Y:S01]  /*5a90*/  IMAD.U32 R29, R29, 0x10000, RZ ;  /* 0x000100001d1d7824 */ /* 0x000fe200078e00ff */
[----:B------:R-:W-:Y:S02]  /*5aa0*/  LOP3.LUT R15, R15, 0xff, RZ, 0xc0, !PT ;  /* 0x000000ff0f0f7812 */ /* 0x000fe400078ec0ff */
[----:B------:R-:W-:Y:S01]  /*5ab0*/  LOP3.LUT R13, R10, 0xff, RZ, 0xc0, !PT ;  /* 0x000000ff0a0d7812 */ /* 0x000fe200078ec0ff */
[----:B------:R-:W-:Y:S01]  /*5ac0*/  IMAD.U32 R10, R28, 0x10000, RZ ;  /* 0x000100001c0a7824 */ /* 0x000fe200078e00ff */
[----:B------:R-:W-:Y:S02]  /*5ad0*/  LOP3.LUT R12, R24, 0xff, RZ, 0xc0, !PT ;  /* 0x000000ff180c7812 */ /* 0x000fe400078ec0ff */
[----:B------:R-:W-:-:S02]  /*5ae0*/  PRMT R14, R15, 0x7604, R14 ;  /* 0x000076040f0e7816 */ /* 0x000fc4000000000e */
[----:B------:R-:W-:Y:S02]  /*5af0*/  PRMT R15, R13, 0x7604, R12 ;  /* 0x000076040d0f7816 */ /* 0x000fe4000000000c */
[----:B------:R-:W-:Y:S02]  /*5b00*/  LOP3.LUT R13, R11, 0xff0000, R10, 0xf8, !PT ;  /* 0x00ff00000b0d7812 */ /* 0x000fe400078ef80a */
[----:B------:R-:W-:Y:S02]  /*5b10*/  LOP3.LUT R11, R3, 0xff0000, R26, 0xf8, !PT ;  /* 0x00ff0000030b7812 */ /* 0x000fe400078ef81a */
[----:B------:R-:W-:Y:S02]  /*5b20*/  LOP3.LUT R29, R14, 0xff0000, R29, 0xf8, !PT ;  /* 0x00ff00000e1d7812 */ /* 0x000fe400078ef81d */
[----:B------:R-:W-:Y:S02]  /*5b30*/  LOP3.LUT R15, R15, 0xff0000, R24, 0xf8, !PT ;  /* 0x00ff00000f0f7812 */ /* 0x000fe400078ef818 */
[----:B------:R-:W-:-:S02]  /*5b40*/  LOP3.LUT R14, R11, 0xff000000, R26, 0xf8, !PT ;  /* 0xff0000000b0e7812 */ /* 0x000fc400078ef81a */
[----:B------:R-:W-:Y:S02]  /*5b50*/  LOP3.LUT R29, R29, 0xff000000, R25, 0xf8, !PT ;  /* 0xff0000001d1d7812 */ /* 0x000fe400078ef819 */
[----:B------:R-:W-:Y:S02]  /*5b60*/  LOP3.LUT R26, R13, 0xff000000, R27, 0xf8, !PT ;  /* 0xff0000000d1a7812 */ /* 0x000fe400078ef81b */
[----:B------:R-:W-:Y:S02]  /*5b70*/  LOP3.LUT R25, R15, 0xff000000, R24, 0xf8, !PT ;  /* 0xff0000000f197812 */ /* 0x000fe400078ef818 */
[----:B-1----:R-:W-:Y:S02]  /*5b80*/  F2FP.F16.E4M3.UNPACK_B R3, R6.H1 ;  /* 0x00000006ff03723e */ /* 0x002fe400030006ff */
[----:B------:R-:W-:Y:S02]  /*5b90*/  F2FP.F16.E4M3.UNPACK_B R27, R29 ;  /* 0x0000001dff1b723e */ /* 0x000fe400020006ff */
[----:B------:R-:W-:Y:S01]  /*5ba0*/  F2FP.F16.E4M3.UNPACK_B R15, R26 ;  /* 0x0000001aff0f723e */ /* 0x000fe200020006ff */
[----:B------:R-:W-:Y:S01]  /*5bb0*/  HADD2.F32 R10, -RZ, R3.H1_H1 ;  /* 0x30000003ff0a7230 */ /* 0x000fe20000004100 */
[----:B------:R-:W-:Y:S01]  /*5bc0*/  F2FP.F16.E4M3.UNPACK_B R6, R6 ;  /* 0x00000006ff06723e */ /* 0x000fe200020006ff */
[----:B------:R-:W-:Y:S01]  /*5bd0*/  HADD2.F32 R28, -RZ, R27.H1_H1 ;  /* 0x3000001bff1c7230 */ /* 0x000fe20000004100 */
[-C--:B------:R-:W-:Y:S01]  /*5be0*/  F2FP.F16.E4M3.UNPACK_B R12, R7.reuse ;  /* 0x00000007ff0c723e */ /* 0x080fe200020006ff */
[----:B------:R-:W-:Y:S01]  /*5bf0*/  HADD2.F32 R24, -RZ, R15.H1_H1 ;  /* 0x3000000fff187230 */ /* 0x000fe20000004100 */
[----:B------:R-:W-:Y:S01]  /*5c00*/  F2FP.F16.E4M3.UNPACK_B R13, R7.H1 ;  /* 0x00000007ff0d723e */ /* 0x000fe200030006ff */
[----:B------:R-:W-:-:S02]  /*5c10*/  HADD2.F32 R11, -RZ, R3.H0_H0 ;  /* 0x20000003ff0b7230 */ /* 0x000fc40000004100 */
[C---:B------:R-:W-:Y:S01]  /*5c20*/  FMUL.FTZ R30, R10.reuse, R28 ;  /* 0x0000001c0a1e7220 */ /* 0x040fe20000410000 */
[-C--:B------:R-:W-:Y:S01]  /*5c30*/  F2FP.F16.E4M3.UNPACK_B R7, R5.reuse ;  /* 0x00000005ff07723e */ /* 0x080fe200020006ff */
[-C--:B------:R-:W-:Y:S01]  /*5c40*/  FMUL.FTZ R33, R10, R24.reuse ;  /* 0x000000180a217220 */ /* 0x080fe20000410000 */
[----:B------:R-:W-:Y:S01]  /*5c50*/  F2FP.F16.E4M3.UNPACK_B R10, R5.H1 ;  /* 0x00000005ff0a723e */ /* 0x000fe200030006ff */
[----:B------:R-:W-:Y:S02]  /*5c60*/  HADD2.F32 R27, -RZ, R27.H0_H0 ;  /* 0x2000001bff1b7230 */ /* 0x000fe40000004100 */
[C---:B------:R-:W-:Y:S01]  /*5c70*/  FFMA.FTZ R31, R11.reuse, R24, -R30 ;  /* 0x000000180b1f7223 */ /* 0x040fe2000001081e */
[--C-:B------:R-:W-:Y:S02]  /*5c80*/  HADD2.F32 R5, -RZ, R6.reuse.H1_H1 ;  /* 0x30000006ff057230 */ /* 0x100fe40000004100 */
[----:B------:R-:W-:Y:S01]  /*5c90*/  FFMA.FTZ R32, R11, R28, R33 ;  /* 0x0000001c0b207223 */ /* 0x000fe20000010021 */
[----:B------:R-:W-:Y:S01]  /*5ca0*/  HADD2.F32 R15, -RZ, R15.H0_H0 ;  /* 0x2000000fff0f7230 */ /* 0x000fe20000004100 */
[----:B------:R-:W-:Y:S01]  /*5cb0*/  F2FP.F16.E4M3.UNPACK_B R29, R29.H1 ;  /* 0x0000001dff1d723e */ /* 0x000fe200030006ff */
[----:B------:R-:W-:Y:S01]  /*5cc0*/  HADD2.F32 R6, -RZ, R6.H0_H0 ;  /* 0x20000006ff067230 */ /* 0x000fe20000004100 */
[----:B------:R-:W-:Y:S01]  /*5cd0*/  F2FP.F16.E4M3.UNPACK_B R26, R26.H1 ;  /* 0x0000001aff1a723e */ /* 0x000fe200030006ff */
[C---:B------:R-:W-:Y:S01]  /*5ce0*/  FMUL.FTZ R11, R5.reuse, R27 ;  /* 0x0000001b050b7220 */ /* 0x040fe20000410000 */
[----:B------:R-:W-:Y:S01]  /*5cf0*/  FMUL.FTZ R30, R5, R15 ;  /* 0x0000000f051e7220 */ /* 0x000fe20000410000 */
[----:B------:R-:W-:Y:S01]  /*5d00*/  HADD2.F32 R5, -RZ, R12.H1_H1 ;  /* 0x3000000cff057230 */ /* 0x000fe20000004100 */
[----:B------:R-:W-:Y:S01]  /*5d10*/  F2FP.F16.E4M3.UNPACK_B R3, R4 ;  /* 0x00000004ff03723e */ /* 0x000fe200020006ff */
[----:B------:R-:W-:-:S02]  /*5d20*/  HADD2.F32 R24, -RZ, R29.H0_H0 ;  /* 0x2000001dff187230 */ /* 0x000fc40000004100 */
[C---:B------:R-:W-:Y:S01]  /*5d30*/  FFMA.FTZ R28, R6.reuse, R15, -R11 ;  /* 0x0000000f061c7223 */ /* 0x040fe2000001080b */
[----:B------:R-:W-:Y:S02]  /*5d40*/  HADD2.F32 R11, -RZ, R26.H0_H0 ;  /* 0x2000001aff0b7230 */ /* 0x000fe40000004100 */
[----:B------:R-:W-:Y:S01]  /*5d50*/  FFMA.FTZ R27, R6, R27, R30 ;  /* 0x0000001b061b7223 */ /* 0x000fe2000001001e */
[----:B------:R-:W-:Y:S02]  /*5d60*/  HADD2.F32 R12, -RZ, R12.H0_H0 ;  /* 0x2000000cff0c7230 */ /* 0x000fe40000004100 */
[C---:B------:R-:W-:Y:S01]  /*5d70*/  FMUL.FTZ R15, R5.reuse, R24 ;  /* 0x00000018050f7220 */ /* 0x040fe20000410000 */
[----:B------:R-:W-:Y:S02]  /*5d80*/  HADD2.F32 R29, -RZ, R29.H1_H1 ;  /* 0x3000001dff1d7230 */ /* 0x000fe40000004100 */
[----:B------:R-:W-:Y:S01]  /*5d90*/  FMUL.FTZ R5, R5, R11 ;  /* 0x0000000b05057220 */ /* 0x000fe20000410000 */
[----:B------:R-:W-:-:S02]  /*5da0*/  HADD2.F32 R6, -RZ, R13.H1_H1 ;  /* 0x3000000dff067230 */ /* 0x000fc40000004100 */
[C---:B------:R-:W-:Y:S01]  /*5db0*/  FFMA.FTZ R30, R12.reuse, R11, -R15 ;  /* 0x0000000b0c1e7223 */ /* 0x040fe2000001080f */
[----:B------:R-:W-:Y:S02]  /*5dc0*/  HADD2.F32 R26, -RZ, R26.H1_H1 ;  /* 0x3000001aff1a7230 */ /* 0x000fe40000004100 */
[----:B------:R-:W-:Y:S01]  /*5dd0*/  FFMA.FTZ R33, R12, R24, R5 ;  /* 0x000000180c217223 */ /* 0x000fe20000010005 */
[----:B------:R-:W-:Y:S02]  /*5de0*/  HADD2.F32 R13, -RZ, R13.H0_H0 ;  /* 0x2000000dff0d7230 */ /* 0x000fe40000004100 */
[C---:B------:R-:W-:Y:S01]  /*5df0*/  FMUL.FTZ R36, R6.reuse, R29 ;  /* 0x0000001d06247220 */ /* 0x040fe20000410000 */
[----:B------:R-:W-:Y:S01]  /*5e00*/  F2FP.F16.E4M3.UNPACK_B R5, R25 ;  /* 0x00000019ff05723e */ /* 0x000fe200020006ff */
[----:B------:R-:W-:Y:S01]  /*5e10*/  FMUL.FTZ R12, R6, R26 ;  /* 0x0000001a060c7220 */ /* 0x000fe20000410000 */
[----:B------:R-:W-:Y:S01]  /*5e20*/  F2FP.F16.E4M3.UNPACK_B R4, R4.H1 ;  /* 0x00000004ff04723e */ /* 0x000fe200030006ff */
[C---:B------:R-:W-:Y:S01]  /*5e30*/  FFMA.FTZ R36, R13.reuse, R26, -R36 ;  /* 0x0000001a0d247223 */ /* 0x040fe20000010824 */
[-C--:B------:R-:W-:Y:S01]  /*5e40*/  F2FP.F16.E4M3.UNPACK_B R11, R14.reuse ;  /* 0x0000000eff0b723e */ /* 0x080fe200020006ff */
[----:B------:R-:W-:Y:S01]  /*5e50*/  FFMA.FTZ R29, R13, R29, R12 ;  /* 0x0000001d0d1d7223 */ /* 0x000fe2000001000c */
[--C-:B------:R-:W-:Y:S01]  /*5e60*/  HADD2.F32 R15, -RZ, R5.reuse.H1_H1 ;  /* 0x30000005ff0f7230 */ /* 0x100fe20000004100 */
[----:B------:R-:W-:Y:S01]  /*5e70*/  F2FP.F16.E4M3.UNPACK_B R14, R14.H1 ;  /* 0x0000000eff0e723e */ /* 0x000fe200030006ff */
[----:B------:R-:W-:Y:S01]  /*5e80*/  HADD2.F32 R13, -RZ, R5.H0_H0 ;  /* 0x20000005ff0d7230 */ /* 0x000fe20000004100 */
[----:B------:R-:W-:Y:S01]  /*5e90*/  F2FP.F16.E4M3.UNPACK_B R25, R25.H1 ;  /* 0x00000019ff19723e */ /* 0x000fe200030006ff */
[----:B------:R-:W-:-:S02]  /*5ea0*/  HADD2.F32 R6, -RZ, R4.H1_H1 ;  /* 0x30000004ff067230 */ /* 0x000fc40000004100 */
[----:B------:R-:W-:Y:S02]  /*5eb0*/  HADD2.F32 R12, -RZ, R11.H1_H1 ;  /* 0x3000000bff0c7230 */ /* 0x000fe40000004100 */
[----:B------:R-:W-:Y:S02]  /*5ec0*/  HADD2.F32 R5, -RZ, R4.H0_H0 ;  /* 0x20000004ff057230 */ /* 0x000fe40000004100 */
[C---:B------:R-:W-:Y:S01]  /*5ed0*/  FMUL.FTZ R24, R6.reuse, R15 ;  /* 0x0000000f06187220 */ /* 0x040fe20000410000 */
[----:B------:R-:W-:Y:S02]  /*5ee0*/  HADD2.F32 R4, -RZ, R3.H1_H1 ;  /* 0x30000003ff047230 */ /* 0x000fe40000004100 */
[-C--:B------:R-:W-:Y:S01]  /*5ef0*/  FMUL.FTZ R26, R6, R12.reuse ;  /* 0x0000000c061a7220 */ /* 0x080fe20000410000 */
[----:B------:R-:W-:Y:S02]  /*5f00*/  HADD2.F32 R11, -RZ, R11.H0_H0 ;  /* 0x2000000bff0b7230 */ /* 0x000fe40000004100 */
[----:B------:R-:W-:Y:S01]  /*5f10*/  FFMA.FTZ R24, R5, R12, -R24 ;  /* 0x0000000c05187223 */ /* 0x000fe20000010818 */
[----:B------:R-:W-:-:S02]  /*5f20*/  HADD2.F32 R3, -RZ, R3.H0_H0 ;  /* 0x20000003ff037230 */ /* 0x000fc40000004100 */
[C---:B------:R-:W-:Y:S01]  /*5f30*/  FMUL.FTZ R6, R4.reuse, R13 ;  /* 0x0000000d04067220 */ /* 0x040fe20000410000 */
[----:B------:R-:W-:Y:S01]  /*5f40*/  FFMA.FTZ R15, R5, R15, R26 ;  /* 0x0000000f050f7223 */ /* 0x000fe2000001001a */
[-C--:B------:R-:W-:Y:S01]  /*5f50*/  FMUL.FTZ R4, R4, R11.reuse ;  /* 0x0000000b04047220 */ /* 0x080fe20000410000 */
[----:B------:R-:W-:Y:S02]  /*5f60*/  HADD2.F32 R5, -RZ, R14.H1_H1 ;  /* 0x3000000eff057230 */ /* 0x000fe40000004100 */
[C---:B------:R-:W-:Y:S01]  /*5f70*/  FFMA.FTZ R12, R3.reuse, R11, -R6 ;  /* 0x0000000b030c7223 */ /* 0x040fe20000010806 */
[--C-:B------:R-:W-:Y:S02]  /*5f80*/  HADD2.F32 R11, -RZ, R25.reuse.H1_H1 ;  /* 0x30000019ff0b7230 */ /* 0x100fe40000004100 */
[----:B------:R-:W-:Y:S01]  /*5f90*/  FFMA.FTZ R13, R3, R13, R4 ;  /* 0x0000000d030d7223 */ /* 0x000fe20000010004 */
[----:B------:R-:W-:Y:S02]  /*5fa0*/  HADD2.F32 R4, -RZ, R10.H1_H1 ;  /* 0x3000000aff047230 */ /* 0x000fe40000004100 */
[----:B------:R-:W-:-:S02]  /*5fb0*/  HADD2.F32 R6, -RZ, R25.H0_H0 ;  /* 0x20000019ff067230 */ /* 0x000fc40000004100 */
[--C-:B------:R-:W-:Y:S02]  /*5fc0*/  HADD2.F32 R3, -RZ, R7.reuse.H1_H1 ;  /* 0x30000007ff037230 */ /* 0x100fe40000004100 */
[C---:B------:R-:W-:Y:S01]  /*5fd0*/  FMUL.FTZ R25, R4.reuse, R11 ;  /* 0x0000000b04197220 */ /* 0x040fe20000410000 */
[----:B------:R-:W-:Y:S02]  /*5fe0*/  HADD2.F32 R14, -RZ, R14.H0_H0 ;  /* 0x2000000eff0e7230 */ /* 0x000fe40000004100 */
[-C--:B------:R-:W-:Y:S01]  /*5ff0*/  FMUL.FTZ R26, R4, R5.reuse ;  /* 0x00000005041a7220 */ /* 0x080fe20000410000 */
[----:B------:R-:W-:Y:S02]  /*6000*/  HADD2.F32 R10, -RZ, R10.H0_H0 ;  /* 0x2000000aff0a7230 */ /* 0x000fe40000004100 */
[C---:B------:R-:W-:Y:S01]  /*6010*/  FMUL.FTZ R4, R3.reuse, R6 ;  /* 0x0000000603047220 */ /* 0x040fe20000410000 */
[----:B------:R-:W-:Y:S02]  /*6020*/  HADD2.F32 R7, -RZ, R7.H0_H0 ;  /* 0x20000007ff077230 */ /* 0x000fe40000004100 */
[-C--:B------:R-:W-:Y:S01]  /*6030*/  FMUL.FTZ R3, R3, R14.reuse ;  /* 0x0000000e03037220 */ /* 0x080fe20000410000 */
[C---:B------:R-:W-:Y:S01]  /*6040*/  FFMA.FTZ R25, R10.reuse, R5, -R25 ;  /* 0x000000050a197223 */ /* 0x040fe20000010819 */
[----:B------:R-:W-:Y:S01]  /*6050*/  FFMA.FTZ R26, R10, R11, R26 ;  /* 0x0000000b0a1a7223 */ /* 0x000fe2000001001a */
[C---:B------:R-:W-:Y:S01]  /*6060*/  FFMA.FTZ R5, R7.reuse, R14, -R4 ;  /* 0x0000000e07057223 */ /* 0x040fe20000010804 */
        /* <DEDUP_REMOVED lines=8> */
[----:B------:R-:W-:-:S05]  /*60f0*/  F2FP.SATFINITE.E4M3.F32.PACK_AB_MERGE_C R5, R10, R5, R25 ;  /* 0x000000050a05723e */ /* 0x000fca0004807019 */
[----:B------:R1:W-:Y:S02]  /*6100*/  STS.128 [R0+0xb000], R4 ;  /* 0x00b0000400007388 */ /* 0x0003e40000000c00 */
.L_x_348:
[----:B------:R-:W-:Y:S05]  /*6110*/  BSYNC B1 ;  /* 0x0000000000017941 */ /* 0x000fea0003800000 */
.L_x_347:
[----:B------:R-:W-:Y:S05]  /*6120*/  @P1 BRA `(.L_x_346) ;  /* 0x0000001800641947 */ /* 0x000fea0003800000 */
[----:B-1----:R-:W2:Y:S01]  /*6130*/  LDL R0, [R1+0x44] ;  /* 0x0000440001007983 */ /* 0x002ea20000100800 */
[----:B-----5:R-:W-:Y:S01]  /*6140*/  IMAD.IADD R3, R16, 0x1, R35 ;  /* 0x0000000110037824 */ /* 0x020fe200078e0223 */
[----:B------:R-:W-:Y:S02]  /*6150*/  SHF.R.U32.HI R11, RZ, 0x8, R21 ;  /* 0x00000008ff0b7819 */ /* 0x000fe40000011615 */
[----:B------:R-:W-:Y:S02]  /*6160*/  SHF.R.U32.HI R24, RZ, 0x8, R9 ;  /* 0x00000008ff187819 */ /* 0x000fe40000011609 */
[----:B------:R-:W-:Y:S02]  /*6170*/  SHF.R.U32.HI R13, RZ, 0x8, R8 ;  /* 0x00000008ff0d7819 */ /* 0x000fe40000011608 */
[----:B------:R-:W-:Y:S02]  /*6180*/  LOP3.LUT R12, R21, 0xff, RZ, 0xc0, !PT ;  /* 0x000000ff150c7812 */ /* 0x000fe400078ec0ff */
[----:B------:R-:W-:-:S02]  /*6190*/  LOP3.LUT R25, R9, 0xff, RZ, 0xc0, !PT ;  /* 0x000000ff09197812 */ /* 0x000fc400078ec0ff */
[----:B------:R-:W-:Y:S02]  /*61a0*/  LOP3.LUT R11, R11, 0xff, RZ, 0xc0, !PT ;  /* 0x000000ff0b0b7812 */ /* 0x000fe400078ec0ff */
[----:B------:R-:W-:Y:S02]  /*61b0*/  LOP3.LUT R24, R24, 0xff, RZ, 0xc0, !PT ;  /* 0x000000ff18187812 */ /* 0x000fe400078ec0ff */
[----:B------:R-:W-:Y:S02]  /*61c0*/  LOP3.LUT R14, R13, 0xff, RZ, 0xc0, !PT ;  /* 0x000000ff0d0e7812 */ /* 0x000fe400078ec0ff */
[----:B------:R-:W-:Y:S02]  /*61d0*/  PRMT R13, R11, 0x7604, R12 ;  /* 0x000076040b0d7816 */ /* 0x000fe4000000000c */
[----:B------:R-:W-:Y:S02]  /*61e0*/  PRMT R25, R24, 0x7604, R25 ;  /* 0x0000760418197816 */ /* 0x000fe40000000019 */
[----:B------:R-:W-:-:S02]  /*61f0*/  SHF.R.U32.HI R12, RZ, 0x10, R21 ;  /* 0x00000010ff0c7819 */ /* 0x000fc40000011615 */
[----:B------:R-:W-:Y:S02]  /*6200*/  SHF.R.U32.HI R24, RZ, 0x10, R9 ;  /* 0x00000010ff187819 */ /* 0x000fe40000011609 */
[----:B------:R-:W-:Y:S02]  /*6210*/  LOP3.LUT R10, R20, 0xff, RZ, 0xc0, !PT ;  /* 0x000000ff140a7812 */ /* 0x000fe400078ec0ff */
[----:B------:R-:W-:Y:S02]  /*6220*/  LOP3.LUT R12, R12, 0xff, RZ, 0xc0, !PT ;  /* 0x000000ff0c0c7812 */ /* 0x000fe400078ec0ff */
[----:B------:R-:W-:Y:S02]  /*6230*/  LOP3.LUT R24, R24, 0xff, RZ, 0xc0, !PT ;  /* 0x000000ff18187812 */ /* 0x000fe400078ec0ff */
[----:B------:R-:W-:Y:S02]  /*6240*/  LOP3.LUT R15, R8, 0xff, RZ, 0xc0, !PT ;  /* 0x000000ff080f7812 */ /* 0x000fe400078ec0ff */
[----:B------:R-:W-:-:S02]  /*6250*/  SHF.R.U32.HI R11, RZ, 0x10, R8 ;  /* 0x00000010ff0b7819 */ /* 0x000fc40000011608 */
[----:B------:R-:W-:Y:S02]  /*6260*/  PRMT R13, R12, 0x7054, R13 ;  /* 0x000070540c0d7816 */ /* 0x000fe4000000000d */
[----:B------:R-:W-:Y:S02]  /*6270*/  PRMT R25, R24, 0x7054, R25 ;  /* 0x0000705418197816 */ /* 0x000fe40000000019 */
[----:B------:R-:W-:Y:S02]  /*6280*/  PRMT R15, R14, 0x7604, R15 ;  /* 0x000076040e0f7816 */ /* 0x000fe4000000000f */
[----:B------:R-:W-:Y:S02]  /*6290*/  LOP3.LUT R14, R11, 0xff, RZ, 0xc0, !PT ;  /* 0x000000ff0b0e7812 */ /* 0x000fe400078ec0ff */
[----:B------:R-:W-:Y:S02]  /*62a0*/  LOP3.LUT R25, R25, 0xff000000, R9, 0xf8, !PT ;  /* 0xff00000019197812 */ /* 0x000fe400078ef809 */
[----:B------:R-:W-:-:S02]  /*62b0*/  LOP3.LUT R13, R13, 0xff000000, R21, 0xf8, !PT ;  /* 0xff0000000d0d7812 */ /* 0x000fc400078ef815 */
[----:B------:R-:W-:Y:S02]  /*62c0*/  PRMT R15, R14, 0x7054, R15 ;  /* 0x000070540e0f7816 */ /* 0x000fe4000000000f */
[----:B------:R-:W-:Y:S02]  /*62d0*/  F2FP.F16.E4M3.UNPACK_B R21, R25 ;  /* 0x00000019ff15723e */ /* 0x000fe400020006ff */
[----:B------:R-:W-:Y:S02]  /*62e0*/  F2FP.F16.E4M3.UNPACK_B R14, R13 ;  /* 0x0000000dff0e723e */ /* 0x000fe400020006ff */
[----:B------:R-:W-:Y:S01]  /*62f0*/  F2FP.F16.E4M3.UNPACK_B R25, R25.H1 ;  /* 0x00000019ff19723e */ /* 0x000fe200030006ff */
[--C-:B------:R-:W-:Y:S01]  /*6300*/  HADD2.F32 R24, -RZ, R21.reuse.H1_H1 ;  /* 0x30000015ff187230 */ /* 0x100fe20000004100 */
[----:B------:R-:W-:Y:S01]  /*6310*/  F2FP.F16.E4M3.UNPACK_B R13, R13.H1 ;  /* 0x0000000dff0d723e */ /* 0x000fe200030006ff */
[----:B------:R-:W-:Y:S01]  /*6320*/  HADD2.F32 R21, -RZ, R21.H0_H0 ;  /* 0x20000015ff157230 */ /* 0x000fe20000004100 */
[----:B--2---:R-:W-:Y:S01]  /*6330*/  LOP3.LUT P0, RZ, R0, 0x2, RZ, 0xc0, !PT ;  /* 0x0000000200ff7812 */ /* 0x004fe2000780c0ff */
[----:B------:R-:W-:-:S12]  /*6340*/  VIADD R0, R3, 0x20 ;  /* 0x0000002003007836 */ /* 0x000fd80000000000 */
[----:B------:R-:W-:Y:S02]  /*6350*/  @P0 IADD3 R0, R3, -0x20, RZ ;  /* 0xffffffe003000810 */ /* 0x000fe40007ffe0ff */
[----:B------:R-:W-:-:S03]  /*6360*/  SHF.R.U32.HI R3, RZ, 0x8, R20 ;  /* 0x00000008ff037819 */ /* 0x000fc60000011614 */
[----:B------:R-:W1:Y:S01]  /*6370*/  LDS.128 R4, [R0+0xb000] ;  /* 0x00b0000000047984 */ /* 0x000e620000000c00 */
[----:B------:R-:W-:-:S04]  /*6380*/  LOP3.LUT R3, R3, 0xff, RZ, 0xc0, !PT ;  /* 0x000000ff03037812 */ /* 0x000fc800078ec0ff */
[----:B------:R-:W-:Y:S02]  /*6390*/  PRMT R10, R3, 0x7604, R10 ;  /* 0x00007604030a7816 */ /* 0x000fe4000000000a */
[----:B------:R-:W-:-:S04]  /*63a0*/  SHF.R.U32.HI R3, RZ, 0x10, R20 ;  /* 0x00000010ff037819 */ /* 0x000fc80000011614 */
[----:B------:R-:W-:-:S04]  /*63b0*/  LOP3.LUT R3, R3, 0xff, RZ, 0xc0, !PT ;  /* 0x000000ff03037812 */ /* 0x000fc800078ec0ff */
[----:B------:R-:W-:-:S04]  /*63c0*/  PRMT R11, R3, 0x7054, R10 ;  /* 0x00007054030b7816 */ /* 0x000fc8000000000a */
[----:B------:R-:W-:Y:S02]  /*63d0*/  LOP3.LUT R12, R11, 0xff000000, R20, 0xf8, !PT ;  /* 0xff0000000b0c7812 */ /* 0x000fe400078ef814 */
[----:B------:R-:W-:Y:S01]  /*63e0*/  LOP3.LUT R20, R15, 0xff000000, R8, 0xf8, !PT ;  /* 0xff0000000f147812 */ /* 0x000fe200078ef808 */
[--C-:B------:R-:W-:Y:S02]  /*63f0*/  HADD2.F32 R15, -RZ, R14.reuse.H1_H1 ;  /* 0x3000000eff0f7230 */ /* 0x100fe40000004100 */
[----:B------:R-:W-:Y:S01]  /*6400*/  HADD2.F32 R14, -RZ, R14.H0_H0 ;  /* 0x2000000eff0e7230 */ /* 0x000fe20000004100 */
[-C--:B-1----:R-:W-:Y:S02]  /*6410*/  F2FP.F16.E4M3.UNPACK_B R3, R6.reuse.H1 ;  /* 0x00000006ff03723e */ /* 0x082fe400030006ff */
[----:B------:R-:W-:Y:S02]  /*6420*/  F2FP.F16.E4M3.UNPACK_B R6, R6 ;  /* 0x00000006ff06723e */ /* 0x000fe400020006ff */
[-C--:B------:R-:W-:Y:S01]  /*6430*/  F2FP.F16.E4M3.UNPACK_B R10, R7.reuse ;  /* 0x00000007ff0a723e */ /* 0x080fe200020006ff */
[--C-:B------:R-:W-:Y:S01]  /*6440*/  HADD2.F32 R8, -RZ, R3.reuse.H1_H1 ;  /* 0x30000003ff087230 */ /* 0x100fe20000004100 */
[----:B------:R-:W-:Y:S01]  /*6450*/  F2FP.F16.E4M3.UNPACK_B R11, R7.H1 ;  /* 0x00000007ff0b723e */ /* 0x000fe200030006ff */
[----:B------:R-:W-:Y:S01]  /*6460*/  HADD2.F32 R9, -RZ, R3.H0_H0 ;  /* 0x20000003ff097230 */ /* 0x000fe20000004100 */
[----:B------:R-:W-:-:S02]  /*6470*/  F2FP.F16.E4M3.UNPACK_B R7, R5 ;  /* 0x00000005ff07723e */ /* 0x000fc400020006ff */
[CC--:B------:R-:W-:Y:S01]  /*6480*/  FMUL.FTZ R26, R8.reuse, R24.reuse ;  /* 0x00000018081a7220 */ /* 0x0c0fe20000410000 */
[----:B------:R-:W-:Y:S01]  /*6490*/  FMUL.FTZ R29, R8, R15 ;  /* 0x0000000f081d7220 */ /* 0x000fe20000410000 */
[----:B------:R-:W-:Y:S01]  /*64a0*/  F2FP.F16.E4M3.UNPACK_B R8, R5.H1 ;  /* 0x00000005ff08723e */ /* 0x000fe200030006ff */
[--C-:B------:R-:W-:Y:S02]  /*64b0*/  HADD2.F32 R5, -RZ, R6.reuse.H1_H1 ;  /* 0x30000006ff057230 */ /* 0x100fe40000004100 */
[C---:B------:R-:W-:Y:S01]  /*64c0*/  FFMA.FTZ R27, R9.reuse, R15, -R26 ;  /* 0x0000000f091b7223 */ /* 0x040fe2000001081a */
[----:B------:R-:W-:Y:S01]  /*64d0*/  FFMA.FTZ R28, R9, R24, R29 ;  /* 0x00000018091c7223 */ /* 0x000fe2000001001d */
[----:B------:R-:W-:Y:S01]  /*64e0*/  HADD2.F32 R6, -RZ, R6.H0_H0 ;  /* 0x20000006ff067230 */ /* 0x000fe20000004100 */
[----:B------:R-:W-:Y:S01]  /*64f0*/  F2FP.F16.E4M3.UNPACK_B R3, R4 ;  /* 0x00000004ff03723e */ /* 0x000fe200020006ff */
[C---:B------:R-:W-:Y:S01]  /*6500*/  FMUL.FTZ R9, R5.reuse, R21 ;  /* 0x0000001505097220 */ /* 0x040fe20000410000 */
[----:B------:R-:W-:Y:S01]  /*6510*/  FMUL.FTZ R24, R5, R14 ;  /* 0x0000000e05187220 */ /* 0x000fe20000410000 */
[----:B------:R-:W-:Y:S01]  /*6520*/  HADD2.F32 R5, -RZ, R10.H1_H1 ;  /* 0x3000000aff057230 */ /* 0x000fe20000004100 */
[----:B------:R-:W-:Y:S01]  /*6530*/  F2FP.F16.E4M3.UNPACK_B R4, R4.H1 ;  /* 0x00000004ff04723e */ /* 0x000fe200030006ff */
        /* <DEDUP_REMOVED lines=15> */
[-C--:B------:R-:W-:Y:S01]  /*6630*/  FMUL.FTZ R10, R6, R13.reuse ;  /* 0x0000000d060a7220 */ /* 0x080fe20000410000 */
[----:B------:R-:W-:Y:S01]  /*6640*/  F2FP.F16.E4M3.UNPACK_B R9, R12 ;  /* 0x0000000cff09723e */ /* 0x000fe200020006ff */
[----:B------:R-:W-:Y:S01]  /*6650*/  FFMA.FTZ R31, R11, R13, -R14 ;  /* 0x0000000d0b1f7223 */ /* 0x000fe2000001080e */
[----:B------:R-:W-:-:S02]  /*6660*/  HADD2.F32 R6, -RZ, R4.H1_H1 ;  /* 0x30000004ff067230 */ /* 0x000fc40000004100 */
[----:B------:R-:W-:Y:S01]  /*6670*/  FFMA.FTZ R32, R11, R25, R10 ;  /* 0x000000190b207223 */ /* 0x000fe2000001000a */
[--C-:B------:R-:W-:Y:S01]  /*6680*/  HADD2.F32 R13, -RZ, R5.reuse.H1_H1 ;  /* 0x30000005ff0d7230 */ /* 0x100fe20000004100 */
[----:B------:R-:W-:Y:S01]  /*6690*/  F2FP.F16.E4M3.UNPACK_B R12, R12.H1 ;  /* 0x0000000cff0c723e */ /* 0x000fe200030006ff */
[----:B------:R-:W-:Y:S01]  /*66a0*/  HADD2.F32 R11, -RZ, R5.H0_H0 ;  /* 0x20000005ff0b7230 */ /* 0x000fe20000004100 */
[----:B------:R-:W-:Y:S01]  /*66b0*/  F2FP.F16.E4M3.UNPACK_B R20, R20.H1 ;  /* 0x00000014ff14723e */ /* 0x000fe200030006ff */
[----:B------:R-:W-:Y:S02]  /*66c0*/  HADD2.F32 R10, -RZ, R9.H1_H1 ;  /* 0x30000009ff0a7230 */ /* 0x000fe40000004100 */
[----:B------:R-:W-:Y:S01]  /*66d0*/  FMUL.FTZ R14, R6, R13 ;  /* 0x0000000d060e7220 */ /* 0x000fe20000410000 */
[----:B------:R-:W-:Y:S01]  /*66e0*/  HADD2.F32 R5, -RZ, R4.H0_H0 ;  /* 0x20000004ff057230 */ /* 0x000fe20000004100 */
[----:B------:R-:W-:Y:S01]  /*66f0*/  F2FP.SATFINITE.E4M3.F32.PACK_AB_MERGE_C R27, R28, R27, RZ ;  /* 0x0000001b1c1b723e */ /* 0x000fe200048070ff */
[----:B------:R-:W-:-:S02]  /*6700*/  HADD2.F32 R4, -RZ, R3.H1_H1 ;  /* 0x30000003ff047230 */ /* 0x000fc40000004100 */
[-C--:B------:R-:W-:Y:S01]  /*6710*/  FMUL.FTZ R24, R6, R10.reuse ;  /* 0x0000000a06187220 */ /* 0x080fe20000410000 */
[----:B------:R-:W-:Y:S02]  /*6720*/  HADD2.F32 R9, -RZ, R9.H0_H0 ;  /* 0x20000009ff097230 */ /* 0x000fe40000004100 */
[C---:B------:R-:W-:Y:S01]  /*6730*/  FFMA.FTZ R14, R5.reuse, R10, -R14 ;  /* 0x0000000a050e7223 */ /* 0x040fe2000001080e */
[----:B------:R-:W-:Y:S02]  /*6740*/  HADD2.F32 R3, -RZ, R3.H0_H0 ;  /* 0x20000003ff037230 */ /* 0x000fe40000004100 */
[C---:B------:R-:W-:Y:S01]  /*6750*/  FMUL.FTZ R6, R4.reuse, R11 ;  /* 0x0000000b04067220 */ /* 0x040fe20000410000 */
[----:B------:R-:W-:Y:S01]  /*6760*/  FFMA.FTZ R13, R5, R13, R24 ;  /* 0x0000000d050d7223 */ /* 0x000fe20000010018 */
[-C--:B------:R-:W-:Y:S01]  /*6770*/  FMUL.FTZ R4, R4, R9.reuse ;  /* 0x0000000904047220 */ /* 0x080fe20000410000 */
[----:B------:R-:W-:Y:S02]  /*6780*/  HADD2.F32 R5, -RZ, R12.H1_H1 ;  /* 0x3000000cff057230 */ /* 0x000fe40000004100 */
[----:B------:R-:W-:Y:S01]  /*6790*/  FFMA.FTZ R10, R3, R9, -R6 ;  /* 0x00000009030a7223 */ /* 0x000fe20000010806 */
[----:B------:R-:W-:-:S02]  /*67a0*/  HADD2.F32 R9, -RZ, R20.H1_H1 ;  /* 0x30000014ff097230 */ /* 0x000fc40000004100 */
[----:B------:R-:W-:Y:S01]  /*67b0*/  FFMA.FTZ R11, R3, R11, R4 ;  /* 0x0000000b030b7223 */ /* 0x000fe20000010004 */
[----:B------:R-:W-:Y:S02]  /*67c0*/  HADD2.F32 R4, -RZ, R8.H1_H1 ;  /* 0x30000008ff047230 */ /* 0x000fe40000004100 */
[----:B------:R-:W-:Y:S02]  /*67d0*/  HADD2.F32 R20, -RZ, R20.H0_H0 ;  /* 0x20000014ff147230 */ /* 0x000fe40000004100 */
[----:B------:R-:W-:Y:S02]  /*67e0*/  HADD2.F32 R3, -RZ, R7.H1_H1 ;  /* 0x30000007ff037230 */ /* 0x000fe40000004100 */
[C---:B------:R-:W-:Y:S01]  /*67f0*/  FMUL.FTZ R15, R4.reuse, R9 ;  /* 0x00000009040f7220 */ /* 0x040fe20000410000 */
[----:B------:R-:W-:Y:S02]  /*6800*/  HADD2.F32 R12, -RZ, R12.H0_H0 ;  /* 0x2000000cff0c7230 */ /* 0x000fe40000004100 */
[----:B------:R-:W-:Y:S01]  /*6810*/  FMUL.FTZ R6, R4, R5 ;  /* 0x0000000504067220 */ /* 0x000fe20000410000 */
[----:B------:R-:W-:-:S02]  /*6820*/  HADD2.F32 R8, -RZ, R8.H0_H0 ;  /* 0x20000008ff087230 */ /* 0x000fc40000004100 */
[C---:B------:R-:W-:Y:S01]  /*6830*/  FMUL.FTZ R4, R3.reuse, R20 ;  /* 0x0000001403047220 */ /* 0x040fe20000410000 */
[----:B------:R-:W-:Y:S02]  /*6840*/  HADD2.F32 R7, -RZ, R7.H0_H0 ;  /* 0x20000007ff077230 */ /* 0x000fe40000004100 */
[-C--:B------:R-:W-:Y:S01]  /*6850*/  FMUL.FTZ R3, R3, R12.reuse ;  /* 0x0000000c03037220 */ /* 0x080fe20000410000 */
[C---:B------:R-:W-:Y:S01]  /*6860*/  FFMA.FTZ R15, R8.reuse, R5, -R15 ;  /* 0x00000005080f7223 */ /* 0x040fe2000001080f */
[----:B------:R-:W-:Y:S01]  /*6870*/  FFMA.FTZ R6, R8, R9, R6 ;  /* 0x0000000908067223 */ /* 0x000fe20000010006 */
[C---:B------:R-:W-:Y:S01]  /*6880*/  FFMA.FTZ R5, R7.reuse, R12, -R4 ;  /* 0x0000000c07057223 */ /* 0x040fe20000010804 */
[----:B------:R-:W-:Y:S01]  /*6890*/  FFMA.FTZ R20, R7, R20, R3 ;  /* 0x0000001407147223 */ /* 0x000fe20000010003 */
[----:B------:R-:W-:Y:S02]  /*68a0*/  F2FP.SATFINITE.E4M3.F32.PACK_AB_MERGE_C R7, R32, R31, RZ ;  /* 0x0000001f2007723e */ /* 0x000fe400048070ff */
[----:B------:R-:W-:-:S02]  /*68b0*/  F2FP.SATFINITE.E4M3.F32.PACK_AB_MERGE_C R4, R13, R14, RZ ;  /* 0x0000000e0d04723e */ /* 0x000fc400048070ff */
[----:B------:R-:W-:Y:S02]  /*68c0*/  F2FP.SATFINITE.E4M3.F32.PACK_AB_MERGE_C R15, R6, R15, RZ ;  /* 0x0000000f060f723e */ /* 0x000fe400048070ff */
[----:B------:R-:W-:Y:S02]  /*68d0*/  F2FP.SATFINITE.E4M3.F32.PACK_AB_MERGE_C R6, R21, R26, R27 ;  /* 0x0000001a1506723e */ /* 0x000fe4000480701b */
[----:B------:R-:W-:Y:S02]  /*68e0*/  F2FP.SATFINITE.E4M3.F32.PACK_AB_MERGE_C R7, R30, R29, R7 ;  /* 0x0000001d1e07723e */ /* 0x000fe40004807007 */
[----:B------:R-:W-:Y:S02]  /*68f0*/  F2FP.SATFINITE.E4M3.F32.PACK_AB_MERGE_C R4, R11, R10, R4 ;  /* 0x0000000a0b04723e */ /* 0x000fe40004807004 */
[----:B------:R-:W-:-:S05]  /*6900*/  F2FP.SATFINITE.E4M3.F32.PACK_AB_MERGE_C R5, R20, R5, R15 ;  /* 0x000000051405723e */ /* 0x000fca000480700f */
[----:B------:R2:W-:Y:S01]  /*6910*/  STS.128 [R0+0xb000], R4 ;  /* 0x00b0000400007388 */ /* 0x0005e20000000c00 */
[----:B------:R-:W-:Y:S05]  /*6920*/  BRA `(.L_x_346) ;  /* 0x0000001000647947 */ /* 0x000fea0003800000 */
.L_x_337:
[----:B------:R-:W0:Y:S01]  /*6930*/  LDC R21, c[0x0][0x3d4] ;  /* 0x0000f500ff157b82 */ /* 0x000e220000000800 */
[----:B------:R-:W-:Y:S02]  /*6940*/  ISETP.GE.AND P0, PT, R23, R0, PT ;  /* 0x000000001700720c */ /* 0x000fe40003f06270 */
[----:B------:R-:W-:Y:S02]  /*6950*/  CS2R R4, SRZ ;  /* 0x0000000000047805 */ /* 0x000fe4000001ff00 */
[----:B------:R-:W-:Y:S02]  /*6960*/  CS2R R6, SRZ ;  /* 0x0000000000067805 */ /* 0x000fe4000001ff00 */
[----:B------:R-:W-:Y:S02]  /*6970*/  CS2R R24, SRZ ;  /* 0x0000000000187805 */ /* 0x000fe4000001ff00 */
[----:B------:R-:W-:Y:S01]  /*6980*/  CS2R R26, SRZ ;  /* 0x00000000001a7805 */ /* 0x000fe2000001ff00 */
[----:B------:R-:W2:Y:S01]  /*6990*/  LDL R8, [R1+0x38] ;  /* 0x0000380001087983 */ /* 0x000ea20000100800 */
[----:B0-----:R-:W-:-:S13]  /*69a0*/  ISETP.GE.OR P0, PT, R18, R21, P0 ;  /* 0x000000151200720c */ /* 0x001fda0000706670 */
[----:B------:R0:W5:Y:S04]  /*69b0*/  @!P0 LDG.E.128 R4, desc[UR42][R38.64] ;  /* 0x0000002a26048981 */ /* 0x000168000c1e1d00 */
[----:B------:R0:W5:Y:S01]  /*69c0*/  @!P0 LDG.E.128 R24, desc[UR42][R44.64] ;  /* 0x0000002a2c188981 */ /* 0x000162000c1e1d00 */
[----:B------:R-:W-:Y:S01]  /*69d0*/  UMOV UR4, 0xffffffff ;  /* 0xffffffff00047882 */ /* 0x000fe20000000000 */
[----:B--2---:R-:W-:Y:S02]  /*69e0*/  LEA.HI R3, R8, R8, RZ, 0x1 ;  /* 0x0000000808037211 */ /* 0x004fe400078f08ff */
[----:B0-----:R-:W-:Y:S05]  /*69f0*/  BRA.DIV UR4, `(.L_x_349) ;  /* 0x000000ee049c7947 */ /* 0x001fea000b800000 */
.L_x_537:
[----:B------:R-:W-:Y:S01]  /*6a00*/  UMOV UR4, 0xffffffff ;  /* 0xffffffff00047882 */ /* 0x000fe20000000000 */
[----:B------:R-:W-:Y:S02]  /*6a10*/  LOP3.LUT R3, R3, 0xfffffffe, RZ, 0xc0, !PT ;  /* 0xfffffffe03037812 */ /* 0x000fe400078ec0ff */
[----:B------:R-:W-:Y:S05]  /*6a20*/  BRA.DIV UR4, `(.L_x_350) ;  /* 0x000000ee04b87947 */ /* 0x000fea000b800000 */
.L_x_540:
[----:B------:R-:W-:Y:S01]  /*6a30*/  UMOV UR4, 0xffffffff ;  /* 0xffffffff00047882 */ /* 0x000fe20000000000 */
[----:B------:R-:W-:Y:S02]  /*6a40*/  IMAD.IADD R3, R8, 0x1, -R3 ;  /* 0x0000000108037824 */ /* 0x000fe400078e0a03 */
[----:B------:R-:W-:Y:S05]  /*6a50*/  BRA.DIV UR4, `(.L_x_351) ;  /* 0x000000ee04d47947 */ /* 0x000fea000b800000 */
.L_x_543:
[----:B------:R-:W-:Y:S01]  /*6a60*/  UMOV UR4, 0xffffffff ;  /* 0xffffffff00047882 */ /* 0x000fe20000000000 */
[----:B------:R-:W-:Y:S02]  /*6a70*/  SHF.L.U32 R3, R3, 0x1f, RZ ;  /* 0x0000001f03037819 */ /* 0x000fe400000006ff */
[----:B------:R-:W-:Y:S05]  /*6a80*/  BRA.DIV UR4, `(.L_x_352) ;  /* 0x000000ee04f07947 */ /* 0x000fea000b800000 */
.L_x_546:
[----:B------:R-:W0:Y:S01]  /*6a90*/  SYNCS.PHASECHK.TRANS64.TRYWAIT P1, [R16+URZ+0x13200], R3 ;  /* 0x01320003100075a7 */ /* 0x000e22000802017f */
[----:B------:R-:W-:Y:S01]  /*6aa0*/  ISETP.GE.AND P0, PT, R18, R21, PT ;  /* 0x000000151200720c */ /* 0x000fe20003f06270 */
[----:B------:R-:W-:Y:S03]  /*6ab0*/  BSSY B1, `(.L_x_353) ;  /* 0x0000003000017945 */ /* 0x000fe60003800000 */
[----:B------:R-:W-:Y:S01]  /*6ac0*/  ISETP.GE.OR P0, PT, R23, R0, P0 ;  /* 0x000000001700720c */ /* 0x000fe20000706670 */
[----:B0-----:R-:W-:-:S12]  /*6ad0*/  @!P1 BRA `(.L_x_354) ;  /* 0x000000f000049947 */ /* 0x001fd80003800000 */
.L_x_547:
[----:B------:R-:W-:Y:S05]  /*6ae0*/  BSYNC B1 ;  /* 0x0000000000017941 */ /* 0x000fea0003800000 */
.L_x_353:
[----:B------:R-:W-:Y:S05]  /*6af0*/  @P0 BRA `(.L_x_346) ;  /* 0x0000000c00f00947 */ /* 0x000fea0003800000 */
[----:B------:R-:W2:Y:S04]  /*6b00*/  LDL R35, [R1+0x14] ;  /* 0x0000140001237983 */ /* 0x000ea80000100800 */
[----:B------:R-:W3:Y:S04]  /*6b10*/  LDL R31, [R1+0x18] ;  /* 0x00001800011f7983 */ /* 0x000ee80000100800 */
[----:B------:R-:W4:Y:S04]  /*6b20*/  LDL R29, [R1+0x1c] ;  /* 0x00001c00011d7983 */ /* 0x000f280000100800 */
[----:B------:R-:W4:Y:S01]  /*6b30*/  LDL R51, [R1+0x48] ;  /* 0x0000480001337983 */ /* 0x000f220000100800 */
[----:B-----5:R-:W-:-:S02]  /*6b40*/  SHF.R.U32.HI R0, RZ, 0x8, R4 ;  /* 0x00000008ff007819 */ /* 0x020fc40000011604 */
[----:B0-----:R-:W-:Y:S02]  /*6b50*/  LOP3.LUT R3, R4, 0xff, RZ, 0xc0, !PT ;  /* 0x000000ff04037812 */ /* 0x001fe400078ec0ff */
[----:B------:R-:W-:Y:S02]  /*6b60*/  LOP3.LUT R0, R0, 0xff, RZ, 0xc0, !PT ;  /* 0x000000ff00007812 */ /* 0x000fe400078ec0ff */
[----:B------:R-:W-:Y:S02]  /*6b70*/  SHF.R.U32.HI R14, RZ, 0x8, R5 ;  /* 0x00000008ff0e7819 */ /* 0x000fe40000011605 */
[----:B------:R-:W-:Y:S02]  /*6b80*/  PRMT R20, R0, 0x7604, R3 ;  /* 0x0000760400147816 */ /* 0x000fe40000000003 */
[----:B------:R-:W-:Y:S02]  /*6b90*/  LOP3.LUT R9, R5, 0xff, RZ, 0xc0, !PT ;  /* 0x000000ff05097812 */ /* 0x000fe400078ec0ff */
[----:B------:R-:W-:-:S02]  /*6ba0*/  SHF.R.U32.HI R3, RZ, 0x8, R6 ;  /* 0x00000008ff037819 */ /* 0x000fc40000011606 */
[----:B------:R-:W-:Y:S02]  /*6bb0*/  LOP3.LUT R0, R14, 0xff, RZ, 0xc0, !PT ;  /* 0x000000ff0e007812 */ /* 0x000fe400078ec0ff */
[----:B------:R-:W-:Y:S02]  /*6bc0*/  LOP3.LUT R8, R6, 0xff, RZ, 0xc0, !PT ;  /* 0x000000ff06087812 */ /* 0x000fe400078ec0ff */
[----:B------:R-:W-:Y:S02]  /*6bd0*/  SHF.R.U32.HI R12, RZ, 0x8, R24 ;  /* 0x00000008ff0c7819 */ /* 0x000fe40000011618 */
[----:B------:R-:W-:Y:S02]  /*6be0*/  LOP3.LUT R3, R3, 0xff, RZ, 0xc0, !PT ;  /* 0x000000ff03037812 */ /* 0x000fe400078ec0ff */
[----:B------:R-:W-:Y:S01]  /*6bf0*/  PRMT R28, R0, 0x7604, R9 ;  /* 0x00007604001c7816 */ /* 0x000fe20000000009 */
[----:B------:R-:W-:Y:S01]  /*6c00*/  IMAD.IADD R0, R18, 0x1, R21 ;  /* 0x0000000112007824 */ /* 0x000fe200078e0215 */
[----:B------:R-:W-:-:S02]  /*6c10*/  LOP3.LUT R13, R24, 0xff, RZ, 0xc0, !PT ;  /* 0x000000ff180d7812 */ /* 0x000fc400078ec0ff */
[----:B------:R-:W-:Y:S02]  /*6c20*/  LOP3.LUT R12, R12, 0xff, RZ, 0xc0, !PT ;  /* 0x000000ff0c0c7812 */ /* 0x000fe400078ec0ff */
[----:B------:R-:W-:Y:S02]  /*6c30*/  PRMT R30, R3, 0x7604, R8 ;  /* 0x00007604031e7816 */ /* 0x000fe40000000008 */
[----:B------:R-:W-:Y:S02]  /*6c40*/  SHF.R.U32.HI R3, RZ, 0x8, R26 ;  /* 0x00000008ff037819 */ /* 0x000fe4000001161a */
[----:B------:R-:W-:Y:S02]  /*6c50*/  SHF.R.U32.HI R10, RZ, 0x8, R7 ;  /* 0x00000008ff0a7819 */ /* 0x000fe40000011607 */
[----:B------:R-:W-:Y:S02]  /*6c60*/  PRMT R33, R12, 0x7604, R13 ;  /* 0x000076040c217816 */ /* 0x000fe4000000000d */
[----:B------:R-:W-:-:S02]  /*6c70*/  SHF.R.U32.HI R12, RZ, 0x8, R25 ;  /* 0x00000008ff0c7819 */ /* 0x000fc40000011619 */
[----:B------:R-:W-:Y:S02]  /*6c80*/  LOP3.LUT R14, R3, 0xff, RZ, 0xc0, !PT ;  /* 0x000000ff030e7812 */ /* 0x000fe400078ec0ff */
[----:B------:R-:W-:Y:S02]  /*6c90*/  LOP3.LUT R11, R7, 0xff, RZ, 0xc0, !PT ;  /* 0x000000ff070b7812 */ /* 0x000fe400078ec0ff */
[----:B------:R-:W-:Y:S02]  /*6ca0*/  LOP3.LUT R10, R10, 0xff, RZ, 0xc0, !PT ;  /* 0x000000ff0a0a7812 */ /* 0x000fe400078ec0ff */
[----:B------:R-:W-:Y:S02]  /*6cb0*/  LOP3.LUT R13, R25, 0xff, RZ, 0xc0, !PT ;  /* 0x000000ff190d7812 */ /* 0x000fe400078ec0ff */
[----:B------:R-:W-:Y:S02]  /*6cc0*/  LOP3.LUT R15, R26, 0xff, RZ, 0xc0, !PT ;  /* 0x000000ff1a0f7812 */ /* 0x000fe400078ec0ff */
[----:B------:R-:W-:-:S02]  /*6cd0*/  LOP3.LUT R12, R12, 0xff, RZ, 0xc0, !PT ;  /* 0x000000ff0c0c7812 */ /* 0x000fc400078ec0ff */
[----:B------:R-:W-:Y:S02]  /*6ce0*/  PRMT R32, R10, 0x7604, R11 ;  /* 0x000076040a207816 */ /* 0x000fe4000000000b */
[----:B------:R-:W-:Y:S02]  /*6cf0*/  PRMT R37, R12, 0x7604, R13 ;  /* 0x000076040c257816 */ /* 0x000fe4000000000d */
[----:B------:R-:W-:Y:S02]  /*6d00*/  PRMT R41, R14, 0x7604, R15 ;  /* 0x000076040e297816 */ /* 0x000fe4000000000f */
[----:B------:R-:W-:Y:S02]  /*6d10*/  SHF.R.U32.HI R21, RZ, 0x8, R27 ;  /* 0x00000008ff157819 */ /* 0x000fe4000001161b */
[----:B------:R-:W-:Y:S02]  /*6d20*/  LOP3.LUT R36, R27, 0xff, RZ, 0xc0, !PT ;  /* 0x000000ff1b247812 */ /* 0x000fe400078ec0ff */
[----:B------:R-:W-:-:S04]  /*6d30*/  LOP3.LUT R21, R21, 0xff, RZ, 0xc0, !PT ;  /* 0x000000ff15157812 */ /* 0x000fc800078ec0ff */
[----:B------:R-:W-:Y:S02]  /*6d40*/  PRMT R43, R21, 0x7604, R36 ;  /* 0x00007604152b7816 */ /* 0x000fe40000000024 */
[----:B------:R-:W-:-:S04]  /*6d50*/  SHF.R.U32.HI R21, RZ, 0x10, R5 ;  /* 0x00000010ff157819 */ /* 0x000fc80000011605 */
[----:B------:R-:W-:-:S04]  /*6d60*/  LOP3.LUT R21, R21, 0xff, RZ, 0xc0, !PT ;  /* 0x000000ff15157812 */ /* 0x000fc800078ec0ff */
[----:B------:R-:W-:Y:S02]  /*6d70*/  PRMT R21, R21, 0x7054, R28 ;  /* 0x0000705415157816 */ /* 0x000fe4000000001c */
[----:B------:R-:W-:-:S04]  /*6d80*/  SHF.R.U32.HI R28, RZ, 0x10, R25 ;  /* 0x00000010ff1c7819 */ /* 0x000fc80000011619 */
[----:B------:R-:W-:-:S04]  /*6d90*/  LOP3.LUT R28, R28, 0xff, RZ, 0xc0, !PT ;  /* 0x000000ff1c1c7812 */ /* 0x000fc800078ec0ff */
[----:B------:R-:W-:-:S04]  /*6da0*/  PRMT R39, R28, 0x7054, R37 ;  /* 0x000070541c277816 */ /* 0x000fc80000000025 */
[----:B------:R-:W-:-:S04]  /*6db0*/  LOP3.LUT R39, R39, 0xff000000, R25, 0xf8, !PT ;  /* 0xff00000027277812 */ /* 0x000fc800078ef819 */
[-C--:B------:R-:W-:Y:S02]  /*6dc0*/  F2FP.F16.E4M3.UNPACK_B R38, R39.reuse ;  /* 0x00000027ff26723e */ /* 0x080fe400020006ff */
[----:B------:R-:W-:-:S03]  /*6dd0*/  F2FP.F16.E4M3.UNPACK_B R39, R39.H1 ;  /* 0x00000027ff27723e */ /* 0x000fc600030006ff */
[----:B------:R-:W-:Y:S01]  /*6de0*/  HADD2.F32 R40, -RZ, R38.H0_H0 ;  /* 0x20000026ff287230 */ /* 0x000fe20000004100 */
[----:B--2---:R-:W-:-:S04]  /*6df0*/  LOP3.LUT R0, R35, 0x30, R0, 0xf8, !PT ;  /* 0x0000003023007812 */ /* 0x004fc800078ef800 */
[----:B---3--:R-:W-:Y:S02]  /*6e00*/  LOP3.LUT R3, R0, R31, RZ, 0x3c, !PT ;  /* 0x0000001f00037212 */ /* 0x008fe400078e3cff */
[----:B------:R-:W-:Y:S02]  /*6e10*/  SHF.R.U32.HI R31, RZ, 0x10, R7 ;  /* 0x00000010ff1f7819 */ /* 0x000fe40000011607 */
[----:B----4-:R-:W-:Y:S02]  /*6e20*/  IADD3 R0, R16, R29, R3 ;  /* 0x0000001d10007210 */ /* 0x010fe40007ffe003 */
[----:B------:R-:W-:Y:S01]  /*6e30*/  SHF.R.U32.HI R3, RZ, 0x10, R4 ;  /* 0x00000010ff037819 */ /* 0x000fe20000011604 */
[----:B------:R-:W0:Y:S01]  /*6e40*/  LDS.128 R8, [R51+0xb000] ;  /* 0x00b0000033087984 */ /* 0x000e220000000c00 */
[----:B------:R-:W-:Y:S02]  /*6e50*/  SHF.R.U32.HI R29, RZ, 0x10, R6 ;  /* 0x00000010ff1d7819 */ /* 0x000fe40000011606 */
[----:B------:R-:W-:Y:S01]  /*6e60*/  LOP3.LUT R3, R3, 0xff, RZ, 0xc0, !PT ;  /* 0x000000ff03037812 */ /* 0x000fe200078ec0ff */
[----:B------:R-:W1:Y:S01]  /*6e70*/  LDS.128 R12, [R0+0xb000] ;  /* 0x00b00000000c7984 */ /* 0x000e620000000c00 */
[----:B------:R-:W-:-:S02]  /*6e80*/  LOP3.LUT R31, R31, 0xff, RZ, 0xc0, !PT ;  /* 0x000000ff1f1f7812 */ /* 0x000fc400078ec0ff */
[----:B------:R-:W-:Y:S02]  /*6e90*/  LOP3.LUT R29, R29, 0xff, RZ, 0xc0, !PT ;  /* 0x000000ff1d1d7812 */ /* 0x000fe400078ec0ff */
[----:B------:R-:W-:Y:S02]  /*6ea0*/  PRMT R3, R3, 0x7054, R20 ;  /* 0x0000705403037816 */ /* 0x000fe40000000014 */
[----:B------:R-:W-:Y:S02]  /*6eb0*/  SHF.R.U32.HI R20, RZ, 0x10, R24 ;  /* 0x00000010ff147819 */ /* 0x000fe40000011618 */
[----:B------:R-:W-:Y:S02]  /*6ec0*/  PRMT R31, R31, 0x7054, R32 ;  /* 0x000070541f1f7816 */ /* 0x000fe40000000020 */
[----:B------:R-:W-:Y:S02]  /*6ed0*/  PRMT R29, R29, 0x7054, R30 ;  /* 0x000070541d1d7816 */ /* 0x000fe4000000001e */
[----:B------:R-:W-:-:S02]  /*6ee0*/  SHF.R.U32.HI R32, RZ, 0x10, R27 ;  /* 0x00000010ff207819 */ /* 0x000fc4000001161b */
[----:B------:R-:W-:Y:S02]  /*6ef0*/  SHF.R.U32.HI R30, RZ, 0x10, R26 ;  /* 0x00000010ff1e7819 */ /* 0x000fe4000001161a */
[----:B------:R-:W-:Y:S02]  /*6f00*/  LOP3.LUT R20, R20, 0xff, RZ, 0xc0, !PT ;  /* 0x000000ff14147812 */ /* 0x000fe400078ec0ff */
[----:B------:R-:W-:Y:S02]  /*6f10*/  LOP3.LUT R32, R32, 0xff, RZ, 0xc0, !PT ;  /* 0x000000ff20207812 */ /* 0x000fe400078ec0ff */
[----:B------:R-:W-:Y:S02]  /*6f20*/  LOP3.LUT R30, R30, 0xff, RZ, 0xc0, !PT ;  /* 0x000000ff1e1e7812 */ /* 0x000fe400078ec0ff */
[----:B------:R-:W-:Y:S02]  /*6f30*/  PRMT R35, R20, 0x7054, R33 ;  /* 0x0000705414237816 */ /* 0x000fe40000000021 */
[----:B------:R-:W-:-:S02]  /*6f40*/  LOP3.LUT R33, R21, 0xff000000, R5, 0xf8, !PT ;  /* 0xff00000015217812 */ /* 0x000fc400078ef805 */
[----:B------:R-:W-:Y:S02]  /*6f50*/  LOP3.LUT R20, R3, 0xff000000, R4, 0xf8, !PT ;  /* 0xff00000003147812 */ /* 0x000fe400078ef804 */
[----:B------:R-:W-:Y:S02]  /*6f60*/  LOP3.LUT R37, R31, 0xff000000, R7, 0xf8, !PT ;  /* 0xff0000001f257812 */ /* 0x000fe400078ef807 */
[----:B------:R-:W-:Y:S02]  /*6f70*/  PRMT R43, R32, 0x7054, R43 ;  /* 0x00007054202b7816 */ /* 0x000fe4000000002b */
[----:B------:R-:W-:Y:S02]  /*6f80*/  LOP3.LUT R3, R29, 0xff000000, R6, 0xf8, !PT ;  /* 0xff0000001d037812 */ /* 0x000fe400078ef806 */
[----:B------:R-:W-:Y:S02]  /*6f90*/  PRMT R41, R30, 0x7054, R41 ;  /* 0x000070541e297816 */ /* 0x000fe40000000029 */
[----:B0-----:R-:W-:-:S02]  /*6fa0*/  F2FP.F16.E4M3.UNPACK_B R21, R8 ;  /* 0x00000008ff15723e */ /* 0x001fc400020006ff */
[----:B------:R-:W-:Y:S02]  /*6fb0*/  F2FP.F16.E4M3.UNPACK_B R31, R8.H1 ;  /* 0x00000008ff1f723e */ /* 0x000fe400030006ff */
[-C--:B------:R-:W-:Y:S02]  /*6fc0*/  F2FP.F16.E4M3.UNPACK_B R29, R11.reuse ;  /* 0x0000000bff1d723e */ /* 0x080fe400020006ff */
[----:B------:R-:W-:Y:S02]  /*6fd0*/  F2FP.F16.E4M3.UNPACK_B R32, R11.H1 ;  /* 0x0000000bff20723e */ /* 0x000fe400030006ff */
[----:B-1----:R-:W-:Y:S02]  /*6fe0*/  F2FP.F16.E4M3.UNPACK_B R8, R13 ;  /* 0x0000000dff08723e */ /* 0x002fe400020006ff */
[----:B------:R-:W-:Y:S02]  /*6ff0*/  F2FP.F16.E4M3.UNPACK_B R11, R33 ;  /* 0x00000021ff0b723e */ /* 0x000fe400020006ff */
[----:B------:R-:W-:Y:S01]  /*7000*/  LOP3.LUT R28, R35, 0xff000000, R24, 0xf8, !PT ;  /* 0xff000000231c7812 */ /* 0x000fe200078ef818 */
[----:B------:R-:W-:Y:S01]  /*7010*/  HADD2.F32 R6, -RZ, R8.H0_H0 ;  /* 0x20000008ff067230 */ /* 0x000fe20000004100 */
[----:B------:R-:W-:Y:S01]  /*7020*/  LOP3.LUT R5, R41, 0xff000000, R26, 0xf8, !PT ;  /* 0xff00000029057812 */ /* 0x000fe200078ef81a */
[----:B------:R-:W-:Y:S01]  /*7030*/  HADD2.F32 R41, -RZ, R38.H1_H1 ;  /* 0x30000026ff297230 */ /* 0x000fe20000004100 */
[----:B------:R-:W-:Y:S01]  /*7040*/  F2FP.F16.E4M3.UNPACK_B R24, R9 ;  /* 0x00000009ff18723e */ /* 0x000fe200020006ff */
[----:B------:R-:W-:Y:S01]  /*7050*/  HADD2.F32 R8, -RZ, R8.H1_H1 ;  /* 0x30000008ff087230 */ /* 0x000fe20000004100 */
[----:B------:R-:W-:Y:S01]  /*7060*/  F2FP.F16.E4M3.UNPACK_B R26, R13.H1 ;  /* 0x0000000dff1a723e */ /* 0x000fe200030006ff */
[----:B------:R-:W-:Y:S01]  /*7070*/  HADD2.F32 R13, -RZ, R11.H0_H0 ;  /* 0x2000000bff0d7230 */ /* 0x000fe20000004100 */
[----:B------:R-:W-:Y:S01]  /*7080*/  LOP3.LUT R43, R43, 0xff000000, R27, 0xf8, !PT ;  /* 0xff0000002b2b7812 */ /* 0x000fe200078ef81b */
[----:B------:R-:W-:Y:S01]  /*7090*/  HADD2.F32 R38, -RZ, R39.H0_H0 ;  /* 0x20000027ff267230 */ /* 0x000fe20000004100 */
[----:B------:R-:W-:Y:S01]  /*70a0*/  F2FP.F16.E4M3.UNPACK_B R25, R9.H1 ;  /* 0x00000009ff19723e */ /* 0x000fe200030006ff */
[--C-:B------:R-:W-:Y:S01]  /*70b0*/  HADD2.F32 R9, -RZ, R24.reuse.H0_H0 ;  /* 0x20000018ff097230 */ /* 0x100fe20000004100 */
[-C--:B------:R-:W-:Y:S01]  /*70c0*/  F2FP.F16.E4M3.UNPACK_B R27, R12.reuse ;  /* 0x0000000cff1b723e */ /* 0x080fe200020006ff */
[----:B------:R-:W-:Y:S01]  /*70d0*/  HADD2.F32 R24, -RZ, R24.H1_H1 ;  /* 0x30000018ff187230 */ /* 0x000fe20000004100 */
[----:B------:R-:W-:Y:S01]  /*70e0*/  F2FP.F16.E4M3.UNPACK_B R35, R12.H1 ;  /* 0x0000000cff23723e */ /* 0x000fe200030006ff */
[----:B------:R-:W-:Y:S01]  /*70f0*/  FMUL.FTZ R12, R6, R40 ;  /* 0x00000028060c7220 */ /* 0x000fe20000410000 */
[----:B------:R-:W-:Y:S01]  /*7100*/  F2FP.F16.E4M3.UNPACK_B R30, R15 ;  /* 0x0000000fff1e723e */ /* 0x000fe200020006ff */
[----:B------:R-:W-:Y:S01]  /*7110*/  FMUL.FTZ R45, R8, R41 ;  /* 0x00000029082d7220 */ /* 0x000fe20000410000 */
[----:B------:R-:W-:Y:S01]  /*7120*/  F2FP.F16.E4M3.UNPACK_B R36, R15.H1 ;  /* 0x0000000fff24723e */ /* 0x000fe200030006ff */
[----:B------:R-:W-:Y:S01]  /*7130*/  FMUL.FTZ R15, R6, R13 ;  /* 0x0000000d060f7220 */ /* 0x000fe20000410000 */
[----:B------:R-:W-:Y:S01]  /*7140*/  F2FP.F16.E4M3.UNPACK_B R33, R33.H1 ;  /* 0x00000021ff21723e */ /* 0x000fe200030006ff */
[----:B------:R-:W-:Y:S01]  /*7150*/  FFMA.FTZ R6, R9, R13, -R12 ;  /* 0x0000000d09067223 */ /* 0x000fe2000001080c */
[----:B------:R-:W-:-:S02]  /*7160*/  HADD2.F32 R13, -RZ, R25.H0_H0 ;  /* 0x20000019ff0d7230 */ /* 0x000fc40000004100 */
[----:B------:R-:W-:Y:S01]  /*7170*/  FFMA.FTZ R9, R9, R40, R15 ;  /* 0x0000002809097223 */ /* 0x000fe2000001000f */
[----:B------:R-:W-:Y:S01]  /*7180*/  HADD2.F32 R15, -RZ, R11.H1_H1 ;  /* 0x3000000bff0f7230 */ /* 0x000fe20000004100 */
[-C--:B------:R-:W-:Y:S01]  /*7190*/  F2FP.F16.E4M3.UNPACK_B R7, R14.reuse ;  /* 0x0000000eff07723e */ /* 0x080fe200020006ff */
[--C-:B------:R-:W-:Y:S01]  /*71a0*/  HADD2.F32 R11, -RZ, R26.reuse.H0_H0 ;  /* 0x2000001aff0b7230 */ /* 0x100fe20000004100 */
[----:B------:R-:W-:Y:S01]  /*71b0*/  F2FP.F16.E4M3.UNPACK_B R14, R14.H1 ;  /* 0x0000000eff0e723e */ /* 0x000fe200030006ff */
[--C-:B------:R-:W-:Y:S02]  /*71c0*/  HADD2.F32 R12, -RZ, R33.reuse.H0_H0 ;  /* 0x20000021ff0c7230 */ /* 0x100fe40000004100 */
[----:B------:R-:W-:Y:S01]  /*71d0*/  FMUL.FTZ R8, R8, R15 ;  /* 0x0000000f08087220 */ /* 0x000fe20000410000 */
[----:B------:R-:W-:Y:S02]  /*71e0*/  HADD2.F32 R33, -RZ, R33.H1_H1 ;  /* 0x30000021ff217230 */ /* 0x000fe40000004100 */
[----:B------:R-:W-:Y:S01]  /*71f0*/  FMUL.FTZ R40, R11, R38 ;  /* 0x000000260b287220 */ /* 0x000fe20000410000 */
[----:B------:R-:W-:-:S02]  /*7200*/  HADD2.F32 R26, -RZ, R26.H1_H1 ;  /* 0x3000001aff1a7230 */ /* 0x000fc40000004100 */
[-C--:B------:R-:W-:Y:S01]  /*7210*/  FMUL.FTZ R47, R11, R12.reuse ;  /* 0x0000000c0b2f7220 */ /* 0x080fe20000410000 */
[C---:B------:R-:W-:Y:S01]  /*7220*/  FFMA.FTZ R8, R24.reuse, R41, R8 ;  /* 0x0000002918087223 */ /* 0x040fe20000010008 */
[C---:B------:R-:W-:Y:S01]  /*7230*/  FFMA.FTZ R12, R13.reuse, R12, -R40 ;  /* 0x0000000c0d0c7223 */ /* 0x040fe20000010828 */
[----:B------:R-:W-:Y:S01]  /*7240*/  F2FP.F16.E4M3.UNPACK_B R41, R43 ;  /* 0x0000002bff29723e */ /* 0x000fe200020006ff */
[----:B------:R-:W-:Y:S01]  /*7250*/  FFMA.FTZ R13, R13, R38, R47 ;  /* 0x000000260d0d7223 */ /* 0x000fe2000001002f */
[----:B------:R-:W-:Y:S01]  /*7260*/  F2FP.F16.E4M3.UNPACK_B R38, R37 ;  /* 0x00000025ff26723e */ /* 0x000fe200020006ff */
[----:B------:R-:W-:Y:S01]  /*7270*/  FFMA.FTZ R11, R24, R15, -R45 ;  /* 0x0000000f180b7223 */ /* 0x000fe2000001082d */
[----:B------:R-:W-:Y:S02]  /*7280*/  HADD2.F32 R40, -RZ, R39.H1_H1 ;  /* 0x30000027ff287230 */ /* 0x000fe40000004100 */
[----:B------:R-:W-:Y:S01]  /*7290*/  FMUL.FTZ R45, R26, R33 ;  /* 0x000000211a2d7220 */ /* 0x000fe20000410000 */
[----:B------:R-:W-:Y:S01]  /*72a0*/  HADD2.F32 R42, -RZ, R41.H0_H0 ;  /* 0x20000029ff2a7230 */ /* 0x000fe20000004100 */
[----:B------:R-:W-:Y:S01]  /*72b0*/  F2FP.F16.E4M3.UNPACK_B R43, R43.H1 ;  /* 0x0000002bff2b723e */ /* 0x000fe200030006ff */
[----:B------:R-:W-:-:S02]  /*72c0*/  HADD2.F32 R15, -RZ, R30.H0_H0 ;  /* 0x2000001eff0f7230 */ /* 0x000fc40000004100 */
[----:B------:R-:W-:Y:S01]  /*72d0*/  FMUL.FTZ R44, R26, R40 ;  /* 0x000000281a2c7220 */ /* 0x000fe20000410000 */
[--C-:B------:R-:W-:Y:S01]  /*72e0*/  HADD2.F32 R39, -RZ, R38.reuse.H0_H0 ;  /* 0x20000026ff277230 */ /* 0x100fe20000004100 */
[----:B------:R-:W-:Y:S01]  /*72f0*/  F2FP.F16.E4M3.UNPACK_B R4, R10 ;  /* 0x0000000aff04723e */ /* 0x000fe200020006ff */
[----:B------:R-:W-:Y:S02]  /*7300*/  HADD2.F32 R25, -RZ, R25.H1_H1 ;  /* 0x30000019ff197230 */ /* 0x000fe40000004100 */
[C---:B------:R-:W-:Y:S01]  /*7310*/  FMUL.FTZ R47, R15.reuse, R42 ;  /* 0x0000002a0f2f7220 */ /* 0x040fe20000410000 */
[----:B------:R-:W-:Y:S02]  /*7320*/  HADD2.F32 R24, -RZ, R29.H0_H0 ;  /* 0x2000001dff187230 */ /* 0x000fe40000004100 */
[----:B------:R-:W-:Y:S01]  /*7330*/  FMUL.FTZ R49, R15, R39 ;  /* 0x000000270f317220 */ /* 0x000fe20000410000 */
[----:B------:R-:W-:Y:S02]  /*7340*/  HADD2.F32 R41, -RZ, R41.H1_H1 ;  /* 0x30000029ff297230 */ /* 0x000fe40000004100 */
[C---:B------:R-:W-:Y:S01]  /*7350*/  FFMA.FTZ R15, R25.reuse, R33, -R44 ;  /* 0x00000021190f7223 */ /* 0x040fe2000001082c */
[----:B------:R-:W-:Y:S01]  /*7360*/  FFMA.FTZ R26, R25, R40, R45 ;  /* 0x00000028191a7223 */ /* 0x000fe2000001002d */
[----:B------:R-:W-:Y:S01]  /*7370*/  FFMA.FTZ R25, R24, R39, -R47 ;  /* 0x0000002718197223 */ /* 0x000fe2000001082f */
[----:B------:R-:W-:-:S02]  /*7380*/  HADD2.F32 R39, -RZ, R38.H1_H1 ;  /* 0x30000026ff277230 */ /* 0x000fc40000004100 */
[----:B------:R-:W-:Y:S01]  /*7390*/  FFMA.FTZ R24, R24, R42, R49 ;  /* 0x0000002a18187223 */ /* 0x000fe20000010031 */
[----:B------:R-:W-:Y:S01]  /*73a0*/  F2FP.F16.E4M3.UNPACK_B R38, R37.H1 ;  /* 0x00000025ff26723e */ /* 0x000fe200030006ff */
[----:B------:R-:W-:Y:S01]  /*73b0*/  HADD2.F32 R30, -RZ, R30.H1_H1 ;  /* 0x3000001eff1e7230 */ /* 0x000fe20000004100 */
[----:B------:R-:W-:Y:S01]  /*73c0*/  F2FP.F16.E4M3.UNPACK_B R10, R10.H1 ;  /* 0x0000000aff0a723e */ /* 0x000fe200030006ff */
[----:B------:R-:W-:Y:S01]  /*73d0*/  HADD2.F32 R42, -RZ, R43.H0_H0 ;  /* 0x2000002bff2a7230 */ /* 0x000fe20000004100 */
[----:B------:R-:W-:Y:S01]  /*73e0*/  F2FP.SATFINITE.E4M3.F32.PACK_AB_MERGE_C R13, R26, R13, RZ ;  /* 0x0000000d1a0d723e */ /* 0x000fe200048070ff */
[----:B------:R-:W-:Y:S02]  /*73f0*/  HADD2.F32 R37, -RZ, R36.H0_H0 ;  /* 0x20000024ff257230 */ /* 0x000fe40000004100 */
[C---:B------:R-:W-:Y:S01]  /*7400*/  FMUL.FTZ R44, R30.reuse, R41 ;  /* 0x000000291e2c7220 */ /* 0x040fe20000410000 */
[----:B------:R-:W-:Y:S02]  /*7410*/  HADD2.F32 R29, -RZ, R29.H1_H1 ;  /* 0x3000001dff1d7230 */ /* 0x000fe40000004100 */
[----:B------:R-:W-:Y:S01]  /*7420*/  FMUL.FTZ R46, R30, R39 ;  /* 0x000000271e2e7220 */ /* 0x000fe20000410000 */
[----:B------:R-:W-:-:S02]  /*7430*/  HADD2.F32 R40, -RZ, R38.H0_H0 ;  /* 0x20000026ff287230 */ /* 0x000fc40000004100 */
[----:B------:R-:W-:Y:S01]  /*7440*/  FMUL.FTZ R48, R37, R42 ;  /* 0x0000002a25307220 */ /* 0x000fe20000410000 */
[----:B------:R-:W-:Y:S02]  /*7450*/  HADD2.F32 R33, -RZ, R32.H0_H0 ;  /* 0x20000020ff217230 */ /* 0x000fe40000004100 */
[C---:B------:R-:W-:Y:S01]  /*7460*/  FFMA.FTZ R30, R29.reuse, R39, -R44 ;  /* 0x000000271d1e7223 */ /* 0x040fe2000001082c */
[----:B------:R-:W-:Y:S01]  /*7470*/  FFMA.FTZ R29, R29, R41, R46 ;  /* 0x000000291d1d7223 */ /* 0x000fe2000001002e */
[----:B------:R-:W-:Y:S01]  /*7480*/  FMUL.FTZ R37, R37, R40 ;  /* 0x0000002825257220 */ /* 0x000fe20000410000 */
[----:B------:R-:W-:Y:S01]  /*7490*/  F2FP.F16.E4M3.UNPACK_B R41, R28.H1 ;  /* 0x0000001cff29723e */ /* 0x000fe200030006ff */
[C---:B------:R-:W-:Y:S01]  /*74a0*/  FFMA.FTZ R48, R33.reuse, R40, -R48 ;  /* 0x0000002821307223 */ /* 0x040fe20000010830 */
[----:B------:R-:W-:Y:S01]  /*74b0*/  HADD2.F32 R40, -RZ, R38.H1_H1 ;  /* 0x30000026ff287230 */ /* 0x000fe20000004100 */
[----:B------:R-:W-:Y:S01]  /*74c0*/  F2FP.F16.E4M3.UNPACK_B R38, R20.H1 ;  /* 0x00000014ff26723e */ /* 0x000fe200030006ff */
[----:B------:R-:W-:Y:S01]  /*74d0*/  FFMA.FTZ R45, R33, R42, R37 ;  /* 0x0000002a212d7223 */ /* 0x000fe20000010025 */
[----:B------:R-:W-:Y:S01]  /*74e0*/  HADD2.F32 R42, -RZ, R43.H1_H1 ;  /* 0x3000002bff2a7230 */ /* 0x000fe20000004100 */
[----:B------:R-:W-:Y:S01]  /*74f0*/  F2FP.SATFINITE.E4M3.F32.PACK_AB_MERGE_C R9, R8, R9, R13 ;  /* 0x000000090809723e */ /* 0x000fe2000480700d */
[----:B------:R-:W-:-:S02]  /*7500*/  HADD2.F32 R37, -RZ, R36.H1_H1 ;  /* 0x30000024ff257230 */ /* 0x000fc40000004100 */
[----:B------:R-:W-:Y:S02]  /*7510*/  HADD2.F32 R43, -RZ, R41.H0_H0 ;  /* 0x20000029ff2b7230 */ /* 0x000fe40000004100 */
[----:B------:R-:W-:Y:S02]  /*7520*/  HADD2.F32 R36, -RZ, R35.H0_H0 ;  /* 0x20000023ff247230 */ /* 0x000fe40000004100 */
[C---:B------:R-:W-:Y:S01]  /*7530*/  FMUL.FTZ R44, R37.reuse, R42 ;  /* 0x0000002a252c7220 */ /* 0x040fe20000410000 */
[----:B------:R-:W-:Y:S02]  /*7540*/  HADD2.F32 R39, -RZ, R38.H0_H0 ;  /* 0x20000026ff277230 */ /* 0x000fe40000004100 */
[----:B------:R-:W-:Y:S01]  /*7550*/  FMUL.FTZ R49, R37, R40 ;  /* 0x0000002825317220 */ /* 0x000fe20000410000 */
[----:B------:R-:W-:Y:S02]  /*7560*/  HADD2.F32 R33, -RZ, R32.H1_H1 ;  /* 0x30000020ff217230 */ /* 0x000fe40000004100 */
[----:B------:R-:W-:Y:S01]  /*7570*/  FMUL.FTZ R37, R36, R43 ;  /* 0x0000002b24257220 */ /* 0x000fe20000410000 */
[----:B------:R-:W-:-:S02]  /*7580*/  HADD2.F32 R32, -RZ, R31.H0_H0 ;  /* 0x2000001fff207230 */ /* 0x000fc40000004100 */
[----:B------:R-:W-:Y:S01]  /*7590*/  FMUL.FTZ R36, R36, R39 ;  /* 0x0000002724247220 */ /* 0x000fe20000410000 */
[----:B------:R-:W-:Y:S02]  /*75a0*/  HADD2.F32 R35, -RZ, R35.H1_H1 ;  /* 0x30000023ff237230 */ /* 0x000fe40000004100 */
[C---:B------:R-:W-:Y:S01]  /*75b0*/  FFMA.FTZ R47, R33.reuse, R40, -R44 ;  /* 0x00000028212f7223 */ /* 0x040fe2000001082c */
[----:B------:R-:W-:Y:S02]  /*75c0*/  HADD2.F32 R38, -RZ, R38.H1_H1 ;  /* 0x30000026ff267230 */ /* 0x000fe40000004100 */
[C---:B------:R-:W-:Y:S01]  /*75d0*/  FFMA.FTZ R43, R32.reuse, R43, R36 ;  /* 0x0000002b202b7223 */ /* 0x040fe20000010024 */
[----:B------:R-:W-:Y:S02]  /*75e0*/  HADD2.F32 R36, -RZ, R41.H1_H1 ;  /* 0x30000029ff247230 */ /* 0x000fe40000004100 */
[----:B------:R-:W-:Y:S01]  /*75f0*/  FFMA.FTZ R39, R32, R39, -R37 ;  /* 0x0000002720277223 */ /* 0x000fe20000010825 */
[----:B------:R-:W-:Y:S01]  /*7600*/  FFMA.FTZ R50, R33, R42, R49 ;  /* 0x0000002a21327223 */ /* 0x000fe20000010031 */
[----:B------:R-:W-:Y:S01]  /*7610*/  HADD2.F32 R31, -RZ, R31.H1_H1 ;  /* 0x3000001fff1f7230 */ /* 0x000fe20000004100 */
[----:B------:R-:W-:Y:S01]  /*7620*/  F2FP.F16.E4M3.UNPACK_B R32, R20 ;  /* 0x00000014ff20723e */ /* 0x000fe200020006ff */
[C---:B------:R-:W-:Y:S01]  /*7630*/  FMUL.FTZ R20, R35.reuse, R36 ;  /* 0x0000002423147220 */ /* 0x040fe20000410000 */
[----:B------:R-:W-:Y:S01]  /*7640*/  F2FP.F16.E4M3.UNPACK_B R33, R28 ;  /* 0x0000001cff21723e */ /* 0x000fe200020006ff */
[----:B------:R-:W-:Y:S01]  /*7650*/  FMUL.FTZ R37, R35, R38 ;  /* 0x0000002623257220 */ /* 0x000fe20000410000 */
[----:B------:R-:W-:-:S02]  /*7660*/  HADD2.F32 R28, -RZ, R27.H0_H0 ;  /* 0x2000001bff1c7230 */ /* 0x000fc40000004100 */
[C---:B------:R-:W-:Y:S01]  /*7670*/  FFMA.FTZ R40, R31.reuse, R38, -R20 ;  /* 0x000000261f287223 */ /* 0x040fe20000010814 */
[----:B------:R-:W-:Y:S02]  /*7680*/  HADD2.F32 R20, -RZ, R21.H0_H0 ;  /* 0x20000015ff147230 */ /* 0x000fe40000004100 */
[----:B------:R-:W-:Y:S01]  /*7690*/  FFMA.FTZ R42, R31, R36, R37 ;  /* 0x000000241f2a7223 */ /* 0x000fe20000010025 */
[--C-:B------:R-:W-:Y:S01]  /*76a0*/  HADD2.F32 R35, -RZ, R33.reuse.H0_H0 ;  /* 0x20000021ff237230 */ /* 0x100fe20000004100 */
[----:B------:R-:W-:Y:S01]  /*76b0*/  F2FP.SATFINITE.E4M3.F32.PACK_AB_MERGE_C R45, R50, R45, RZ ;  /* 0x0000002d322d723e */ /* 0x000fe200048070ff */
[----:B------:R-:W-:Y:S02]  /*76c0*/  HADD2.F32 R31, -RZ, R32.H0_H0 ;  /* 0x20000020ff1f7230 */ /* 0x000fe40000004100 */
[----:B------:R-:W-:Y:S02]  /*76d0*/  HADD2.F32 R36, -RZ, R33.H1_H1 ;  /* 0x30000021ff247230 */ /* 0x000fe40000004100 */
[----:B------:R-:W-:Y:S01]  /*76e0*/  FMUL.FTZ R37, R28, R35 ;  /* 0x000000231c257220 */ /* 0x000fe20000410000 */
[----:B------:R-:W-:-:S02]  /*76f0*/  HADD2.F32 R27, -RZ, R27.H1_H1 ;  /* 0x3000001bff1b7230 */ /* 0x000fc40000004100 */
[-C--:B------:R-:W-:Y:S01]  /*7700*/  FMUL.FTZ R33, R28, R31.reuse ;  /* 0x0000001f1c217220 */ /* 0x080fe20000410000 */
[----:B------:R-:W-:Y:S02]  /*7710*/  HADD2.F32 R32, -RZ, R32.H1_H1 ;  /* 0x30000020ff207230 */ /* 0x000fe40000004100 */
[C---:B------:R-:W-:Y:S01]  /*7720*/  FFMA.FTZ R37, R20.reuse, R31, -R37 ;  /* 0x0000001f14257223 */ /* 0x040fe20000010825 */
[----:B------:R-:W-:Y:S01]  /*7730*/  HADD2.F32 R21, -RZ, R21.H1_H1 ;  /* 0x30000015ff157230 */ /* 0x000fe20000004100 */
[----:B------:R-:W-:Y:S01]  /*7740*/  F2FP.F16.E4M3.UNPACK_B R28, R5.H1 ;  /* 0x00000005ff1c723e */ /* 0x000fe200030006ff */
[C---:B------:R-:W-:Y:S01]  /*7750*/  FMUL.FTZ R38, R27.reuse, R36 ;  /* 0x000000241b267220 */ /* 0x040fe20000410000 */
[----:B------:R-:W-:Y:S01]  /*7760*/  FFMA.FTZ R35, R20, R35, R33 ;  /* 0x0000002314237223 */ /* 0x000fe20000010021 */
[-C--:B------:R-:W-:Y:S01]  /*7770*/  F2FP.F16.E4M3.UNPACK_B R20, R3.reuse.H1 ;  /* 0x00000003ff14723e */ /* 0x080fe200030006ff */
[-C--:B------:R-:W-:Y:S01]  /*7780*/  FMUL.FTZ R31, R27, R32.reuse ;  /* 0x000000201b1f7220 */ /* 0x080fe20000410000 */
[----:B------:R-:W-:Y:S01]  /*7790*/  FFMA.FTZ R38, R21, R32, -R38 ;  /* 0x0000002015267223 */ /* 0x000fe20000010826 */
[----:B------:R-:W-:Y:S01]  /*77a0*/  HADD2.F32 R32, -RZ, R28.H0_H0 ;  /* 0x2000001cff207230 */ /* 0x000fe20000004100 */
[----:B------:R-:W-:Y:S01]  /*77b0*/  F2FP.F16.E4M3.UNPACK_B R3, R3 ;  /* 0x00000003ff03723e */ /* 0x000fe200020006ff */
[----:B------:R-:W-:-:S02]  /*77c0*/  HADD2.F32 R27, -RZ, R14.H0_H0 ;  /* 0x2000000eff1b7230 */ /* 0x000fc40000004100 */
[----:B------:R-:W-:Y:S01]  /*77d0*/  FFMA.FTZ R36, R21, R36, R31 ;  /* 0x0000002415247223 */ /* 0x000fe2000001001f */
[--C-:B------:R-:W-:Y:S01]  /*77e0*/  HADD2.F32 R21, -RZ, R20.reuse.H0_H0 ;  /* 0x20000014ff157230 */ /* 0x100fe20000004100 */
[----:B------:R-:W-:Y:S01]  /*77f0*/  F2FP.SATFINITE.E4M3.F32.PACK_AB_MERGE_C R42, R42, R43, RZ ;  /* 0x0000002b2a2a723e */ /* 0x000fe200048070ff */
[----:B------:R-:W-:Y:S02]  /*7800*/  HADD2.F32 R31, -RZ, R20.H1_H1 ;  /* 0x30000014ff1f7230 */ /* 0x000fe40000004100 */
[C---:B------:R-:W-:Y:S01]  /*7810*/  FMUL.FTZ R41, R27.reuse, R32 ;  /* 0x000000201b297220 */ /* 0x040fe20000410000 */
[----:B------:R-:W-:Y:S02]  /*7820*/  HADD2.F32 R20, -RZ, R10.H0_H0 ;  /* 0x2000000aff147230 */ /* 0x000fe40000004100 */
[----:B------:R-:W-:Y:S01]  /*7830*/  FMUL.FTZ R27, R27, R21 ;  /* 0x000000151b1b7220 */ /* 0x000fe20000410000 */
[----:B------:R-:W-:Y:S01]  /*7840*/  HADD2.F32 R33, -RZ, R28.H1_H1 ;  /* 0x3000001cff217230 */ /* 0x000fe20000004100 */
[----:B------:R-:W-:Y:S01]  /*7850*/  F2FP.SATFINITE.E4M3.F32.PACK_AB_MERGE_C R8, R36, R35, R42 ;  /* 0x000000232408723e */ /* 0x000fe2000480702a */
[----:B------:R-:W-:-:S02]  /*7860*/  HADD2.F32 R14, -RZ, R14.H1_H1 ;  /* 0x3000000eff0e7230 */ /* 0x000fc40000004100 */
[C---:B------:R-:W-:Y:S01]  /*7870*/  FFMA.FTZ R41, R20.reuse, R21, -R41 ;  /* 0x0000001514297223 */ /* 0x040fe20000010829 */
[----:B------:R-:W-:Y:S01]  /*7880*/  FFMA.FTZ R27, R20, R32, R27 ;  /* 0x00000020141b7223 */ /* 0x000fe2000001001b */
[----:B------:R-:W-:Y:S01]  /*7890*/  HADD2.F32 R10, -RZ, R10.H1_H1 ;  /* 0x3000000aff0a7230 */ /* 0x000fe20000004100 */
[----:B------:R-:W-:Y:S01]  /*78a0*/  F2FP.F16.E4M3.UNPACK_B R20, R5 ;  /* 0x00000005ff14723e */ /* 0x000fe200020006ff */
[C---:B------:R-:W-:Y:S01]  /*78b0*/  FMUL.FTZ R21, R14.reuse, R33 ;  /* 0x000000210e157220 */ /* 0x040fe20000410000 */
[-C--:B------:R-:W-:Y:S01]  /*78c0*/  FMUL.FTZ R14, R14, R31.reuse ;  /* 0x0000001f0e0e7220 */ /* 0x080fe20000410000 */
[----:B------:R-:W-:Y:S02]  /*78d0*/  HADD2.F32 R5, -RZ, R7.H0_H0 ;  /* 0x20000007ff057230 */ /* 0x000fe40000004100 */
[C---:B------:R-:W-:Y:S01]  /*78e0*/  FFMA.FTZ R44, R10.reuse, R31, -R21 ;  /* 0x0000001f0a2c7223 */ /* 0x040fe20000010815 */
[----:B------:R-:W-:Y:S01]  /*78f0*/  FFMA.FTZ R46, R10, R33, R14 ;  /* 0x000000210a2e7223 */ /* 0x000fe2000001000e */
[----:B------:R-:W-:-:S02]  /*7900*/  HADD2.F32 R28, -RZ, R20.H0_H0 ;  /* 0x20000014ff1c7230 */ /* 0x000fc40000004100 */
[----:B------:R-:W-:Y:S01]  /*7910*/  HADD2.F32 R10, -RZ, R3.H0_H0 ;  /* 0x20000003ff0a7230 */ /* 0x000fe20000004100 */
[----:B------:R-:W-:Y:S01]  /*7920*/  F2FP.SATFINITE.E4M3.F32.PACK_AB_MERGE_C R41, R44, R41, RZ ;  /* 0x000000292c29723e */ /* 0x000fe200048070ff */
[----:B------:R-:W-:Y:S02]  /*7930*/  HADD2.F32 R20, -RZ, R20.H1_H1 ;  /* 0x30000014ff147230 */ /* 0x000fe40000004100 */
[C---:B------:R-:W-:Y:S01]  /*7940*/  FMUL.FTZ R32, R5.reuse, R28 ;  /* 0x0000001c05207220 */ /* 0x040fe20000410000 */
[----:B------:R-:W-:Y:S02]  /*7950*/  HADD2.F32 R7, -RZ, R7.H1_H1 ;  /* 0x30000007ff077230 */ /* 0x000fe40000004100 */
[----:B------:R-:W-:Y:S01]  /*7960*/  FMUL.FTZ R5, R5, R10 ;  /* 0x0000000a05057220 */ /* 0x000fe20000410000 */
[----:B------:R-:W-:Y:S01]  /*7970*/  HADD2.F32 R14, -RZ, R3.H1_H1 ;  /* 0x30000003ff0e7230 */ /* 0x000fe20000004100 */
[----:B------:R-:W-:Y:S01]  /*7980*/  F2FP.SATFINITE.E4M3.F32.PACK_AB_MERGE_C R27, R46, R27, RZ ;  /* 0x0000001b2e1b723e */ /* 0x000fe200048070ff */
[----:B------:R-:W-:-:S02]  /*7990*/  HADD2.F32 R3, -RZ, R4.H0_H0 ;  /* 0x20000004ff037230 */ /* 0x000fc40000004100 */
[C---:B------:R-:W-:Y:S01]  /*79a0*/  FMUL.FTZ R21, R7.reuse, R20 ;  /* 0x0000001407157220 */ /* 0x040fe20000410000 */
[----:B------:R-:W-:Y:S02]  /*79b0*/  HADD2.F32 R4, -RZ, R4.H1_H1 ;  /* 0x30000004ff047230 */ /* 0x000fe40000004100 */
[----:B------:R-:W-:Y:S01]  /*79c0*/  FMUL.FTZ R7, R7, R14 ;  /* 0x0000000e07077220 */ /* 0x000fe20000410000 */
        /* <DEDUP_REMOVED lines=10> */
[----:B------:R-:W-:Y:S02]  /*7a70*/  F2FP.SATFINITE.E4M3.F32.PACK_AB_MERGE_C R6, R21, R32, R41 ;  /* 0x000000201506723e */ /* 0x000fe40004807029 */
[----:B------:R-:W-:-:S02]  /*7a80*/  F2FP.SATFINITE.E4M3.F32.PACK_AB_MERGE_C R11, R29, R24, R45 ;  /* 0x000000181d0b723e */ /* 0x000fc4000480702d */
[----:B------:R-:W-:Y:S01]  /*7a90*/  F2FP.SATFINITE.E4M3.F32.PACK_AB_MERGE_C R10, R3, R10, R27 ;  /* 0x0000000a030a723e */ /* 0x000fe2000480701b */
[----:B------:R1:W-:Y:S04]  /*7aa0*/  STS.128 [R51+0xb000], R4 ;  /* 0x00b0000433007388 */ /* 0x0003e80000000c00 */
[----:B------:R1:W-:Y:S02]  /*7ab0*/  STS.128 [R0+0xb000], R8 ;  /* 0x00b0000800007388 */ /* 0x0003e40000000c00 */
.L_x_346:
[----:B------:R-:W-:Y:S05]  /*7ac0*/  BSYNC B0 ;  /* 0x0000000000007941 */ /* 0x000fea0003800000 */
.L_x_336:
[----:B------:R-:W-:Y:S01]  /*7ad0*/  @!PT LDS RZ, [RZ] ;  /* 0x00000000fffff984 */ /* 0x000fe20000000800 */
[----:B------:R-:W-:Y:S01]  /*7ae0*/  @!PT LDS RZ, [RZ] ;  /* 0x00000000fffff984 */ /* 0x000fe20000000800 */
[----:B------:R-:W-:Y:S01]  /*7af0*/  @!PT LDS RZ, [RZ] ;  /* 0x00000000fffff984 */ /* 0x000fe20000000800 */
[----:B------:R-:W-:Y:S01]  /*7b00*/  @!PT LDS RZ, [RZ] ;  /* 0x00000000fffff984 */ /* 0x000fe20000000800 */
[----:B------:R3:W-:Y:S06]  /*7b10*/  MEMBAR.ALL.CTA ;  /* 0x0000000000007992 */ /* 0x0007ec0000008000 */
[----:B---3--:R-:W3:Y:S01]  /*7b20*/  FENCE.VIEW.ASYNC.S ;  /* 0x00000000000073c6 */ /* 0x008ee20000000000 */
[----:B------:R-:W-:Y:S05]  /*7b30*/  WARPSYNC.ALL ;  /* 0x0000000000007948 */ /* 0x000fea0003800000 */
[----:B---3--:R-:W-:Y:S06]  /*7b40*/  BAR.SYNC.DEFER_BLOCKING 0xd, 0x180 ;  /* 0x0346000000007b1d */ /* 0x008fec0000010000 */
.L_x_333:
[----:B-12---:R-:W-:-:S05]  /*7b50*/  IMAD.U32 R0, RZ, RZ, UR36 ;  /* 0x00000024ff007e24 */ /* 0x006fca000f8e00ff */
[----:B------:R-:W-:-:S13]  /*7b60*/  ISETP.NE.AND P0, PT, R0, 0x3, PT ;  /* 0x000000030000780c */ /* 0x000fda0003f05270 */
[----:B------:R-:W-:Y:S05]  /*7b70*/  @!P0 BRA `(.L_x_355) ;  /* 0x0000000000048947 */ /* 0x000fea0003800000 */
[----:B------:R-:W-:Y:S01]  /*7b80*/  BPT.TRAP 0x1 ;  /* 0x000000040000795c */ /* 0x000fe20000300000 */
.L_x_355:
[----:B0-----:R-:W2:Y:S01]  /*7b90*/  LDL R3, [R1] ;  /* 0x0000000001037983 */ /* 0x001ea20000100800 */
[----:B------:R-:W-:Y:S01]  /*7ba0*/  IMAD R0, R157, 0x8, R16 ;  /* 0x000000089d007824 */ /* 0x000fe200078e0210 */
[----:B--2--5:R-:W-:-:S04]  /*7bb0*/  SHF.L.U32 R7, R3, 0x1f, RZ ;  /* 0x0000001f03077819 */ /* 0x024fc800000006ff */
[----:B------:R0:W1:Y:S01]  /*7bc0*/  SYNCS.PHASECHK.TRANS64.TRYWAIT P1, [R0+URZ+0x13230], R7 ;  /* 0x01323007000075a7 */ /* 0x000062000802017f */
[----:B------:R-:W-:Y:S05]  /*7bd0*/  @!P0 BRA `(.L_x_356) ;  /* 0x0000000000048947 */ /* 0x000fea0003800000 */
[----:B------:R-:W-:Y:S01]  /*7be0*/  BPT.TRAP 0x1 ;  /* 0x000000040000795c */ /* 0x000fe20000300000 */
.L_x_356:
[----:B------:R-:W-:Y:S01]  /*7bf0*/  VIADD R3, R16, 0xe000 ;  /* 0x0000e00010037836 */ /* 0x000fe20000000000 */
[----:B------:R-:W-:Y:S01]  /*7c00*/  LOP3.LUT R4, R34, 0x10000, RZ, 0xfc, !PT ;  /* 0x0001000022047812 */ /* 0x000fe200078efcff */
[----:B------:R-:W-:-:S03]  /*7c10*/  IMAD.MOV.U32 R5, RZ, RZ, -0x7fffffe0 ;  /* 0x80000020ff057424 */ /* 0x000fc600078e00ff */
[----:B------:R-:W-:-:S04]  /*7c20*/  SHF.R.U32.HI R3, RZ, 0x4, R3 ;  /* 0x00000004ff037819 */ /* 0x000fc80000011603 */
[----:B------:R-:W-:-:S04]  /*7c30*/  LOP3.LUT R3, R3, 0x3fff, RZ, 0xc0, !PT ;  /* 0x00003fff03037812 */ /* 0x000fc800078ec0ff */
[----:B------:R-:W-:Y:S01]  /*7c40*/  LOP3.LUT R21, R3, 0x10000, RZ, 0xfc, !PT ;  /* 0x0001000003157812 */ /* 0x000fe200078efcff */
[----:B-1----:R-:W-:Y:S06]  /*7c50*/  @P1 BRA `(.L_x_357) ;  /* 0x0000000000081947 */ /* 0x002fec0003800000 */
[----:B------:R-:W1:Y:S02]  /*7c60*/  SYNCS.PHASECHK.TRANS64.TRYWAIT P1, [R0+URZ+0x13230], R7 ;  /* 0x01323007000075a7 */ /* 0x000e64000802017f */
[----:B-1----:R-:W-:Y:S05]  /*7c70*/  @!P1 BRA `(.L_x_358) ;  /* 0x000000dc00b09947 */ /* 0x002fea0003800000 */
.L_x_357:
[----:B------:R-:W-:Y:S01]  /*7c80*/  IMAD R8, R157, 0x280, R21 ;  /* 0x000002809d087824 */ /* 0x000fe200078e0215 */
[----:B------:R-:W2:Y:S01]  /*7c90*/  LDL R107, [R1+0x4c] ;  /* 0x00004c00016b7983 */ /* 0x000ea20000100800 */
[----:B------:R-:W-:Y:S01]  /*7ca0*/  IMAD.MOV.U32 R9, RZ, RZ, -0x7fffffe0 ;  /* 0x80000020ff097424 */ /* 0x000fe200078e00ff */
[----:B------:R-:W-:Y:S05]  /*7cb0*/  WARPSYNC.ALL ;  /* 0x0000000000007948 */ /* 0x000fea0003800000 */
[----:B------:R-:W-:Y:S01]  /*7cc0*/  R2UR UR4, R4 ;  /* 0x00000000040472ca */ /* 0x000fe200000e0000 */
[----:B------:R-:W-:Y:S01]  /*7cd0*/  WARPGROUP.ARRIVE ;  /* 0x00000000000079c5 */ /* 0x000fe20000000000 */
[----:B------:R-:W-:Y:S01]  /*7ce0*/  R2UR UR5, R5 ;  /* 0x00000000050572ca */ /* 0x000fe200000e0000 */
[----:B01----:R-:W-:Y:S01]  /*7cf0*/  IMAD.MOV.U32 R7, RZ, RZ, -0x7fffffe0 ;  /* 0x80000020ff077424 */ /* 0x003fe200078e00ff */
[C---:B------:R-:W-:Y:S01]  /*7d00*/  R2UR UR6, R8.reuse ;  /* 0x00000000080672ca */ /* 0x040fe200000e0000 */
[C---:B------:R-:W-:Y:S01]  /*7d10*/  VIADD R10, R8.reuse, 0x100 ;  /* 0x00000100080a7836 */ /* 0x040fe20000000000 */
[----:B------:R-:W-:Y:S01]  /*7d20*/  R2UR UR7, R9 ;  /* 0x00000000090772ca */ /* 0x000fe200000e0000 */
[----:B------:R-:W-:Y:S01]  /*7d30*/  IMAD.MOV.U32 R11, RZ, RZ, -0x7fffffe0 ;  /* 0x80000020ff0b7424 */ /* 0x000fe200078e00ff */
[C---:B------:R-:W-:Y:S01]  /*7d40*/  IADD3 R6, R8.reuse, 0x80, RZ ;  /* 0x0000008008067810 */ /* 0x040fe20007ffe0ff */
[----:B------:R-:W-:Y:S01]  /*7d50*/  VIADD R12, R8, 0x2 ;  /* 0x00000002080c7836 */ /* 0x000fe20000000000 */
[----:B------:R-:W-:Y:S01]  /*7d60*/  R2UR UR10, R10 ;  /* 0x000000000a0a72ca */ /* 0x000fe200000e0000 */
[----:B------:R-:W-:Y:S01]  /*7d70*/  VIADD R10, R8, 0x200 ;  /* 0x00000200080a7836 */ /* 0x000fe20000000000 */
[----:B------:R-:W-:Y:S01]  /*7d80*/  R2UR UR11, R11 ;  /* 0x000000000b0b72ca */ /* 0x000fe200000e0000 */
[----:B------:R-:W-:Y:S01]  /*7d90*/  IMAD.MOV.U32 R11, RZ, RZ, -0x7fffffe0 ;  /* 0x80000020ff0b7424 */ /* 0x000fe200078e00ff */
[C---:B------:R-:W-:Y:S01]  /*7da0*/  R2UR UR8, R4.reuse ;  /* 0x00000000040872ca */ /* 0x040fe200000e0000 */
[----:B------:R-:W-:Y:S01]  /*7db0*/  IMAD.MOV.U32 R13, RZ, RZ, -0x7fffffe0 ;  /* 0x80000020ff0d7424 */ /* 0x000fe200078e00ff */
[----:B------:R-:W-:Y:S01]  /*7dc0*/  R2UR UR9, R5 ;  /* 0x00000000050972ca */ /* 0x000fe200000e0000 */
[----:B------:R-:W0:Y:S01]  /*7dd0*/  S2R R108, SR_TID.X ;  /* 0x00000000006c7919 */ /* 0x000e220000002100 */
[----:B------:R-:W-:Y:S01]  /*7de0*/  R2UR UR12, R4 ;  /* 0x00000000040c72ca */ /* 0x000fe200000e0000 */
[----:B------:R-:W-:Y:S01]  /*7df0*/  QGMMA.64x32x32.F32.E4M3.E4M3 R88, gdesc[UR4], RZ, !UPT, gsb0 ;  /* 0x00600000045879f3 */ /* 0x000fe2000c0008ff */
[----:B------:R-:W-:Y:S01]  /*7e00*/  R2UR UR6, R6 ;  /* 0x00000000060672ca */ /* 0x000fe200000e0000 */
[----:B------:R-:W-:Y:S01]  /*7e10*/  VIADD R6, R8, 0x180 ;  /* 0x0000018008067836 */ /* 0x000fe20000000000 */
[----:B------:R-:W-:Y:S01]  /*7e20*/  R2UR UR7, R7 ;  /* 0x00000000070772ca */ /* 0x000fe200000e0000 */
[----:B------:R-:W-:Y:S01]  /*7e30*/  IMAD.MOV.U32 R7, RZ, RZ, -0x7fffffe0 ;  /* 0x80000020ff077424 */ /* 0x000fe200078e00ff */
[----:B------:R-:W-:Y:S01]  /*7e40*/  R2UR UR4, R4 ;  /* 0x00000000040472ca */ /* 0x000fe200000e0000 */
[----:B------:R-:W-:Y:S01]  /*7e50*/  BSSY B0, `(.L_x_359) ;  /* 0x00005fa000007945 */ /* 0x000fe20003800000 */
[----:B------:R-:W-:-:S02]  /*7e60*/  R2UR UR5, R5 ;  /* 0x00000000050572ca */ /* 0x000fc400000e0000 */
[----:B------:R-:W-:Y:S02]  /*7e70*/  R2UR UR14, R6 ;  /* 0x00000000060e72ca */ /* 0x000fe400000e0000 */
[----:B------:R-:W-:Y:S01]  /*7e80*/  R2UR UR15, R7 ;  /* 0x00000000070f72ca */ /* 0x000fe200000e0000 */
[----:B------:R-:W-:Y:S01]  /*7e90*/  IMAD.MOV.U32 R7, RZ, RZ, -0x7fffffe0 ;  /* 0x80000020ff077424 */ /* 0x000fe200078e00ff */
[----:B------:R-:W-:Y:S02]  /*7ea0*/  R2UR UR13, R5 ;  /* 0x00000000050d72ca */ /* 0x000fe400000e0000 */
[----:B------:R-:W-:Y:S01]  /*7eb0*/  R2UR UR18, R10 ;  /* 0x000000000a1272ca */ /* 0x000fe200000e0000 */
[----:B------:R-:W-:Y:S01]  /*7ec0*/  VIADD R10, R8, 0x82 ;  /* 0x00000082080a7836 */ /* 0x000fe20000000000 */
[----:B------:R-:W-:Y:S01]  /*7ed0*/  R2UR UR19, R11 ;  /* 0x000000000b1372ca */ /* 0x000fe200000e0000 */
[----:B------:R-:W-:Y:S01]  /*7ee0*/  IMAD.MOV.U32 R11, RZ, RZ, -0x7fffffe0 ;  /* 0x80000020ff0b7424 */ /* 0x000fe200078e00ff */
[----:B------:R-:W-:-:S02]  /*7ef0*/  R2UR UR16, R4 ;  /* 0x00000000041072ca */ /* 0x000fc400000e0000 */
[----:B------:R-:W-:Y:S02]  /*7f00*/  R2UR UR17, R5 ;  /* 0x00000000051172ca */ /* 0x000fe400000e0000 */
[----:B------:R-:W-:Y:S02]  /*7f10*/  IADD3 R6, R4, 0x2, RZ ;  /* 0x0000000204067810 */ /* 0x000fe40007ffe0ff */
[----:B------:R-:W-:Y:S02]  /*7f20*/  R2UR UR22, R12 ;  /* 0x000000000c1672ca */ /* 0x000fe400000e0000 */
[----:B------:R-:W-:Y:S02]  /*7f30*/  R2UR UR23, R13 ;  /* 0x000000000d1772ca */ /* 0x000fe400000e0000 */
[----:B------:R-:W-:Y:S02]  /*7f40*/  R2UR UR20, R6 ;  /* 0x00000000061472ca */ /* 0x000fe400000e0000 */
[----:B------:R-:W-:-:S02]  /*7f50*/  R2UR UR21, R7 ;  /* 0x00000000071572ca */ /* 0x000fc400000e0000 */
[----:B------:R-:W-:Y:S01]  /*7f60*/  P2R R106, PR, RZ, 0x1 ;  /* 0x00000001ff6a7803 */ /* 0x000fe20000000000 */
[----:B------:R-:W-:Y:S02]  /*7f70*/  WARPGROUP.DEPBAR.LE gsb0, 0x0 ;  /* 0x00008000000079c5 */ /* 0x000fe40000010000 */
[----:B------:R-:W-:-:S06]  /*7f80*/  WARPGROUP.ARRIVE ;  /* 0x00000000000079c5 */ /* 0x000fcc0000000000 */
[----:B------:R-:W-:Y:S01]  /*7f90*/  QGMMA.64x32x32.F32.E4M3.E4M3 R72, gdesc[UR4], RZ, !UPT, gsb0 ;  /* 0x00600000044879f3 */ /* 0x000fe2000c0008ff */
[----:B------:R-:W-:Y:S01]  /*7fa0*/  R2UR UR6, R10 ;  /* 0x000000000a0672ca */ /* 0x000fe200000e0000 */
[----:B------:R-:W-:Y:S01]  /*7fb0*/  VIADD R10, R8, 0x102 ;  /* 0x00000102080a7836 */ /* 0x000fe20000000000 */
[----:B------:R-:W-:Y:S01]  /*7fc0*/  R2UR UR7, R11 ;  /* 0x000000000b0772ca */ /* 0x000fe200000e0000 */
[----:B------:R-:W-:Y:S01]  /*7fd0*/  IMAD.MOV.U32 R11, RZ, RZ, -0x7fffffe0 ;  /* 0x80000020ff0b7424 */ /* 0x000fe200078e00ff */
[----:B------:R-:W-:Y:S02]  /*7fe0*/  R2UR UR4, R6 ;  /* 0x00000000060472ca */ /* 0x000fe400000e0000 */
[----:B------:R-:W-:Y:S01]  /*7ff0*/  R2UR UR5, R7 ;  /* 0x00000000070572ca */ /* 0x000fe200000e0000 */
[----:B------:R-:W-:Y:S02]  /*8000*/  WARPGROUP.DEPBAR.LE gsb0, 0x0 ;  /* 0x00008000000079c5 */ /* 0x000fe40000010000 */
[----:B------:R-:W-:-:S06]  /*8010*/  WARPGROUP.ARRIVE ;  /* 0x00000000000079c5 */ /* 0x000fcc0000000000 */
[----:B------:R-:W-:Y:S03]  /*8020*/  QGMMA.64x32x32.F32.E4M3.E4M3 R56, gdesc[UR8], RZ, !UPT, gsb0 ;  /* 0x00600000083879f3 */ /* 0x000fe6000c0008ff */
[----:B------:R-:W-:Y:S02]  /*8030*/  WARPGROUP.DEPBAR.LE gsb0, 0x0 ;  /* 0x00008000000079c5 */ /* 0x000fe40000010000 */
[----:B------:R-:W-:-:S06]  /*8040*/  WARPGROUP.ARRIVE ;  /* 0x00000000000079c5 */ /* 0x000fcc0000000000 */
[----:B------:R-:W-:Y:S03]  /*8050*/  QGMMA.64x32x32.F32.E4M3.E4M3 R40, gdesc[UR12], RZ, !UPT, gsb0 ;  /* 0x006000000c2879f3 */ /* 0x000fe6000c0008ff */
[----:B------:R-:W-:Y:S02]  /*8060*/  WARPGROUP.DEPBAR.LE gsb0, 0x0 ;  /* 0x00008000000079c5 */ /* 0x000fe40000010000 */
[----:B------:R-:W-:-:S06]  /*8070*/  WARPGROUP.ARRIVE ;  /* 0x00000000000079c5 */ /* 0x000fcc0000000000 */
[----:B------:R-:W-:Y:S01]  /*8080*/  QGMMA.64x32x32.F32.E4M3.E4M3 R24, gdesc[UR16], RZ, !UPT, gsb0 ;  /* 0x00600000101879f3 */ /* 0x000fe2000c0008ff */
[----:B--2---:R-:W-:Y:S02]  /*8090*/  IMAD.IADD R9, R107, 0x1, R105 ;  /* 0x000000016b097824 */ /* 0x004fe400078e0269 */
[----:B------:R-:W-:Y:S02]  /*80a0*/  WARPGROUP.DEPBAR.LE gsb0, 0x0 ;  /* 0x00008000000079c5 */ /* 0x000fe40000010000 */
[----:B------:R-:W-:-:S06]  /*80b0*/  WARPGROUP.ARRIVE ;  /* 0x00000000000079c5 */ /* 0x000fcc0000000000 */
[----:B------:R-:W-:Y:S03]  /*80c0*/  QGMMA.64x32x32.F32.E4M3.E4M3 R88, gdesc[UR20], R88, gsb0 ;  /* 0x00600000145879f3 */ /* 0x000fe60008000858 */
[----:B------:R-:W-:Y:S02]  /*80d0*/  WARPGROUP.DEPBAR.LE gsb0, 0x0 ;  /* 0x00008000000079c5 */ /* 0x000fe40000010000 */
[----:B------:R-:W-:Y:S01]  /*80e0*/  WARPGROUP.ARRIVE ;  /* 0x00000000000079c5 */ /* 0x000fe20000000000 */
[C---:B------:R-:W-:Y:S01]  /*80f0*/  FMUL.FTZ R3, R2.reuse, R88 ;  /* 0x0000005802037220 */ /* 0x040fe20000410000 */
[C---:B------:R-:W-:Y:S01]  /*8100*/  FMUL.FTZ R15, R2.reuse, R92 ;  /* 0x0000005c020f7220 */ /* 0x040fe20000410000 */
[C---:B------:R-:W-:Y:S01]  /*8110*/  FMUL.FTZ R88, R2.reuse, R94 ;  /* 0x0000005e02587220 */ /* 0x040fe20000410000 */
[C---:B------:R-:W-:Y:S01]  /*8120*/  FMUL.FTZ R12, R2.reuse, R89 ;  /* 0x00000059020c7220 */ /* 0x040fe20000410000 */
[----:B------:R-:W-:Y:S01]  /*8130*/  FMUL.FTZ R20, R2, R93 ;  /* 0x0000005d02147220 */ /* 0x000fe20000410000 */
[----:B------:R-:W-:Y:S01]  /*8140*/  QGMMA.64x32x32.F32.E4M3.E4M3 R72, gdesc[UR4], R72, gsb0 ;  /* 0x00600000044879f3 */ /* 0x000fe20008000848 */
[----:B------:R-:W-:Y:S01]  /*8150*/  R2UR UR6, R10 ;  /* 0x000000000a0672ca */ /* 0x000fe200000e0000 */
[----:B------:R-:W-:Y:S01]  /*8160*/  MUFU.TANH R15, R15 ;  /* 0x0000000f000f7308 */ /* 0x000fe20000002400 */
[----:B------:R-:W-:Y:S01]  /*8170*/  R2UR UR7, R11 ;  /* 0x000000000b0772ca */ /* 0x000fe200000e0000 */
[----:B------:R-:W-:Y:S01]  /*8180*/  IMAD.MOV.U32 R11, RZ, RZ, -0x7fffffe0 ;  /* 0x80000020ff0b7424 */ /* 0x000fe200078e00ff */
[----:B------:R-:W-:Y:S01]  /*8190*/  R2UR UR4, R6 ;  /* 0x00000000060472ca */ /* 0x000fe200000e0000 */
[C---:B------:R-:W-:Y:S01]  /*81a0*/  FMUL.FTZ R13, R2.reuse, R90 ;  /* 0x0000005a020d7220 */ /* 0x040fe20000410000 */
[----:B------:R-:W-:Y:S01]  /*81b0*/  R2UR UR5, R7 ;  /* 0x00000000070572ca */ /* 0x000fe200000e0000 */
[----:B------:R-:W-:Y:S01]  /*81c0*/  FMUL.FTZ R90, R2, R96 ;  /* 0x00000060025a7220 */ /* 0x000fe20000410000 */
[----:B------:R-:W-:Y:S01]  /*81d0*/  IADD3 R10, R8, 0x182, RZ ;  /* 0x00000182080a7810 */ /* 0x000fe20007ffe0ff */
[----:B------:R-:W1:Y:S01]  /*81e0*/  MUFU.TANH R88, R88 ;  /* 0x0000005800587308 */ /* 0x000e620000002400 */
[C---:B------:R-:W-:Y:S01]  /*81f0*/  FMUL.FTZ R14, R2.reuse, R91 ;  /* 0x0000005b020e7220 */ /* 0x040fe20000410000 */
[C---:B------:R-:W-:Y:S01]  /*8200*/  FMUL.FTZ R91, R2.reuse, R97 ;  /* 0x00000061025b7220 */ /* 0x040fe20000410000 */
[C---:B------:R-:W-:Y:S01]  /*8210*/  FMUL.FTZ R94, R2.reuse, R100 ;  /* 0x00000064025e7220 */ /* 0x040fe20000410000 */
[C---:B------:R-:W-:Y:S01]  /*8220*/  FMUL.FTZ R89, R2.reuse, R95 ;  /* 0x0000005f02597220 */ /* 0x040fe20000410000 */
[C---:B------:R-:W-:Y:S01]  /*8230*/  FMUL.FTZ R95, R2.reuse, R101 ;  /* 0x00000065025f7220 */ /* 0x040fe20000410000 */
[C---:B------:R-:W-:Y:S01]  /*8240*/  FMUL.FTZ R92, R2.reuse, R98 ;  /* 0x00000062025c7220 */ /* 0x040fe20000410000 */
[C---:B------:R-:W-:Y:S01]  /*8250*/  FMUL.FTZ R93, R2.reuse, R99 ;  /* 0x00000063025d7220 */ /* 0x040fe20000410000 */
[----:B------:R-:W2:Y:S01]  /*8260*/  MUFU.TANH R3, R3 ;  /* 0x0000000300037308 */ /* 0x000ea20000002400 */
[----:B------:R-:W-:Y:S01]  /*8270*/  FMUL.FTZ R96, R2, R102 ;  /* 0x0000006602607220 */ /* 0x000fe20000410000 */
[----:B------:R-:W-:-:S02]  /*8280*/  VIADD R8, R8, 0x202 ;  /* 0x0000020208087836 */ /* 0x000fc40000000000 */
[----:B------:R-:W-:Y:S01]  /*8290*/  FMUL.FTZ R97, R2, R103 ;  /* 0x0000006702617220 */ /* 0x000fe20000410000 */
[----:B0-----:R-:W-:-:S03]  /*82a0*/  LOP3.LUT R102, R108, 0x7f, RZ, 0xc0, !PT ;  /* 0x0000007f6c667812 */ /* 0x001fc600078ec0ff */
[----:B------:R-:W0:Y:S08]  /*82b0*/  MUFU.TANH R12, R12 ;  /* 0x0000000c000c7308 */ /* 0x000e300000002400 */
[----:B------:R-:W-:Y:S08]  /*82c0*/  MUFU.TANH R20, R20 ;  /* 0x0000001400147308 */ /* 0x000ff00000002400 */
[----:B------:R-:W-:Y:S08]  /*82d0*/  MUFU.TANH R90, R90 ;  /* 0x0000005a005a7308 */ /* 0x000ff00000002400 */
[----:B------:R-:W-:Y:S08]  /*82e0*/  MUFU.TANH R13, R13 ;  /* 0x0000000d000d7308 */ /* 0x000ff00000002400 */
[----:B------:R-:W-:Y:S01]  /*82f0*/  MUFU.TANH R91, R91 ;  /* 0x0000005b005b7308 */ /* 0x000fe20000002400 */
[----:B------:R-:W-:-:S02]  /*8300*/  WARPGROUP.DEPBAR.LE gsb0, 0x0 ;  /* 0x00008000000079c5 */ /* 0x000fc40000010000 */
[----:B------:R-:W-:Y:S01]  /*8310*/  WARPGROUP.ARRIVE ;  /* 0x00000000000079c5 */ /* 0x000fe20000000000 */
[C---:B------:R-:W-:Y:S01]  /*8320*/  FMUL.FTZ R74, R2.reuse, R74 ;  /* 0x0000004a024a7220 */ /* 0x040fe20000410000 */
[C---:B------:R-:W-:Y:S01]  /*8330*/  FMUL.FTZ R72, R2.reuse, R72 ;  /* 0x0000004802487220 */ /* 0x040fe20000410000 */
[C---:B------:R-:W-:Y:S02]  /*8340*/  FMUL.FTZ R73, R2.reuse, R73 ;  /* 0x0000004902497220 */ /* 0x040fe40000410000 */
[----:B------:R-:W-:Y:S01]  /*8350*/  MUFU.TANH R14, R14 ;  /* 0x0000000e000e7308 */ /* 0x000fe20000002400 */
[----:B------:R-:W-:Y:S01]  /*8360*/  FMUL.FTZ R76, R2, R76 ;  /* 0x0000004c024c7220 */ /* 0x000fe20000410000 */
[----:B------:R-:W-:Y:S01]  /*8370*/  QGMMA.64x32x32.F32.E4M3.E4M3 R56, gdesc[UR4], R56, gsb0 ;  /* 0x00600000043879f3 */ /* 0x000fe20008000838 */
[----:B------:R-:W-:Y:S01]  /*8380*/  R2UR UR6, R10 ;  /* 0x000000000a0672ca */ /* 0x000fe200000e0000 */
[C---:B------:R-:W-:Y:S01]  /*8390*/  FMUL.FTZ R77, R2.reuse, R77 ;  /* 0x0000004d024d7220 */ /* 0x040fe20000410000 */
[----:B------:R-:W-:Y:S01]  /*83a0*/  R2UR UR7, R11 ;  /* 0x000000000b0772ca */ /* 0x000fe200000e0000 */
[----:B------:R-:W-:Y:S01]  /*83b0*/  FMUL.FTZ R80, R2, R80 ;  /* 0x0000005002507220 */ /* 0x000fe20000410000 */
[----:B------:R-:W-:Y:S01]  /*83c0*/  R2UR UR4, R6 ;  /* 0x00000000060472ca */ /* 0x000fe200000e0000 */
[----:B------:R-:W3:Y:S01]  /*83d0*/  MUFU.TANH R74, R74 ;  /* 0x0000004a004a7308 */ /* 0x000ee20000002400 */
[----:B------:R-:W-:Y:S01]  /*83e0*/  R2UR UR5, R7 ;  /* 0x00000000070572ca */ /* 0x000fe200000e0000 */
[C---:B------:R-:W-:Y:S01]  /*83f0*/  FMUL.FTZ R81, R2.reuse, R81 ;  /* 0x0000005102517220 */ /* 0x040fe20000410000 */
[C---:B------:R-:W-:Y:S01]  /*8400*/  FMUL.FTZ R75, R2.reuse, R75 ;  /* 0x0000004b024b7220 */ /* 0x040fe20000410000 */
[C---:B------:R-:W-:Y:S01]  /*8410*/  FMUL.FTZ R84, R2.reuse, R84 ;  /* 0x0000005402547220 */ /* 0x040fe20000410000 */
[C---:B------:R-:W-:Y:S01]  /*8420*/  FMUL.FTZ R78, R2.reuse, R78 ;  /* 0x0000004e024e7220 */ /* 0x040fe20000410000 */
[C---:B------:R-:W-:Y:S01]  /*8430*/  FMUL.FTZ R85, R2.reuse, R85 ;  /* 0x0000005502557220 */ /* 0x040fe20000410000 */
[C---:B------:R-:W-:Y:S01]  /*8440*/  FMUL.FTZ R79, R2.reuse, R79 ;  /* 0x0000004f024f7220 */ /* 0x040fe20000410000 */
[----:B------:R-:W4:Y:S01]  /*8450*/  MUFU.TANH R94, R94 ;  /* 0x0000005e005e7308 */ /* 0x000f220000002400 */
[C---:B------:R-:W-:Y:S01]  /*8460*/  FMUL.FTZ R82, R2.reuse, R82 ;  /* 0x0000005202527220 */ /* 0x040fe20000410000 */
[C---:B------:R-:W-:Y:S01]  /*8470*/  FMUL.FTZ R83, R2.reuse, R83 ;  /* 0x0000005302537220 */ /* 0x040fe20000410000 */
[C---:B------:R-:W-:Y:S01]  /*8480*/  FMUL.FTZ R86, R2.reuse, R86 ;  /* 0x0000005602567220 */ /* 0x040fe20000410000 */
[----:B------:R-:W-:-:S04]  /*8490*/  FMUL.FTZ R87, R2, R87 ;  /* 0x0000005702577220 */ /* 0x000fc80000410000 */
[----:B------:R-:W5:Y:S08]  /*84a0*/  MUFU.TANH R95, R95 ;  /* 0x0000005f005f7308 */ /* 0x000f700000002400 */
[----:B------:R-:W5:Y:S08]  /*84b0*/  MUFU.TANH R89, R89 ;  /* 0x0000005900597308 */ /* 0x000f700000002400 */
[----:B------:R-:W5:Y:S08]  /*84c0*/  MUFU.TANH R72, R72 ;  /* 0x0000004800487308 */ /* 0x000f700000002400 */
[----:B------:R-:W5:Y:S08]  /*84d0*/  MUFU.TANH R92, R92 ;  /* 0x0000005c005c7308 */ /* 0x000f700000002400 */
[----:B------:R-:W5:Y:S01]  /*84e0*/  MUFU.TANH R73, R73 ;  /* 0x0000004900497308 */ /* 0x000f620000002400 */
        /* <DEDUP_REMOVED lines=8> */
[C---:B------:R-:W-:Y:S01]  /*8570*/  FMUL.FTZ R66, R2.reuse, R68 ;  /* 0x0000004402427220 */ /* 0x040fe20000410000 */
[----:B------:R-:W-:Y:S01]  /*8580*/  FMUL.FTZ R68, R2, R70 ;  /* 0x0000004602447220 */ /* 0x000fe20000410000 */
[----:B------:R-:W-:Y:S02]  /*8590*/  IMAD R70, R104, -0xa0, R9 ;  /* 0xffffff6068467824 */ /* 0x000fe400078e0209 */
[----:B------:R-:W-:Y:S01]  /*85a0*/  FMUL.FTZ R11, R2, R59 ;  /* 0x0000003b020b7220 */ /* 0x000fe20000410000 */
[----:B------:R-:W-:-:S02]  /*85b0*/  IMAD.MOV.U32 R9, RZ, RZ, -0x7fffffe0 ;  /* 0x80000020ff097424 */ /* 0x000fc400078e00ff */
[C---:B------:R-:W-:Y:S01]  /*85c0*/  FMUL.FTZ R59, R2.reuse, R61 ;  /* 0x0000003d023b7220 */ /* 0x040fe20000410000 */
[----:B------:R-:W-:Y:S01]  /*85d0*/  FMUL.FTZ R61, R2, R63 ;  /* 0x0000003f023d7220 */ /* 0x000fe20000410000 */
[----:B------:R-:W-:Y:S01]  /*85e0*/  ISETP.GT.AND P1, PT, R70, 0x8, PT ;  /* 0x000000084600780c */ /* 0x000fe20003f24270 */
[----:B------:R-:W-:Y:S01]  /*85f0*/  FMUL.FTZ R63, R2, R65 ;  /* 0x00000041023f7220 */ /* 0x000fe20000410000 */
[----:B------:R-:W-:Y:S01]  /*8600*/  ISETP.GT.AND P4, PT, R70, RZ, PT ;  /* 0x000000ff4600720c */ /* 0x000fe20003f84270 */
[----:B------:R-:W-:Y:S01]  /*8610*/  FMUL.FTZ R65, R2, R67 ;  /* 0x0000004302417220 */ /* 0x000fe20000410000 */
[----:B------:R-:W-:Y:S01]  /*8620*/  ISETP.GT.AND P3, PT, R70, 0x1, PT ;  /* 0x000000014600780c */ /* 0x000fe20003f64270 */
[C---:B------:R-:W-:Y:S01]  /*8630*/  FMUL.FTZ R67, R2.reuse, R69 ;  /* 0x0000004502437220 */ /* 0x040fe20000410000 */
[----:B------:R-:W-:Y:S01]  /*8640*/  R2UR UR7, R9 ;  /* 0x00000000090772ca */ /* 0x000fe200000e0000 */
[----:B------:R-:W-:Y:S01]  /*8650*/  FMUL.FTZ R69, R2, R71 ;  /* 0x0000004702457220 */ /* 0x000fe20000410000 */
[----:B-1----:R-:W-:Y:S01]  /*8660*/  FSEL R9, R88, -INF , P1 ;  /* 0xff80000058097808 */ /* 0x002fe20000800000 */
[----:B------:R-:W1:Y:S01]  /*8670*/  MUFU.TANH R93, R93 ;  /* 0x0000005d005d7308 */ /* 0x000e620000002400 */
[----:B------:R-:W-:Y:S01]  /*8680*/  FSEL R15, R15, -INF , P1 ;  /* 0xff8000000f0f7808 */ /* 0x000fe20000800000 */
[----:B------:R-:W-:Y:S01]  /*8690*/  FMUL.FTZ R56, R2, R56 ;  /* 0x0000003802387220 */ /* 0x000fe20000410000 */
[----:B------:R-:W-:Y:S01]  /*86a0*/  ISETP.GT.AND P1, PT, R70, 0x20, PT ;  /* 0x000000204600780c */ /* 0x000fe20003f24270 */
[----:B------:R-:W-:Y:S01]  /*86b0*/  FMUL.FTZ R57, R2, R57 ;  /* 0x0000003902397220 */ /* 0x000fe20000410000 */
[----:B--2---:R-:W-:-:S02]  /*86c0*/  FSEL R3, R3, -INF , P4 ;  /* 0xff80000003037808 */ /* 0x004fc40002000000 */
[----:B0-----:R-:W-:Y:S01]  /*86d0*/  FSEL R12, R12, -INF , P3 ;  /* 0xff8000000c0c7808 */ /* 0x001fe20001800000 */
[----:B------:R-:W0:Y:S01]  /*86e0*/  MUFU.TANH R76, R76 ;  /* 0x0000004c004c7308 */ /* 0x000e220000002400 */
[----:B---3--:R-:W-:Y:S02]  /*86f0*/  FSEL R101, R74, -INF , P1 ;  /* 0xff8000004a657808 */ /* 0x008fe40000800000 */
[C---:B------:R-:W-:Y:S02]  /*8700*/  ISETP.GT.AND P2, PT, R70.reuse, 0x9, PT ;  /* 0x000000094600780c */ /* 0x040fe40003f44270 */
[----:B------:R-:W-:Y:S02]  /*8710*/  FMNMX.FTZ R74, R3, R12, !PT ;  /* 0x0000000c034a7209 */ /* 0x000fe40007810000 */
[----:B------:R-:W-:Y:S01]  /*8720*/  ISETP.GT.AND P6, PT, R70, 0x10, PT ;  /* 0x000000104600780c */ /* 0x000fe20003fc4270 */
[----:B------:R-:W-:Y:S01]  /*8730*/  MUFU.TANH R96, R96 ;  /* 0x0000006000607308 */ /* 0x000fe20000002400 */
[----:B------:R-:W-:-:S02]  /*8740*/  FMNMX.FTZ R74, R15, R74, !PT ;  /* 0x0000004a0f4a7209 */ /* 0x000fc40007810000 */
[C---:B------:R-:W-:Y:S02]  /*8750*/  ISETP.GT.AND P5, PT, R70.reuse, 0x11, PT ;  /* 0x000000114600780c */ /* 0x040fe40003fa4270 */
[----:B------:R-:W-:Y:S02]  /*8760*/  FSEL R13, R13, -INF , P4 ;  /* 0xff8000000d0d7808 */ /* 0x000fe40002000000 */
[----:B------:R-:W-:Y:S01]  /*8770*/  ISETP.GT.AND P4, PT, R70, 0x18, PT ;  /* 0x000000184600780c */ /* 0x000fe20003f84270 */
[----:B------:R-:W2:Y:S01]  /*8780*/  MUFU.TANH R77, R77 ;  /* 0x0000004d004d7308 */ /* 0x000ea20000002400 */
[----:B------:R-:W-:Y:S02]  /*8790*/  FSEL R91, R91, -INF , P5 ;  /* 0xff8000005b5b7808 */ /* 0x000fe40002800000 */
[----:B------:R-:W-:Y:S02]  /*87a0*/  FSEL R14, R14, -INF , P3 ;  /* 0xff8000000e0e7808 */ /* 0x000fe40001800000 */
[----:B------:R-:W-:-:S02]  /*87b0*/  ISETP.GT.AND P3, PT, R70, 0x19, PT ;  /* 0x000000194600780c */ /* 0x000fc40003f64270 */
[----:B----4-:R-:W-:Y:S01]  /*87c0*/  FSEL R99, R94, -INF , P4 ;  /* 0xff8000005e637808 */ /* 0x010fe20002000000 */
[----:B------:R-:W3:Y:S01]  /*87d0*/  MUFU.TANH R97, R97 ;  /* 0x0000006100617308 */ /* 0x000ee20000002400 */
[----:B------:R-:W-:Y:S02]  /*87e0*/  R2UR UR6, R8 ;  /* 0x00000000080672ca */ /* 0x000fe400000e0000 */
[----:B------:R-:W-:Y:S02]  /*87f0*/  R2UR UR4, R6 ;  /* 0x00000000060472ca */ /* 0x000fe400000e0000 */
[----:B------:R-:W-:Y:S02]  /*8800*/  R2UR UR5, R7 ;  /* 0x00000000070572ca */ /* 0x000fe400000e0000 */
[----:B-----5:R-:W-:Y:S01]  /*8810*/  FSEL R95, R95, -INF , P3 ;  /* 0xff8000005f5f7808 */ /* 0x020fe20001800000 */
[----:B------:R-:W-:Y:S01]  /*8820*/  MUFU.TANH R80, R80 ;  /* 0x0000005000507308 */ /* 0x000fe20000002400 */
[----:B------:R-:W-:Y:S01]  /*8830*/  FSEL R89, R89, -INF , P2 ;  /* 0xff80000059597808 */ /* 0x000fe20001000000 */
[----:B------:R-:W-:-:S02]  /*8840*/  WARPGROUP.DEPBAR.LE gsb0, 0x0 ;  /* 0x00008000000079c5 */ /* 0x000fc40000010000 */
[C---:B------:R-:W-:Y:S01]  /*8850*/  FMUL.FTZ R71, R2.reuse, R45 ;  /* 0x0000002d02477220 */ /* 0x040fe20000410000 */
[C---:B------:R-:W-:Y:S01]  /*8860*/  FMUL.FTZ R45, R2.reuse, R46 ;  /* 0x0000002e022d7220 */ /* 0x040fe20000410000 */
[----:B------:R-:W-:Y:S01]  /*8870*/  FMUL.FTZ R46, R2, R47 ;  /* 0x0000002f022e7220 */ /* 0x000fe20000410000 */
[----:B------:R-:W-:Y:S01]  /*8880*/  FSEL R47, R20, -INF , P2 ;  /* 0xff800000142f7808 */ /* 0x000fe20001000000 */
[----:B------:R-:W-:Y:S01]  /*8890*/  FMUL.FTZ R98, R2, R51 ;  /* 0x0000003302627220 */ /* 0x000fe20000410000 */
[----:B------:R-:W-:Y:S01]  /*88a0*/  FSEL R51, R90, -INF , P6 ;  /* 0xff8000005a337808 */ /* 0x000fe20003000000 */
[----:B------:R-:W-:Y:S01]  /*88b0*/  WARPGROUP.ARRIVE ;  /* 0x00000000000079c5 */ /* 0x000fe20000000000 */
[----:B------:R-:W-:Y:S01]  /*88c0*/  FMNMX.FTZ R74, R47, R74, !PT ;  /* 0x0000004a2f4a7209 */ /* 0x000fe20007810000 */
[----:B------:R-:W-:Y:S01]  /*88d0*/  FMUL.FTZ R100, R2, R48 ;  /* 0x0000003002647220 */ /* 0x000fe20000410000 */
[----:B------:R-:W-:Y:S01]  /*88e0*/  ISETP.GT.AND P2, PT, R70, 0x21, PT ;  /* 0x000000214600780c */ /* 0x000fe20003f44270 */
[----:B------:R-:W-:Y:S01]  /*88f0*/  FMUL.FTZ R48, R2, R49 ;  /* 0x0000003102307220 */ /* 0x000fe20000410000 */
[----:B------:R-:W-:Y:S01]  /*8900*/  FMNMX.FTZ R74, R51, R74, !PT ;  /* 0x0000004a334a7209 */ /* 0x000fe20007810000 */
[----:B------:R-:W4:Y:S01]  /*8910*/  MUFU.TANH R81, R81 ;  /* 0x0000005100517308 */ /* 0x000f220000002400 */
[----:B------:R-:W-:Y:S01]  /*8920*/  FSEL R103, R72, -INF , P1 ;  /* 0xff80000048677808 */ /* 0x000fe20000800000 */
[----:B------:R-:W-:Y:S01]  /*8930*/  QGMMA.64x32x32.F32.E4M3.E4M3 R24, gdesc[UR4], R24, gsb0 ;  /* 0x00600000041879f3 */ /* 0x000fe20008000818 */
[----:B------:R-:W-:Y:S01]  /*8940*/  FMNMX.FTZ R74, R91, R74, !PT ;  /* 0x0000004a5b4a7209 */ /* 0x000fe20007810000 */
[----:B------:R-:W-:Y:S01]  /*8950*/  FMUL.FTZ R40, R2, R40 ;  /* 0x0000002802287220 */ /* 0x000fe20000410000 */
[----:B------:R-:W-:Y:S01]  /*8960*/  FSEL R49, R92, -INF , P6 ;  /* 0xff8000005c317808 */ /* 0x000fe20003000000 */
[----:B------:R-:W-:Y:S01]  /*8970*/  FMUL.FTZ R41, R2, R41 ;  /* 0x0000002902297220 */ /* 0x000fe20000410000 */
[----:B------:R-:W-:Y:S01]  /*8980*/  FMNMX.FTZ R74, R99, R74, !PT ;  /* 0x0000004a634a7209 */ /* 0x000fe20007810000 */
[----:B------:R-:W5:Y:S01]  /*8990*/  MUFU.TANH R75, R75 ;  /* 0x0000004b004b7308 */ /* 0x000f620000002400 */
[----:B------:R-:W-:Y:S01]  /*89a0*/  ISETP.GT.AND P6, PT, R70, 0x28, PT ;  /* 0x000000284600780c */ /* 0x000fe20003fc4270 */
[C---:B------:R-:W-:Y:S01]  /*89b0*/  FMUL.FTZ R44, R2.reuse, R44 ;  /* 0x0000002c022c7220 */ /* 0x040fe20000410000 */
[----:B------:R-:W-:Y:S01]  /*89c0*/  FMNMX.FTZ R74, R95, R74, !PT ;  /* 0x0000004a5f4a7209 */ /* 0x000fe20007810000 */
[C---:B------:R-:W-:Y:S01]  /*89d0*/  FMUL.FTZ R42, R2.reuse, R42 ;  /* 0x0000002a022a7220 */ /* 0x040fe20000410000 */
[----:B------:R-:W-:Y:S01]  /*89e0*/  FSEL R107, R73, -INF , P2 ;  /* 0xff800000496b7808 */ /* 0x000fe20001000000 */
[C---:B------:R-:W-:Y:S01]  /*89f0*/  FMUL.FTZ R43, R2.reuse, R43 ;  /* 0x0000002b022b7220 */ /* 0x040fe20000410000 */
[----:B------:R-:W-:Y:S01]  /*8a00*/  FMNMX.FTZ R74, R103, R74, !PT ;  /* 0x0000004a674a7209 */ /* 0x000fe20007810000 */
[----:B------:R-:W5:Y:S01]  /*8a10*/  MUFU.TANH R84, R84 ;  /* 0x0000005400547308 */ /* 0x000f620000002400 */
[----:B-1----:R-:W-:Y:S01]  /*8a20*/  FSEL R93, R93, -INF , P5 ;  /* 0xff8000005d5d7808 */ /* 0x002fe20002800000 */
[----:B------:R-:W-:Y:S01]  /*8a30*/  FMUL.FTZ R52, R2, R52 ;  /* 0x0000003402347220 */ /* 0x000fe20000410000 */
[----:B------:R-:W-:Y:S01]  /*8a40*/  ISETP.GT.AND P5, PT, R70, 0x29, PT ;  /* 0x000000294600780c */ /* 0x000fe20003fa4270 */
[----:B------:R-:W-:Y:S01]  /*8a50*/  FMUL.FTZ R53, R2, R53 ;  /* 0x0000003502357220 */ /* 0x000fe20000410000 */
[----:B0-----:R-:W-:Y:S01]  /*8a60*/  FSEL R109, R76, -INF , P6 ;  /* 0xff8000004c6d7808 */ /* 0x001fe20003000000 */
[C---:B------:R-:W-:Y:S01]  /*8a70*/  FMUL.FTZ R50, R2.reuse, R50 ;  /* 0x0000003202327220 */ /* 0x040fe20000410000 */
[----:B------:R-:W-:Y:S01]  /*8a80*/  FMNMX.FTZ R74, R107, R74, !PT ;  /* 0x0000004a6b4a7209 */ /* 0x000fe20007810000 */
[----:B------:R-:W0:Y:S01]  /*8a90*/  MUFU.TANH R78, R78 ;  /* 0x0000004e004e7308 */ /* 0x000e220000002400 */
[----:B--2---:R-:W-:Y:S01]  /*8aa0*/  FSEL R111, R77, -INF , P5 ;  /* 0xff8000004d6f7808 */ /* 0x004fe20002800000 */
[C---:B------:R-:W-:Y:S01]  /*8ab0*/  FMUL.FTZ R54, R2.reuse, R54 ;  /* 0x0000003602367220 */ /* 0x040fe20000410000 */
[----:B------:R-:W-:Y:S01]  /*8ac0*/  FMNMX.FTZ R74, R109, R74, !PT ;  /* 0x0000004a6d4a7209 */ /* 0x000fe20007810000 */
[----:B------:R-:W-:Y:S01]  /*8ad0*/  FMUL.FTZ R55, R2, R55 ;  /* 0x0000003702377220 */ /* 0x000fe20000410000 */
[----:B---3--:R-:W-:Y:S01]  /*8ae0*/  FSEL R97, R97, -INF , P3 ;  /* 0xff80000061617808 */ /* 0x008fe20001800000 */
[----:B------:R-:W-:Y:S01]  /*8af0*/  ULDC UR4, c[0x0][0x988] ;  /* 0x0002620000047ab9 */ /* 0x000fe20000000800 */
[----:B------:R-:W-:Y:S01]  /*8b00*/  ISETP.GT.AND P3, PT, R70, 0x31, PT ;  /* 0x000000314600780c */ /* 0x000fe20003f64270 */
[----:B------:R1:W-:Y:S01]  /*8b10*/  MUFU.TANH R8, R71 ;  /* 0x0000004700087308 */ /* 0x0003e20000002400 */
[----:B------:R-:W-:-:S02]  /*8b20*/  FMNMX.FTZ R74, R111, R74, !PT ;  /* 0x0000004a6f4a7209 */ /* 0x000fc40007810000 */
[----:B------:R-:W-:Y:S02]  /*8b30*/  ISETP.GT.AND P1, PT, R70, 0x38, PT ;  /* 0x000000384600780c */ /* 0x000fe40003f24270 */
[----:B----4-:R-:W-:Y:S02]  /*8b40*/  FSEL R115, R81, -INF , P3 ;  /* 0xff80000051737808 */ /* 0x010fe40001800000 */
[----:B-----5:R-:W-:Y:S01]  /*8b50*/  FSEL R75, R75, -INF , P2 ;  /* 0xff8000004b4b7808 */ /* 0x020fe20001000000 */
[----:B------:R-:W2:Y:S01]  /*8b60*/  MUFU.TANH R85, R85 ;  /* 0x0000005500557308 */ /* 0x000ea20000002400 */
[----:B-1----:R-:W-:Y:S02]  /*8b70*/  FSEL R71, R96, -INF , P4 ;  /* 0xff80000060477808 */ /* 0x002fe40002000000 */
[C---:B------:R-:W-:Y:S02]  /*8b80*/  ISETP.GT.AND P4, PT, R70.reuse, 0x30, PT ;  /* 0x000000304600780c */ /* 0x040fe40003f84270 */
[----:B------:R-:W-:-:S02]  /*8b90*/  ISETP.GT.AND P2, PT, R70, 0x39, PT ;  /* 0x000000394600780c */ /* 0x000fc40003f44270 */
[----:B------:R-:W-:Y:S01]  /*8ba0*/  FSEL R113, R80, -INF , P4 ;  /* 0xff80000050717808 */ /* 0x000fe20002000000 */
[----:B------:R-:W1:Y:S01]  /*8bb0*/  MUFU.TANH R79, R79 ;  /* 0x0000004f004f7308 */ /* 0x000e620000002400 */
[----:B------:R-:W-:Y:S02]  /*8bc0*/  FSEL R117, R84, -INF , P1 ;  /* 0xff80000054757808 */ /* 0x000fe40000800000 */
[----:B------:R-:W-:Y:S02]  /*8bd0*/  FMNMX.FTZ R74, R113, R74, !PT ;  /* 0x0000004a714a7209 */ /* 0x000fe40007810000 */
[----:B0-----:R-:W-:Y:S02]  /*8be0*/  FSEL R73, R78, -INF , P6 ;  /* 0xff8000004e497808 */ /* 0x001fe40003000000 */
[----:B------:R-:W-:Y:S01]  /*8bf0*/  FMNMX.FTZ R74, R115, R74, !PT ;  /* 0x0000004a734a7209 */ /* 0x000fe20007810000 */
[----:B------:R-:W0:Y:S01]  /*8c00*/  MUFU.TANH R56, R56 ;  /* 0x0000003800387308 */ /* 0x000e220000002400 */
[----:B------:R-:W-:-:S02]  /*8c10*/  ISETP.GT.AND P6, PT, R70, 0x40, PT ;  /* 0x000000404600780c */ /* 0x000fc40003fc4270 */
[----:B--2---:R-:W-:Y:S02]  /*8c20*/  FSEL R85, R85, -INF , P2 ;  /* 0xff80000055557808 */ /* 0x004fe40001000000 */
[----:B------:R-:W-:Y:S01]  /*8c30*/  FMNMX.FTZ R74, R117, R74, !PT ;  /* 0x0000004a754a7209 */ /* 0x000fe20007810000 */
[----:B------:R-:W-:Y:S02]  /*8c40*/  WARPGROUP.DEPBAR.LE gsb0, 0x0 ;  /* 0x00008000000079c5 */ /* 0x000fe40000010000 */
[----:B------:R-:W2:Y:S01]  /*8c50*/  MUFU.TANH R82, R82 ;  /* 0x0000005200527308 */ /* 0x000ea20000002400 */
[----:B-1----:R-:W-:Y:S01]  /*8c60*/  FSEL R79, R79, -INF , P5 ;  /* 0xff8000004f4f7808 */ /* 0x002fe20002800000 */
[----:B------:R-:W-:Y:S01]  /*8c70*/  FMUL.FTZ R149, R2, R25 ;  /* 0x0000001902957220 */ /* 0x000fe20000410000 */
[----:B------:R-:W-:Y:S01]  /*8c80*/  ISETP.GT.AND P5, PT, R70, 0x41, PT ;  /* 0x000000414600780c */ /* 0x000fe20003fa4270 */
[C---:B------:R-:W-:Y:S01]  /*8c90*/  FMUL.FTZ R151, R2.reuse, R24 ;  /* 0x0000001802977220 */ /* 0x040fe20000410000 */
[----:B------:R-:W-:Y:S01]  /*8ca0*/  FMNMX.FTZ R74, R85, R74, !PT ;  /* 0x0000004a554a7209 */ /* 0x000fe20007810000 */
[C---:B------:R-:W-:Y:S01]  /*8cb0*/  FMUL.FTZ R155, R2.reuse, R29 ;  /* 0x0000001d029b7220 */ /* 0x040fe20000410000 */
[----:B------:R-:W-:Y:S01]  /*8cc0*/  FMUL.FTZ R24, R2, R27 ;  /* 0x0000001b02187220 */ /* 0x000fe20000410000 */
[----:B------:R-:W1:Y:S01]  /*8cd0*/  MUFU.TANH R57, R57 ;  /* 0x0000003900397308 */ /* 0x000e620000002400 */
[----:B0-----:R-:W-:Y:S01]  /*8ce0*/  FSEL R121, R56, -INF , P6 ;  /* 0xff80000038797808 */ /* 0x001fe20003000000 */
[C---:B------:R-:W-:Y:S01]  /*8cf0*/  FMUL.FTZ R32, R2.reuse, R32 ;  /* 0x0000002002207220 */ /* 0x040fe20000410000 */
[C---:B------:R-:W-:Y:S01]  /*8d00*/  FMUL.FTZ R36, R2.reuse, R36 ;  /* 0x0000002402247220 */ /* 0x040fe20000410000 */
[C---:B------:R-:W-:Y:S01]  /*8d10*/  FMUL.FTZ R30, R2.reuse, R30 ;  /* 0x0000001e021e7220 */ /* 0x040fe20000410000 */
[----:B------:R-:W-:Y:S01]  /*8d20*/  FMNMX.FTZ R74, R121, R74, !PT ;  /* 0x0000004a794a7209 */ /* 0x000fe20007810000 */
[C---:B------:R-:W-:Y:S01]  /*8d30*/  FMUL.FTZ R31, R2.reuse, R31 ;  /* 0x0000001f021f7220 */ /* 0x040fe20000410000 */
[----:B------:R-:W-:Y:S01]  /*8d40*/  FMUL.FTZ R34, R2, R34 ;  /* 0x0000002202227220 */ /* 0x000fe20000410000 */
[----:B------:R-:W0:Y:S01]  /*8d50*/  MUFU.TANH R83, R83 ;  /* 0x0000005300537308 */ /* 0x000e220000002400 */
[----:B--2---:R-:W-:Y:S01]  /*8d60*/  FSEL R77, R82, -INF , P4 ;  /* 0xff800000524d7808 */ /* 0x004fe20002000000 */
[----:B------:R-:W-:Y:S01]  /*8d70*/  FMUL.FTZ R35, R2, R35 ;  /* 0x0000002302237220 */ /* 0x000fe20000410000 */
[----:B------:R-:W-:-:S05]  /*8d80*/  ISETP.GT.AND P4, PT, R70, 0x48, PT ;  /* 0x000000484600780c */ /* 0x000fca0003f84270 */
[----:B------:R-:W2:Y:S01]  /*8d90*/  MUFU.TANH R58, R58 ;  /* 0x0000003a003a7308 */ /* 0x000ea20000002400 */
[----:B-1----:R-:W-:-:S04]  /*8da0*/  FSEL R57, R57, -INF , P5 ;  /* 0xff80000039397808 */ /* 0x002fc80002800000 */
[----:B------:R-:W-:-:S03]  /*8db0*/  FMNMX.FTZ R74, R57, R74, !PT ;  /* 0x0000004a394a7209 */ /* 0x000fc60007810000 */
[----:B------:R-:W1:Y:S01]  /*8dc0*/  MUFU.TANH R86, R86 ;  /* 0x0000005600567308 */ /* 0x000e620000002400 */
[----:B0-----:R-:W-:Y:S02]  /*8dd0*/  FSEL R83, R83, -INF , P3 ;  /* 0xff80000053537808 */ /* 0x001fe40001800000 */
[----:B------:R-:W-:-:S05]  /*8de0*/  ISETP.GT.AND P3, PT, R70, 0x49, PT ;  /* 0x000000494600780c */ /* 0x000fca0003f64270 */
[----:B------:R-:W0:Y:S01]  /*8df0*/  MUFU.TANH R59, R59 ;  /* 0x0000003b003b7308 */ /* 0x000e220000002400 */
[----:B--2---:R-:W-:Y:S01]  /*8e00*/  FSEL R125, R58, -INF , P4 ;  /* 0xff8000003a7d7808 */ /* 0x004fe20002000000 */
[----:B------:R-:W-:-:S03]  /*8e10*/  IMAD.U32 R58, RZ, RZ, UR4 ;  /* 0x00000004ff3a7e24 */ /* 0x000fc6000f8e00ff */
[----:B------:R-:W-:-:S03]  /*8e20*/  FMNMX.FTZ R74, R125, R74, !PT ;  /* 0x0000004a7d4a7209 */ /* 0x000fc60007810000 */
[----:B------:R-:W2:Y:S01]  /*8e30*/  MUFU.TANH R87, R87 ;  /* 0x0000005700577308 */ /* 0x000ea20000002400 */
[----:B-1----:R-:W-:Y:S02]  /*8e40*/  FSEL R81, R86, -INF , P1 ;  /* 0xff80000056517808 */ /* 0x002fe40000800000 */
[----:B------:R-:W-:-:S05]  /*8e50*/  ISETP.GT.AND P1, PT, R70, 0x50, PT ;  /* 0x000000504600780c */ /* 0x000fca0003f24270 */
[----:B------:R-:W1:Y:S01]  /*8e60*/  MUFU.TANH R62, R62 ;  /* 0x0000003e003e7308 */ /* 0x000e620000002400 */
[----:B0-----:R-:W-:-:S04]  /*8e70*/  FSEL R127, R59, -INF , P3 ;  /* 0xff8000003b7f7808 */ /* 0x001fc80001800000 */
[----:B------:R-:W-:-:S03]  /*8e80*/  FMNMX.FTZ R74, R127, R74, !PT ;  /* 0x0000004a7f4a7209 */ /* 0x000fc60007810000 */
[----:B------:R-:W0:Y:S01]  /*8e90*/  MUFU.TANH R10, R10 ;  /* 0x0000000a000a7308 */ /* 0x000e220000002400 */
[----:B--2---:R-:W-:Y:S02]  /*8ea0*/  FSEL R87, R87, -INF , P2 ;  /* 0xff80000057577808 */ /* 0x004fe40001000000 */
[----:B------:R-:W-:-:S05]  /*8eb0*/  ISETP.GT.AND P2, PT, R70, 0x51, PT ;  /* 0x000000514600780c */ /* 0x000fca0003f44270 */
[----:B------:R-:W2:Y:S01]  /*8ec0*/  MUFU.TANH R63, R63 ;  /* 0x0000003f003f7308 */ /* 0x000ea20000002400 */
[----:B-1----:R-:W-:-:S04]  /*8ed0*/  FSEL R129, R62, -INF , P1 ;  /* 0xff8000003e817808 */ /* 0x002fc80000800000 */
[----:B------:R-:W-:-:S03]  /*8ee0*/  FMNMX.FTZ R74, R129, R74, !PT ;  /* 0x0000004a814a7209 */ /* 0x000fc60007810000 */
[----:B------:R-:W1:Y:S01]  /*8ef0*/  MUFU.TANH R11, R11 ;  /* 0x0000000b000b7308 */ /* 0x000e620000002400 */
[----:B0-----:R-:W-:Y:S01]  /*8f00*/  FSEL R119, R10, -INF , P6 ;  /* 0xff8000000a777808 */ /* 0x001fe20003000000 */
[----:B------:R-:W-:Y:S01]  /*8f10*/  FMUL.FTZ R10, R2, R26 ;  /* 0x0000001a020a7220 */ /* 0x000fe20000410000 */
[----:B------:R-:W-:Y:S01]  /*8f20*/  ISETP.GT.AND P6, PT, R70, 0x58, PT ;  /* 0x000000584600780c */ /* 0x000fe20003fc4270 */
[----:B------:R-:W-:-:S04]  /*8f30*/  FMUL.FTZ R26, R2, R28 ;  /* 0x0000001c021a7220 */ /* 0x000fc80000410000 */
[----:B------:R-:W0:Y:S01]  /*8f40*/  MUFU.TANH R66, R66 ;  /* 0x0000004200427308 */ /* 0x000e220000002400 */
[----:B--2---:R-:W-:-:S04]  /*8f50*/  FSEL R131, R63, -INF , P2 ;  /* 0xff8000003f837808 */ /* 0x004fc80001000000 */
        /* <DEDUP_REMOVED lines=27> */
[----:B------:R-:W-:-:S04]  /*9110*/  ISETP.GT.AND P2, PT, R70, 0x69, PT ;  /* 0x000000694600780c */ /* 0x000fc80003f44270 */
[----:B------:R-:W-:Y:S01]  /*9120*/  FSEL R139, R8, -INF , P2 ;  /* 0xff800000088b7808 */ /* 0x000fe20001000000 */
[----:B------:R-:W2:Y:S01]  /*9130*/  MUFU.TANH R69, R69 ;  /* 0x0000004500457308 */ /* 0x000ea20000002400 */
[----:B-1----:R-:W-:Y:S01]  /*9140*/  FSEL R137, R44, -INF , P1 ;  /* 0xff8000002c897808 */ /* 0x002fe20000800000 */
[----:B------:R-:W-:-:S03]  /*9150*/  FMUL.FTZ R8, R2, R33 ;  /* 0x0000002102087220 */ /* 0x000fc60000410000 */
[----:B------:R-:W-:-:S03]  /*9160*/  FMNMX.FTZ R74, R137, R74, !PT ;  /* 0x0000004a894a7209 */ /* 0x000fc60007810000 */
[----:B------:R-:W1:Y:S01]  /*9170*/  MUFU.TANH R20, R100 ;  /* 0x0000006400147308 */ /* 0x000e620000002400 */
[----:B0-----:R-:W-:Y:S02]  /*9180*/  FSEL R63, R68, -INF , P6 ;  /* 0xff800000443f7808 */ /* 0x001fe40003000000 */
[----:B------:R-:W-:Y:S02]  /*9190*/  ISETP.GT.AND P6, PT, R70, 0x70, PT ;  /* 0x000000704600780c */ /* 0x000fe40003fc4270 */
[----:B------:R-:W-:-:S03]  /*91a0*/  FMNMX.FTZ R74, R139, R74, !PT ;  /* 0x0000004a8b4a7209 */ /* 0x000fc60007810000 */
[----:B------:R-:W0:Y:S01]  /*91b0*/  MUFU.TANH R46, R46 ;  /* 0x0000002e002e7308 */ /* 0x000e220000002400 */
[----:B--2---:R-:W-:Y:S02]  /*91c0*/  FSEL R69, R69, -INF , P5 ;  /* 0xff80000045457808 */ /* 0x004fe40002800000 */
[----:B------:R-:W-:-:S05]  /*91d0*/  ISETP.GT.AND P5, PT, R70, 0x71, PT ;  /* 0x000000714600780c */ /* 0x000fca0003fa4270 */
[----:B------:R-:W2:Y:S01]  /*91e0*/  MUFU.TANH R42, R42 ;  /* 0x0000002a002a7308 */ /* 0x000ea20000002400 */
[----:B-1----:R-:W-:Y:S01]  /*91f0*/  FSEL R141, R20, -INF , P6 ;  /* 0xff800000148d7808 */ /* 0x002fe20003000000 */
[----:B------:R-:W-:-:S03]  /*9200*/  FMUL.FTZ R20, R2, R37 ;  /* 0x0000002502147220 */ /* 0x000fc60000410000 */
[----:B------:R-:W-:-:S03]  /*9210*/  FMNMX.FTZ R74, R141, R74, !PT ;  /* 0x0000004a8d4a7209 */ /* 0x000fc60007810000 */
[----:B------:R-:W1:Y:S01]  /*9220*/  MUFU.TANH R48, R48 ;  /* 0x0000003000307308 */ /* 0x000e620000002400 */
[----:B0-----:R-:W-:Y:S02]  /*9230*/  FSEL R29, R46, -INF , P2 ;  /* 0xff8000002e1d7808 */ /* 0x001fe40001000000 */
[----:B------:R-:W-:Y:S02]  /*9240*/  FMNMX.FTZ R46, R13, R14, !PT ;  /* 0x0000000e0d2e7209 */ /* 0x000fe40007810000 */
[----:B------:R-:W-:Y:S02]  /*9250*/  ISETP.GT.AND P2, PT, R70, 0x80, PT ;  /* 0x000000804600780c */ /* 0x000fe40003f44270 */
[----:B------:R-:W-:Y:S01]  /*9260*/  FMNMX.FTZ R46, R9, R46, !PT ;  /* 0x0000002e092e7209 */ /* 0x000fe20007810000 */
[----:B------:R-:W0:Y:S01]  /*9270*/  MUFU.TANH R43, R43 ;  /* 0x0000002b002b7308 */ /* 0x000e220000002400 */
[----:B--2---:R-:W-:Y:S02]  /*9280*/  FSEL R27, R42, -INF , P4 ;  /* 0xff8000002a1b7808 */ /* 0x004fe40002000000 */
[----:B------:R-:W-:-:S05]  /*9290*/  ISETP.GT.AND P4, PT, R70, 0x78, PT ;  /* 0x000000784600780c */ /* 0x000fca0003f84270 */
[----:B------:R-:W2:Y:S01]  /*92a0*/  MUFU.TANH R52, R52 ;  /* 0x0000003400347308 */ /* 0x000ea20000002400 */
[----:B-1----:R-:W-:Y:S02]  /*92b0*/  FSEL R143, R48, -INF , P5 ;  /* 0xff800000308f7808 */ /* 0x002fe40002800000 */
[----:B------:R-:W-:Y:S02]  /*92c0*/  FMNMX.FTZ R48, R89, R46, !PT ;  /* 0x0000002e59307209 */ /* 0x000fe40007810000 */
[----:B------:R-:W-:Y:S02]  /*92d0*/  FMNMX.FTZ R74, R143, R74, !PT ;  /* 0x0000004a8f4a7209 */ /* 0x000fe40007810000 */
[----:B------:R-:W-:Y:S01]  /*92e0*/  FMNMX.FTZ R48, R49, R48, !PT ;  /* 0x0000003031307209 */ /* 0x000fe20007810000 */
[----:B------:R-:W1:Y:S01]  /*92f0*/  MUFU.TANH R53, R53 ;  /* 0x0000003500357308 */ /* 0x000e620000002400 */
[----:B0-----:R-:W-:Y:S02]  /*9300*/  FSEL R43, R43, -INF , P3 ;  /* 0xff8000002b2b7808 */ /* 0x001fe40001800000 */
[----:B------:R-:W-:-:S02]  /*9310*/  ISETP.GT.AND P3, PT, R70, 0x79, PT ;  /* 0x000000794600780c */ /* 0x000fc40003f64270 */
[----:B------:R-:W-:-:S03]  /*9320*/  FMNMX.FTZ R48, R93, R48, !PT ;  /* 0x000000305d307209 */ /* 0x000fc60007810000 */
[----:B------:R-:W0:Y:S01]  /*9330*/  MUFU.TANH R45, R45 ;  /* 0x0000002d002d7308 */ /* 0x000e220000002400 */
[----:B--2---:R-:W-:Y:S02]  /*9340*/  FSEL R145, R52, -INF , P4 ;  /* 0xff80000034917808 */ /* 0x004fe40002000000 */
[----:B------:R-:W-:Y:S02]  /*9350*/  FMNMX.FTZ R48, R71, R48, !PT ;  /* 0x0000003047307209 */ /* 0x000fe40007810000 */
[----:B------:R-:W-:-:S03]  /*9360*/  FMNMX.FTZ R74, R145, R74, !PT ;  /* 0x0000004a914a7209 */ /* 0x000fc60007810000 */
        /* <DEDUP_REMOVED lines=11> */
[----:B------:R-:W-:Y:S02]  /*9420*/  ISETP.GT.AND P6, PT, R70, 0x88, PT ;  /* 0x000000884600780c */ /* 0x000fe40003fc4270 */
[----:B------:R-:W-:-:S03]  /*9430*/  FMNMX.FTZ R50, R97, R48, !PT ;  /* 0x0000003061327209 */ /* 0x000fc60007810000 */
[----:B------:R-:W-:Y:S01]  /*9440*/  MUFU.TANH R26, R26 ;  /* 0x0000001a001a7308 */ /* 0x000fe20000002400 */
[----:B0-----:R-:W-:Y:S02]  /*9450*/  FSEL R149, R149, -INF , P1 ;  /* 0xff80000095957808 */ /* 0x001fe40000800000 */
[----:B------:R-:W-:Y:S02]  /*9460*/  FMNMX.FTZ R50, R101, R50, !PT ;  /* 0x0000003265327209 */ /* 0x000fe40007810000 */
[----:B------:R-:W-:Y:S02]  /*9470*/  FMNMX.FTZ R59, R149, R74, !PT ;  /* 0x0000004a953b7209 */ /* 0x000fe40007810000 */
[----:B------:R-:W-:Y:S01]  /*9480*/  FMNMX.FTZ R50, R75, R50, !PT ;  /* 0x000000324b327209 */ /* 0x000fe20007810000 */
[----:B------:R-:W0:Y:S01]  /*9490*/  MUFU.TANH R54, R54 ;  /* 0x0000003600367308 */ /* 0x000e220000002400 */
[----:B--2---:R-:W-:Y:S02]  /*94a0*/  FSEL R147, R72, -INF , P5 ;  /* 0xff80000048937808 */ /* 0x004fe40002800000 */
[----:B------:R-:W-:-:S02]  /*94b0*/  ISETP.GT.AND P5, PT, R70, 0x89, PT ;  /* 0x000000894600780c */ /* 0x000fc40003fa4270 */
[----:B------:R-:W-:-:S03]  /*94c0*/  FMNMX.FTZ R50, R73, R50, !PT ;  /* 0x0000003249327209 */ /* 0x000fc60007810000 */
[----:B------:R-:W1:Y:S01]  /*94d0*/  MUFU.TANH R155, R155 ;  /* 0x0000009b009b7308 */ /* 0x000e620000002400 */
[----:B------:R-:W-:-:S04]  /*94e0*/  FMNMX.FTZ R52, R79, R50, !PT ;  /* 0x000000324f347209 */ /* 0x000fc80007810000 */
[----:B------:R-:W-:-:S03]  /*94f0*/  FMNMX.FTZ R52, R77, R52, !PT ;  /* 0x000000344d347209 */ /* 0x000fc60007810000 */
[----:B------:R-:W2:Y:S01]  /*9500*/  MUFU.TANH R55, R55 ;  /* 0x0000003700377308 */ /* 0x000ea20000002400 */
[----:B0-----:R-:W-:Y:S02]  /*9510*/  FSEL R37, R54, -INF , P4 ;  /* 0xff80000036257808 */ /* 0x001fe40002000000 */
[----:B------:R-:W-:Y:S02]  /*9520*/  ISETP.GT.AND P4, PT, R70, 0x90, PT ;  /* 0x000000904600780c */ /* 0x000fe40003f84270 */
[----:B------:R-:W-:-:S03]  /*9530*/  FMNMX.FTZ R52, R83, R52, !PT ;  /* 0x0000003453347209 */ /* 0x000fc60007810000 */
[----:B------:R-:W0:Y:S01]  /*9540*/  MUFU.TANH R32, R32 ;  /* 0x0000002000207308 */ /* 0x000e220000002400 */
[----:B-1----:R-:W-:Y:S02]  /*9550*/  FSEL R155, R155, -INF , P5 ;  /* 0xff8000009b9b7808 */ /* 0x002fe40002800000 */
[----:B------:R-:W-:-:S04]  /*9560*/  FMNMX.FTZ R52, R81, R52, !PT ;  /* 0x0000003451347209 */ /* 0x000fc80007810000 */
[----:B------:R-:W-:Y:S01]  /*9570*/  FMNMX.FTZ R54, R87, R52, !PT ;  /* 0x0000003457367209 */ /* 0x000fe20007810000 */
[----:B------:R-:W1:Y:S01]  /*9580*/  MUFU.TANH R10, R10 ;  /* 0x0000000a000a7308 */ /* 0x000e620000002400 */
[----:B--2---:R-:W-:Y:S02]  /*9590*/  FSEL R153, R55, -INF , P3 ;  /* 0xff80000037997808 */ /* 0x004fe40001800000 */
[----:B------:R-:W-:Y:S02]  /*95a0*/  ISETP.GT.AND P3, PT, R70, 0x91, PT ;  /* 0x000000914600780c */ /* 0x000fe40003f64270 */
[----:B------:R-:W-:-:S03]  /*95b0*/  FMNMX.FTZ R54, R119, R54, !PT ;  /* 0x0000003677367209 */ /* 0x000fc60007810000 */
[----:B------:R2:W3:Y:S01]  /*95c0*/  MUFU.TANH R28, R8 ;  /* 0x00000008001c7308 */ /* 0x0004e20000002400 */
[----:B0-----:R-:W-:Y:S02]  /*95d0*/  FSEL R32, R32, -INF , P4 ;  /* 0xff80000020207808 */ /* 0x001fe40002000000 */
[----:B------:R-:W-:-:S04]  /*95e0*/  FMNMX.FTZ R54, R11, R54, !PT ;  /* 0x000000360b367209 */ /* 0x000fc80007810000 */
[----:B------:R-:W-:Y:S01]  /*95f0*/  FMNMX.FTZ R54, R123, R54, !PT ;  /* 0x000000367b367209 */ /* 0x000fe20007810000 */
[----:B------:R-:W0:Y:S01]  /*9600*/  MUFU.TANH R24, R24 ;  /* 0x0000001800187308 */ /* 0x000e220000002400 */
[----:B--2---:R-:W-:Y:S02]  /*9610*/  FSEL R8, R26, -INF , P6 ;  /* 0xff8000001a087808 */ /* 0x004fe40003000000 */
[----:B-1----:R-:W-:Y:S02]  /*9620*/  FSEL R10, R10, -INF , P2 ;  /* 0xff8000000a0a7808 */ /* 0x002fe40001000000 */
[----:B------:R-:W-:Y:S02]  /*9630*/  FMNMX.FTZ R26, R8, R59, !PT ;  /* 0x0000003b081a7209 */ /* 0x000fe40007810000 */
[----:B------:R-:W-:Y:S01]  /*9640*/  ISETP.GT.AND P2, PT, R70, 0x98, PT ;  /* 0x000000984600780c */ /* 0x000fe20003f44270 */
[----:B------:R-:W1:Y:S01]  /*9650*/  MUFU.TANH R36, R36 ;  /* 0x0000002400247308 */ /* 0x000e620000002400 */
[----:B------:R-:W-:-:S02]  /*9660*/  FMNMX.FTZ R55, R155, R26, !PT ;  /* 0x0000001a9b377209 */ /* 0x000fc40007810000 */
[----:B---3--:R-:W-:Y:S02]  /*9670*/  FSEL R28, R28, -INF , P3 ;  /* 0xff8000001c1c7808 */ /* 0x008fe40001800000 */
[----:B------:R-:W-:Y:S02]  /*9680*/  FMNMX.FTZ R59, R32, R55, !PT ;  /* 0x00000037203b7209 */ /* 0x000fe40007810000 */
[----:B------:R-:W-:Y:S01]  /*9690*/  FMNMX.FTZ R56, R61, R54, !PT ;  /* 0x000000363d387209 */ /* 0x000fe20007810000 */
[----:B------:R-:W2:Y:S01]  /*96a0*/  MUFU.TANH R20, R20 ;  /* 0x0000001400147308 */ /* 0x000ea20000002400 */
[----:B0-----:R-:W-:Y:S02]  /*96b0*/  FSEL R55, R24, -INF , P1 ;  /* 0xff80000018377808 */ /* 0x001fe40000800000 */
[----:B------:R-:W-:Y:S02]  /*96c0*/  ISETP.GT.AND P1, PT, R70, 0x99, PT ;  /* 0x000000994600780c */ /* 0x000fe40003f24270 */
[----:B------:R-:W-:-:S02]  /*96d0*/  FMNMX.FTZ R59, R28, R59, !PT ;  /* 0x0000003b1c3b7209 */ /* 0x000fc40007810000 */
[----:B------:R-:W-:Y:S01]  /*96e0*/  FMNMX.FTZ R56, R25, R56, !PT ;  /* 0x0000003819387209 */ /* 0x000fe20007810000 */
[----:B------:R-:W-:Y:S01]  /*96f0*/  MUFU.TANH R30, R30 ;  /* 0x0000001e001e7308 */ /* 0x000fe20000002400 */
[----:B-1----:R-:W-:Y:S02]  /*9700*/  FSEL R26, R36, -INF , P2 ;  /* 0xff800000241a7808 */ /* 0x002fe40001000000 */
[----:B------:R-:W-:Y:S02]  /*9710*/  FMNMX.FTZ R56, R65, R56, !PT ;  /* 0x0000003841387209 */ /* 0x000fe40007810000 */
[----:B------:R-:W-:Y:S02]  /*9720*/  FMNMX.FTZ R59, R26, R59, !PT ;  /* 0x0000003b1a3b7209 */ /* 0x000fe40007810000 */
[----:B------:R-:W-:Y:S01]  /*9730*/  FMNMX.FTZ R56, R63, R56, !PT ;  /* 0x000000383f387209 */ /* 0x000fe20007810000 */
[----:B------:R-:W0:Y:S01]  /*9740*/  MUFU.TANH R31, R31 ;  /* 0x0000001f001f7308 */ /* 0x000e220000002400 */
[----:B--2---:R-:W-:-:S02]  /*9750*/  FSEL R24, R20, -INF , P1 ;  /* 0xff80000014187808 */ /* 0x004fc40000800000 */
[----:B------:R-:W-:Y:S02]  /*9760*/  FMNMX.FTZ R60, R69, R56, !PT ;  /* 0x00000038453c7209 */ /* 0x000fe40007810000 */
[----:B------:R-:W-:Y:S02]  /*9770*/  FMNMX.FTZ R36, R24, R59, !PT ;  /* 0x0000003b18247209 */ /* 0x000fe40007810000 */
[----:B------:R-:W-:Y:S01]  /*9780*/  FMNMX.FTZ R60, R27, R60, !PT ;  /* 0x0000003c1b3c7209 */ /* 0x000fe20007810000 */
[----:B------:R-:W-:Y:S02]  /*9790*/  MUFU.TANH R34, R34 ;  /* 0x0000002200227308 */ /* 0x000fe40000002400 */
[----:B------:R-:W1:Y:S01]  /*97a0*/  SHFL.BFLY PT, R59, R36, 0x2, 0x1f ;  /* 0x0c401f00243b7f89 */ /* 0x000e6200000e0000 */
[----:B------:R-:W-:-:S04]  /*97b0*/  FMNMX.FTZ R60, R43, R60, !PT ;  /* 0x0000003c2b3c7209 */ /* 0x000fc80007810000 */
[----:B------:R-:W-:Y:S01]  /*97c0*/  FMNMX.FTZ R60, R45, R60, !PT ;  /* 0x0000003c2d3c7209 */ /* 0x000fe20007810000 */
[----:B------:R-:W2:Y:S01]  /*97d0*/  MUFU.TANH R35, R35 ;  /* 0x0000002300237308 */ /* 0x000ea20000002400 */
[----:B0-----:R-:W-:Y:S02]  /*97e0*/  FSEL R31, R31, -INF , P5 ;  /* 0xff8000001f1f7808 */ /* 0x001fe40002800000 */
[----:B------:R-:W-:-:S04]  /*97f0*/  FMNMX.FTZ R60, R29, R60, !PT ;  /* 0x0000003c1d3c7209 */ /* 0x000fc80007810000 */
[----:B------:R-:W-:-:S04]  /*9800*/  FMNMX.FTZ R60, R33, R60, !PT ;  /* 0x0000003c213c7209 */ /* 0x000fc80007810000 */
[----:B------:R-:W-:-:S04]  /*9810*/  FMNMX.FTZ R60, R147, R60, !PT ;  /* 0x0000003c933c7209 */ /* 0x000fc80007810000 */
[----:B------:R-:W-:Y:S02]  /*9820*/  FMNMX.FTZ R60, R37, R60, !PT ;  /* 0x0000003c253c7209 */ /* 0x000fe40007810000 */
[----:B--2---:R-:W-:Y:S02]  /*9830*/  FSEL R35, R35, -INF , P3 ;  /* 0xff80000023237808 */ /* 0x004fe40001800000 */
[----:B-1----:R-:W-:Y:S01]  /*9840*/  FMNMX.FTZ R40, R36, R59, !PT ;  /* 0x0000003b24287209 */ /* 0x002fe20007810000 */
[C---:B------:R-:W-:Y:S01]  /*9850*/  FMUL.FTZ R36, R2.reuse, R38 ;  /* 0x0000002602247220 */ /* 0x040fe20000410000 */
[----:B------:R-:W-:-:S03]  /*9860*/  FMUL.FTZ R38, R2, R39 ;  /* 0x0000002702267220 */ /* 0x000fc60000410000 */
[----:B------:R-:W0:Y:S02]  /*9870*/  SHFL.BFLY PT, R59, R40, 0x1, 0x1f ;  /* 0x0c201f00283b7f89 */ /* 0x000e2400000e0000 */
[----:B------:R-:W1:Y:S08]  /*9880*/  MUFU.TANH R36, R36 ;  /* 0x0000002400247308 */ /* 0x000e700000002400 */
[----:B------:R-:W2:Y:S01]  /*9890*/  MUFU.TANH R38, R38 ;  /* 0x0000002600267308 */ /* 0x000ea20000002400 */
[----:B0-----:R-:W-:-:S04]  /*98a0*/  FMNMX.FTZ R59, R40, R59, !PT ;  /* 0x0000003b283b7209 */ /* 0x001fc80007810000 */
[C---:B------:R-:W-:Y:S01]  /*98b0*/  FSETP.NEU.FTZ.AND P0, PT, R59.reuse, -INF , PT ;  /* 0xff8000003b00780b */ /* 0x040fe20003f1d000 */
[----:B------:R-:W-:-:S05]  /*98c0*/  FFMA.FTZ R20, R59, R58, -8 ;  /* 0xc10000003b147423 */ /* 0x000fca000001003a */
[----:B------:R-:W-:Y:S02]  /*98d0*/  FSEL R20, R20, RZ, P0 ;  /* 0x000000ff14147208 */ /* 0x000fe40000000000 */
[----:B------:R-:W-:-:S03]  /*98e0*/  ISETP.NE.AND P0, PT, R106, RZ, PT ;  /* 0x000000ff6a00720c */ /* 0x000fc60003f05270 */
[-CC-:B------:R-:W-:Y:S01]  /*98f0*/  FFMA.FTZ R39, R51, R58.reuse, -R20.reuse ;  /* 0x0000003a33277223 */ /* 0x180fe20000010814 */
[----:B------:R-:W-:-:S01]  /*9900*/  FFMA.FTZ R51, R107, R58, -R20 ;  /* 0x0000003a6b337223 */ /* 0x000fc20000010814 */
[----:B------:R-:W-:Y:S01]  /*9910*/  FMNMX.FTZ R107, R153, R60, !PT ;  /* 0x0000003c996b7209 */ /* 0x000fe20007810000 */
[----:B------:R-:W-:-:S01]  /*9920*/  FFMA.FTZ R109, R109, R58, -R20 ;  /* 0x0000003a6d6d7223 */ /* 0x000fc20000010814 */
[-CC-:B------:R-:W-:Y:S01]  /*9930*/  FFMA.FTZ R42, R91, R58.reuse, -R20.reuse ;  /* 0x0000003a5b2a7223 */ /* 0x180fe20000010814 */
[----:B------:R-:W-:-:S01]  /*9940*/  FFMA.FTZ R91, R111, R58, -R20 ;  /* 0x0000003a6f5b7223 */ /* 0x000fc20000010814 */
[----:B------:R-:W-:Y:S01]  /*9950*/  FMNMX.FTZ R60, R10, R107, !PT ;  /* 0x0000006b0a3c7209 */ /* 0x000fe20007810000 */
[----:B------:R0:W-:Y:S01]  /*9960*/  MUFU.EX2 R48, R109 ;  /* 0x0000006d00307308 */ /* 0x0001e20000000800 */
[----:B------:R-:W-:Y:S01]  /*9970*/  FSEL R107, R30, -INF , P6 ;  /* 0xff8000001e6b7808 */ /* 0x000fe20003000000 */
[--C-:B------:R-:W-:Y:S01]  /*9980*/  FFMA.FTZ R113, R113, R58, -R20.reuse ;  /* 0x0000003a71717223 */ /* 0x100fe20000010814 */
[----:B------:R-:W-:Y:S01]  /*9990*/  FMNMX.FTZ R60, R55, R60, !PT ;  /* 0x0000003c373c7209 */ /* 0x000fe20007810000 */
[-CC-:B------:R-:W-:Y:S01]  /*99a0*/  FFMA.FTZ R121, R121, R58.reuse, -R20.reuse ;  /* 0x0000003a79797223 */ /* 0x180fe20000010814 */
[----:B-1----:R-:W-:Y:S01]  /*99b0*/  FSEL R111, R36, -INF , P2 ;  /* 0xff800000246f7808 */ /* 0x002fe20001000000 */
[--C-:B------:R-:W-:Y:S01]  /*99c0*/  FFMA.FTZ R44, R99, R58, -R20.reuse ;  /* 0x0000003a632c7223 */ /* 0x100fe20000010814 */
[----:B------:R-:W-:Y:S01]  /*99d0*/  FMNMX.FTZ R60, R107, R60, !PT ;  /* 0x0000003c6b3c7209 */ /* 0x000fe20007810000 */
[----:B------:R2:W-:Y:S01]  /*99e0*/  MUFU.EX2 R50, R113 ;  /* 0x0000007100327308 */ /* 0x0005e20000000800 */
[----:B0-----:R-:W-:Y:S01]  /*99f0*/  FSEL R109, R34, -INF , P4 ;  /* 0xff800000226d7808 */ /* 0x001fe20002000000 */
[--C-:B------:R-:W-:Y:S01]  /*9a00*/  FFMA.FTZ R99, R127, R58, -R20.reuse ;  /* 0x0000003a7f637223 */ /* 0x100fe20000010814 */
[----:B------:R-:W-:Y:S01]  /*9a10*/  FMNMX.FTZ R60, R31, R60, !PT ;  /* 0x0000003c1f3c7209 */ /* 0x000fe20007810000 */
[-CC-:B------:R-:W-:Y:S01]  /*9a20*/  FFMA.FTZ R103, R103, R58.reuse, -R20.reuse ;  /* 0x0000003a67677223 */ /* 0x180fe20000010814 */
[----:B------:R-:W-:-:S01]  /*9a30*/  FFMA.FTZ R117, R117, R58, -R20 ;  /* 0x0000003a75757223 */ /* 0x000fc20000010814 */
[--C-:B------:R-:W-:Y:S01]  /*9a40*/  FFMA.FTZ R125, R125, R58, -R20.reuse ;  /* 0x0000003a7d7d7223 */ /* 0x100fe20000010814 */
[----:B------:R-:W-:Y:S01]  /*9a50*/  FMNMX.FTZ R60, R109, R60, !PT ;  /* 0x0000003c6d3c7209 */ /* 0x000fe20007810000 */
[----:B------:R0:W-:Y:S01]  /*9a60*/  MUFU.EX2 R54, R121 ;  /* 0x0000007900367308 */ /* 0x0001e20000000800 */
[----:B--2---:R-:W-:Y:S01]  /*9a70*/  FSEL R113, R38, -INF , P1 ;  /* 0xff80000026717808 */ /* 0x004fe20000800000 */
[--C-:B------:R-:W-:Y:S01]  /*9a80*/  FFMA.FTZ R40, R47, R58, -R20.reuse ;  /* 0x0000003a2f287223 */ /* 0x100fe20000010814 */
[----:B------:R-:W-:Y:S01]  /*9a90*/  FMNMX.FTZ R60, R35, R60, !PT ;  /* 0x0000003c233c7209 */ /* 0x000fe20007810000 */
[-CC-:B------:R-:W-:Y:S01]  /*9aa0*/  FFMA.FTZ R47, R95, R58.reuse, -R20.reuse ;  /* 0x0000003a5f2f7223 */ /* 0x180fe20000010814 */
[----:B------:R-:W-:-:S01]  /*9ab0*/  FFMA.FTZ R95, R115, R58, -R20 ;  /* 0x0000003a735f7223 */ /* 0x000fc20000010814 */
[--C-:B------:R-:W-:Y:S01]  /*9ac0*/  FFMA.FTZ R62, R129, R58, -R20.reuse ;  /* 0x0000003a813e7223 */ /* 0x100fe20000010814 */
[----:B------:R-:W-:Y:S01]  /*9ad0*/  FMNMX.FTZ R60, R111, R60, !PT ;  /* 0x0000003c6f3c7209 */ /* 0x000fe20007810000 */
[----:B------:R1:W-:Y:S01]  /*9ae0*/  MUFU.EX2 R46, R103 ;  /* 0x00000067002e7308 */ /* 0x0003e20000000800 */
[----:B------:R-:W-:-:S01]  /*9af0*/  FFMA.FTZ R3, R3, R58, -R20 ;  /* 0x0000003a03037223 */ /* 0x000fc20000010814 */
[--C-:B------:R-:W-:Y:S01]  /*9b00*/  FFMA.FTZ R12, R12, R58, -R20.reuse ;  /* 0x0000003a0c0c7223 */ /* 0x100fe20000010814 */
[----:B------:R-:W-:Y:S01]  /*9b10*/  FMNMX.FTZ R60, R113, R60, !PT ;  /* 0x0000003c713c7209 */ /* 0x000fe20007810000 */
[-CC-:B------:R-:W-:Y:S01]  /*9b20*/  FFMA.FTZ R15, R15, R58.reuse, -R20.reuse ;  /* 0x0000003a0f0f7223 */ /* 0x180fe20000010814 */
[----:B------:R-:W-:-:S01]  /*9b30*/  FFMA.FTZ R85, R85, R58, -R20 ;  /* 0x0000003a55557223 */ /* 0x000fc20000010814 */
[-CC-:B------:R-:W-:Y:S01]  /*9b40*/  FFMA.FTZ R57, R57, R58.reuse, -R20.reuse ;  /* 0x0000003a39397223 */ /* 0x180fe20000010814 */
[----:B------:R-:W-:-:S01]  /*9b50*/  FFMA.FTZ R64, R133, R58, -R20 ;  /* 0x0000003a85407223 */ /* 0x000fc20000010814 */
[----:B0-----:R-:W0:Y:S01]  /*9b60*/  SHFL.BFLY PT, R121, R60, 0x2, 0x1f ;  /* 0x0c401f003c797f89 */ /* 0x001e2200000e0000 */
[----:B------:R2:W-:Y:S01]  /*9b70*/  MUFU.EX2 R52, R117 ;  /* 0x0000007500347308 */ /* 0x0005e20000000800 */
[----:B-1----:R-:W-:-:S01]  /*9b80*/  FFMA.FTZ R103, R131, R58, -R20 ;  /* 0x0000003a83677223 */ /* 0x002fc20000010814 */
[-CC-:B------:R-:W-:Y:S01]  /*9b90*/  FFMA.FTZ R67, R67, R58.reuse, -R20.reuse ;  /* 0x0000003a43437223 */ /* 0x180fe20000010814 */
[----:B------:R-:W-:-:S01]  /*9ba0*/  FFMA.FTZ R30, R135, R58, -R20 ;  /* 0x0000003a871e7223 */ /* 0x000fc20000010814 */
[-CC-:B------:R-:W-:Y:S01]  /*9bb0*/  FFMA.FTZ R41, R41, R58.reuse, -R20.reuse ;  /* 0x0000003a29297223 */ /* 0x180fe20000010814 */
[----:B------:R-:W-:-:S01]  /*9bc0*/  FFMA.FTZ R34, R137, R58, -R20 ;  /* 0x0000003a89227223 */ /* 0x000fc20000010814 */
[-CC-:B------:R-:W-:Y:S01]  /*9bd0*/  FFMA.FTZ R115, R139, R58.reuse, -R20.reuse ;  /* 0x0000003a8b737223 */ /* 0x180fe20000010814 */
[----:B------:R-:W-:-:S01]  /*9be0*/  FFMA.FTZ R36, R141, R58, -R20 ;  /* 0x0000003a8d247223 */ /* 0x000fc20000010814 */
[----:B------:R1:W-:Y:S01]  /*9bf0*/  MUFU.EX2 R56, R125 ;  /* 0x0000007d00387308 */ /* 0x0003e20000000800 */
[----:B--2---:R-:W-:-:S01]  /*9c00*/  FFMA.FTZ R117, R143, R58, -R20 ;  /* 0x0000003a8f757223 */ /* 0x004fc20000010814 */
[-CC-:B------:R-:W-:Y:S01]  /*9c10*/  FFMA.FTZ R38, R145, R58.reuse, -R20.reuse ;  /* 0x0000003a91267223 */ /* 0x180fe20000010814 */
[----:B------:R-:W-:-:S01]  /*9c20*/  FFMA.FTZ R53, R53, R58, -R20 ;  /* 0x0000003a35357223 */ /* 0x000fc20000010814 */
[-CC-:B------:R-:W-:Y:S01]  /*9c30*/  FFMA.FTZ R66, R151, R58.reuse, -R20.reuse ;  /* 0x0000003a97427223 */ /* 0x180fe20000010814 */
[----:B------:R-:W-:-:S01]  /*9c40*/  FFMA.FTZ R8, R8, R58, -R20 ;  /* 0x0000003a08087223 */ /* 0x000fc20000010814 */
[-CC-:B------:R-:W-:Y:S01]  /*9c50*/  FFMA.FTZ R32, R32, R58.reuse, -R20.reuse ;  /* 0x0000003a20207223 */ /* 0x180fe20000010814 */
[----:B------:R-:W-:-:S01]  /*9c60*/  FFMA.FTZ R28, R28, R58, -R20 ;  /* 0x0000003a1c1c7223 */ /* 0x000fc20000010814 */
[-CC-:B------:R-:W-:Y:S01]  /*9c70*/  FFMA.FTZ R26, R26, R58.reuse, -R20.reuse ;  /* 0x0000003a1a1a7223 */ /* 0x180fe20000010814 */
[----:B-1----:R-:W-:-:S01]  /*9c80*/  FFMA.FTZ R125, R155, R58, -R20 ;  /* 0x0000003a9b7d7223 */ /* 0x002fc20000010814 */
[----:B------:R-:W-:Y:S01]  /*9c90*/  FFMA.FTZ R129, R24, R58, -R20 ;  /* 0x0000003a18817223 */ /* 0x000fe20000010814 */
[----:B------:R-:W-:Y:S01]  /*9ca0*/  MUFU.EX2 R3, R3 ;  /* 0x0000000300037308 */ /* 0x000fe20000000800 */
[----:B------:R-:W-:-:S02]  /*9cb0*/  ISETP.NE.AND P2, PT, R102, RZ, PT ;  /* 0x000000ff6600720c */ /* 0x000fc40003f45270 */
[----:B0-----:R-:W-:Y:S01]  /*9cc0*/  FMNMX.FTZ R68, R60, R121, !PT ;  /* 0x000000793c447209 */ /* 0x001fe20007810000 */
[----:B------:R-:W-:-:S04]  /*9cd0*/  FFMA.FTZ R121, R149, R58, -R20 ;  /* 0x0000003a95797223 */ /* 0x000fc80000010814 */
[----:B------:R-:W0:Y:S01]  /*9ce0*/  MUFU.EX2 R12, R12 ;  /* 0x0000000c000c7308 */ /* 0x000e220000000800 */
[----:B------:R-:W1:Y:S05]  /*9cf0*/  SHFL.BFLY PT, R127, R68, 0x1, 0x1f ;  /* 0x0c201f00447f7f89 */ /* 0x000e6a00000e0000 */
[----:B------:R-:W-:Y:S02]  /*9d00*/  @!P2 VIADD R0, R0, 0x13240 ;  /* 0x000132400000a836 */ /* 0x000fe40000000000 */
[----:B------:R-:W-:Y:S08]  /*9d10*/  MUFU.EX2 R15, R15 ;  /* 0x0000000f000f7308 */ /* 0x000ff00000000800 */
[----:B------:R-:W2:Y:S01]  /*9d20*/  MUFU.EX2 R40, R40 ;  /* 0x0000002800287308 */ /* 0x000ea20000000800 */
[----:B0-----:R-:W-:-:S07]  /*9d30*/  FADD.FTZ R86, R3, R12 ;  /* 0x0000000c03567221 */ /* 0x001fce0000010000 */
[----:B------:R-:W0:Y:S01]  /*9d40*/  MUFU.EX2 R39, R39 ;  /* 0x0000002700277308 */ /* 0x000e220000000800 */
[----:B-1----:R-:W-:-:S04]  /*9d50*/  FMNMX.FTZ R60, R68, R127, !PT ;  /* 0x0000007f443c7209 */ /* 0x002fc80007810000 */
[C---:B------:R-:W-:Y:S01]  /*9d60*/  FSETP.NEU.FTZ.AND P1, PT, R60.reuse, -INF , PT ;  /* 0xff8000003c00780b */ /* 0x040fe20003f3d000 */
[----:B------:R-:W-:-:S02]  /*9d70*/  FFMA.FTZ R68, R60, R58, -8 ;  /* 0xc10000003c447423 */ /* 0x000fc4000001003a */
[----:B------:R1:W-:Y:S01]  /*9d80*/  MUFU.EX2 R127, R28 ;  /* 0x0000001c007f7308 */ /* 0x0003e20000000800 */
[----:B--2---:R-:W-:Y:S02]  /*9d90*/  F2FP.SATFINITE.E4M3.F32.PACK_AB_MERGE_C R152, R40, R15, RZ ;  /* 0x0000000f2898723e */ /* 0x004fe400048070ff */
[----:B------:R-:W-:Y:S02]  /*9da0*/  FSEL R20, R68, RZ, P1 ;  /* 0x000000ff44147208 */ /* 0x000fe40000800000 */
[----:B------:R-:W-:Y:S02]  /*9db0*/  F2FP.SATFINITE.E4M3.F32.PACK_AB_MERGE_C R152, R12, R3, R152 ;  /* 0x000000030c98723e */ /* 0x000fe40004807098 */
[----:B------:R-:W-:Y:S01]  /*9dc0*/  ISETP.GE.AND P1, PT, R105, 0xa1, PT ;  /* 0x000000a16900780c */ /* 0x000fe20003f26270 */
[----:B------:R-:W-:-:S01]  /*9dd0*/  FFMA.FTZ R13, R13, R58, -R20 ;  /* 0x0000003a0d0d7223 */ /* 0x000fc20000010814 */
[-CC-:B------:R-:W-:Y:S01]  /*9de0*/  FFMA.FTZ R14, R14, R58.reuse, -R20.reuse ;  /* 0x0000003a0e0e7223 */ /* 0x180fe20000010814 */
[----:B------:R-:W-:-:S01]  /*9df0*/  FFMA.FTZ R24, R9, R58, -R20 ;  /* 0x0000003a09187223 */ /* 0x000fc20000010814 */
[-CC-:B------:R-:W-:Y:S01]  /*9e00*/  FFMA.FTZ R89, R89, R58.reuse, -R20.reuse ;  /* 0x0000003a59597223 */ /* 0x180fe20000010814 */
[----:B------:R-:W-:-:S01]  /*9e10*/  FFMA.FTZ R9, R49, R58, -R20 ;  /* 0x0000003a31097223 */ /* 0x000fc20000010814 */
[-CC-:B-1----:R-:W-:Y:S01]  /*9e20*/  FFMA.FTZ R28, R93, R58.reuse, -R20.reuse ;  /* 0x0000003a5d1c7223 */ /* 0x182fe20000010814 */
[----:B------:R-:W-:Y:S01]  /*9e30*/  MUFU.EX2 R13, R13 ;  /* 0x0000000d000d7308 */ /* 0x000fe20000000800 */
[----:B------:R-:W-:-:S01]  /*9e40*/  FFMA.FTZ R68, R71, R58, -R20 ;  /* 0x0000003a47447223 */ /* 0x000fc20000010814 */
[-CC-:B------:R-:W-:Y:S01]  /*9e50*/  FFMA.FTZ R82, R61, R58.reuse, -R20.reuse ;  /* 0x0000003a3d527223 */ /* 0x180fe20000010814 */
[----:B------:R-:W-:-:S01]  /*9e60*/  FFMA.FTZ R61, R63, R58, -R20 ;  /* 0x0000003a3f3d7223 */ /* 0x000fc20000010814 */
[-CC-:B------:R-:W-:Y:S01]  /*9e70*/  FFMA.FTZ R71, R97, R58.reuse, -R20.reuse ;  /* 0x0000003a61477223 */ /* 0x180fe20000010814 */
[----:B------:R-:W-:-:S01]  /*9e80*/  FFMA.FTZ R80, R65, R58, -R20 ;  /* 0x0000003a41507223 */ /* 0x000fc20000010814 */
[----:B------:R-:W-:Y:S01]  /*9e90*/  FADD.FTZ R65, R15, R86 ;  /* 0x000000560f417221 */ /* 0x000fe20000010000 */
[----:B------:R-:W-:-:S01]  /*9ea0*/  FFMA.FTZ R49, R101, R58, -R20 ;  /* 0x0000003a65317223 */ /* 0x000fc20000010814 */
[----:B------:R-:W1:Y:S01]  /*9eb0*/  MUFU.EX2 R14, R14 ;  /* 0x0000000e000e7308 */ /* 0x000e620000000800 */
[----:B------:R-:W-:-:S01]  /*9ec0*/  FFMA.FTZ R70, R75, R58, -R20 ;  /* 0x0000003a4b467223 */ /* 0x000fc20000010814 */
[----:B------:R-:W-:Y:S01]  /*9ed0*/  FADD.FTZ R88, R40, R65 ;  /* 0x0000004128587221 */ /* 0x000fe20000010000 */
[----:B------:R-:W-:-:S01]  /*9ee0*/  FFMA.FTZ R84, R69, R58, -R20 ;  /* 0x0000003a45547223 */ /* 0x000fc20000010814 */
[-CC-:B------:R-:W-:Y:S01]  /*9ef0*/  FFMA.FTZ R73, R73, R58.reuse, -R20.reuse ;  /* 0x0000003a49497223 */ /* 0x180fe20000010814 */
[----:B------:R-:W-:-:S01]  /*9f00*/  FFMA.FTZ R74, R79, R58, -R20 ;  /* 0x0000003a4f4a7223 */ /* 0x000fc20000010814 */
[----:B0-----:R-:W-:Y:S01]  /*9f10*/  FADD.FTZ R65, R39, R88 ;  /* 0x0000005827417221 */ /* 0x001fe20000010000 */
[----:B------:R-:W-:-:S01]  /*9f20*/  FFMA.FTZ R72, R77, R58, -R20 ;  /* 0x0000003a4d487223 */ /* 0x000fc20000010814 */
[----:B------:R-:W0:Y:S01]  /*9f30*/  MUFU.EX2 R24, R24 ;  /* 0x0000001800187308 */ /* 0x000e220000000800 */
[----:B------:R-:W-:-:S01]  /*9f40*/  FFMA.FTZ R75, R83, R58, -R20 ;  /* 0x0000003a534b7223 */ /* 0x000fc20000010814 */
[-CC-:B------:R-:W-:Y:S01]  /*9f50*/  FFMA.FTZ R77, R81, R58.reuse, -R20.reuse ;  /* 0x0000003a514d7223 */ /* 0x180fe20000010814 */
[----:B------:R-:W-:-:S01]  /*9f60*/  FFMA.FTZ R45, R45, R58, -R20 ;  /* 0x0000003a2d2d7223 */ /* 0x000fc20000010814 */
[-CC-:B------:R-:W-:Y:S01]  /*9f70*/  FFMA.FTZ R78, R87, R58.reuse, -R20.reuse ;  /* 0x0000003a574e7223 */ /* 0x180fe20000010814 */
[----:B------:R-:W-:-:S01]  /*9f80*/  FFMA.FTZ R76, R119, R58, -R20 ;  /* 0x0000003a774c7223 */ /* 0x000fc20000010814 */
[-CC-:B------:R-:W-:Y:S01]  /*9f90*/  FFMA.FTZ R11, R11, R58.reuse, -R20.reuse ;  /* 0x0000003a0b0b7223 */ /* 0x180fe20000010814 */
[----:B------:R-:W-:-:S01]  /*9fa0*/  FFMA.FTZ R79, R123, R58, -R20 ;  /* 0x0000003a7b4f7223 */ /* 0x000fc20000010814 */
[----:B------:R-:W2:Y:S01]  /*9fb0*/  MUFU.EX2 R89, R89 ;  /* 0x0000005900597308 */ /* 0x000ea20000000800 */
[----:B-1----:R-:W-:-:S01]  /*9fc0*/  FADD.FTZ R63, R13, R14 ;  /* 0x0000000e0d3f7221 */ /* 0x002fc20000010000 */
[-CC-:B------:R-:W-:Y:S01]  /*9fd0*/  FFMA.FTZ R25, R25, R58.reuse, -R20.reuse ;  /* 0x0000003a19197223 */ /* 0x180fe20000010814 */
[----:B------:R-:W-:-:S01]  /*9fe0*/  FFMA.FTZ R147, R147, R58, -R20 ;  /* 0x0000003a93937223 */ /* 0x000fc20000010814 */
[-CC-:B------:R-:W-:Y:S01]  /*9ff0*/  FFMA.FTZ R153, R153, R58.reuse, -R20.reuse ;  /* 0x0000003a99997223 */ /* 0x180fe20000010814 */
[----:B------:R-:W-:-:S01]  /*a000*/  FFMA.FTZ R55, R55, R58, -R20 ;  /* 0x0000003a37377223 */ /* 0x000fc20000010814 */
[-CC-:B------:R-:W-:Y:S01]  /*a010*/  FFMA.FTZ R107, R107, R58.reuse, -R20.reuse ;  /* 0x0000003a6b6b7223 */ /* 0x180fe20000010814 */
[----:B------:R-:W-:-:S01]  /*a020*/  FFMA.FTZ R109, R109, R58, -R20 ;  /* 0x0000003a6d6d7223 */ /* 0x000fc20000010814 */
[----:B------:R-:W1:Y:S01]  /*a030*/  MUFU.EX2 R9, R9 ;  /* 0x0000000900097308 */ /* 0x000e620000000800 */
[----:B0-----:R-:W-:-:S01]  /*a040*/  FADD.FTZ R86, R24, R63 ;  /* 0x0000003f18567221 */ /* 0x001fc20000010000 */
[-C--:B------:R-:W-:Y:S01]  /*a050*/  FFMA.FTZ R63, R27, R58.reuse, -R20 ;  /* 0x0000003a1b3f7223 */ /* 0x080fe20000010814 */
[----:B------:R-:W-:Y:S01]  /*a060*/  @!P2 PRMT R27, RZ, 0x654, R0 ;  /* 0x00000654ff1ba816 */ /* 0x000fe20000000000 */
[-CC-:B------:R-:W-:Y:S01]  /*a070*/  FFMA.FTZ R35, R35, R58.reuse, -R20.reuse ;  /* 0x0000003a23237223 */ /* 0x180fe20000010814 */
[----:B------:R-:W-:-:S02]  /*a080*/  FFMA.FTZ R111, R111, R58, -R20 ;  /* 0x0000003a6f6f7223 */ /* 0x000fc40000010814 */
[----:B------:R0:W-:Y:S01]  /*a090*/  @!P2 SYNCS.ARRIVE.TRANS64.RED.A1T0 RZ, [R27+URZ], RZ ;  /* 0x000000ff1bffa9a7 */ /* 0x0001e2000810043f */
[----:B------:R-:W3:Y:S01]  /*a0a0*/  MUFU.EX2 R42, R42 ;  /* 0x0000002a002a7308 */ /* 0x000ee20000000800 */
[----:B--2---:R-:W-:-:S01]  /*a0b0*/  FADD.FTZ R86, R89, R86 ;  /* 0x0000005659567221 */ /* 0x004fc20000010000 */
[----:B------:R-:W-:Y:S01]  /*a0c0*/  F2FP.SATFINITE.E4M3.F32.PACK_AB_MERGE_C R24, R89, R24, RZ ;  /* 0x000000185918723e */ /* 0x000fe200048070ff */
[----:B0-----:R-:W-:-:S05]  /*a0d0*/  FFMA.FTZ R27, R43, R58, -R20 ;  /* 0x0000003a2b1b7223 */ /* 0x001fca0000010814 */
[----:B------:R-:W0:Y:S01]  /*a0e0*/  MUFU.EX2 R28, R28 ;  /* 0x0000001c001c7308 */ /* 0x000e220000000800 */
[----:B-1----:R-:W-:-:S01]  /*a0f0*/  FADD.FTZ R69, R9, R86 ;  /* 0x0000005609457221 */ /* 0x002fc20000010000 */
[-CC-:B------:R-:W-:Y:S01]  /*a100*/  FFMA.FTZ R43, R37, R58.reuse, -R20.reuse ;  /* 0x0000003a252b7223 */ /* 0x180fe20000010814 */
[----:B------:R-:W-:-:S01]  /*a110*/  FFMA.FTZ R37, R10, R58, -R20 ;  /* 0x0000003a0a257223 */ /* 0x000fc20000010814 */
[----:B------:R-:W-:-:S04]  /*a120*/  FFMA.FTZ R86, R29, R58, -R20 ;  /* 0x0000003a1d567223 */ /* 0x000fc80000010814 */
[----:B------:R-:W1:Y:S01]  /*a130*/  MUFU.EX2 R44, R44 ;  /* 0x0000002c002c7308 */ /* 0x000e620000000800 */
[----:B---3--:R-:W-:-:S07]  /*a140*/  FADD.FTZ R65, R42, R65 ;  /* 0x000000412a417221 */ /* 0x008fce0000010000 */
[----:B------:R-:W2:Y:S01]  /*a150*/  MUFU.EX2 R68, R68 ;  /* 0x0000004400447308 */ /* 0x000ea20000000800 */
[----:B0-----:R-:W-:-:S07]  /*a160*/  FADD.FTZ R69, R28, R69 ;  /* 0x000000451c457221 */ /* 0x001fce0000010000 */
[----:B------:R-:W0:Y:S01]  /*a170*/  MUFU.EX2 R47, R47 ;  /* 0x0000002f002f7308 */ /* 0x000e220000000800 */
[----:B-1----:R-:W-:-:S07]  /*a180*/  FADD.FTZ R88, R44, R65 ;  /* 0x000000412c587221 */ /* 0x002fce0000010000 */
[----:B------:R-:W1:Y:S01]  /*a190*/  MUFU.EX2 R71, R71 ;  /* 0x0000004700477308 */ /* 0x000e620000000800 */
[----:B--2---:R-:W-:-:S07]  /*a1a0*/  FADD.FTZ R90, R68, R69 ;  /* 0x00000045445a7221 */ /* 0x004fce0000010000 */
[----:B------:R-:W2:Y:S01]  /*a1b0*/  MUFU.EX2 R49, R49 ;  /* 0x0000003100317308 */ /* 0x000ea20000000800 */
[----:B0-----:R-:W-:-:S04]  /*a1c0*/  F2FP.SATFINITE.E4M3.F32.PACK_AB_MERGE_C R154, R47, R44, RZ ;  /* 0x0000002c2f9a723e */ /* 0x001fc800048070ff */
[----:B------:R-:W-:-:S03]  /*a1d0*/  F2FP.SATFINITE.E4M3.F32.PACK_AB_MERGE_C R154, R42, R39, R154 ;  /* 0x000000272a9a723e */ /* 0x000fc6000480709a */
[----:B------:R-:W0:Y:S01]  /*a1e0*/  MUFU.EX2 R51, R51 ;  /* 0x0000003300337308 */ /* 0x000e220000000800 */
[----:B-1----:R-:W-:-:S01]  /*a1f0*/  FADD.FTZ R90, R71, R90 ;  /* 0x0000005a475a7221 */ /* 0x002fc20000010000 */
[----:B------:R-:W-:-:S04]  /*a200*/  F2FP.SATFINITE.E4M3.F32.PACK_AB_MERGE_C R68, R71, R68, RZ ;  /* 0x000000444744723e */ /* 0x000fc800048070ff */
[----:B------:R-:W-:Y:S02]  /*a210*/  F2FP.SATFINITE.E4M3.F32.PACK_AB_MERGE_C R155, R28, R9, R68 ;  /* 0x000000091c9b723e */ /* 0x000fe40004807044 */
[----:B------:R-:W1:Y:S08]  /*a220*/  MUFU.EX2 R70, R70 ;  /* 0x0000004600467308 */ /* 0x000e700000000800 */
[----:B------:R-:W-:Y:S08]  /*a230*/  MUFU.EX2 R73, R73 ;  /* 0x0000004900497308 */ /* 0x000ff00000000800 */
[----:B------:R3:W-:Y:S08]  /*a240*/  MUFU.EX2 R0, R63 ;  /* 0x0000003f00007308 */ /* 0x0007f00000000800 */
[----:B------:R-:W4:Y:S01]  /*a250*/  MUFU.EX2 R91, R91 ;  /* 0x0000005b005b7308 */ /* 0x000f220000000800 */
[----:B---3--:R-:W-:-:S01]  /*a260*/  FFMA.FTZ R63, R33, R58, -R20 ;  /* 0x0000003a213f7223 */ /* 0x008fc20000010814 */
[----:B------:R-:W-:-:S04]  /*a270*/  FADD.FTZ R33, R47, R88 ;  /* 0x000000582f217221 */ /* 0x000fc80000010000 */
[----:B------:R-:W-:Y:S01]  /*a280*/  FADD.FTZ R88, R46, R33 ;  /* 0x000000212e587221 */ /* 0x000fe20000010000 */
[----:B--2---:R-:W-:-:S01]  /*a290*/  FADD.FTZ R33, R49, R90 ;  /* 0x0000005a31217221 */ /* 0x004fc20000010000 */
[----:B------:R-:W2:Y:S02]  /*a2a0*/  MUFU.EX2 R74, R74 ;  /* 0x0000004a004a7308 */ /* 0x000ea40000000800 */
[----:B0-----:R-:W-:-:S01]  /*a2b0*/  FADD.FTZ R65, R51, R88 ;  /* 0x0000005833417221 */ /* 0x001fc20000010000 */
[----:B-1----:R-:W-:Y:S01]  /*a2c0*/  FADD.FTZ R10, R70, R33 ;  /* 0x00000021460a7221 */ /* 0x002fe20000010000 */
[----:B------:R-:W-:-:S01]  /*a2d0*/  FFMA.FTZ R33, R31, R58, -R20 ;  /* 0x0000003a1f217223 */ /* 0x000fc20000010814 */
[----:B------:R-:W-:Y:S01]  /*a2e0*/  FFMA.FTZ R20, R113, R58, -R20 ;  /* 0x0000003a71147223 */ /* 0x000fe20000010814 */
[----:B------:R-:W-:-:S02]  /*a2f0*/  FADD.FTZ R88, R48, R65 ;  /* 0x0000004130587221 */ /* 0x000fc40000010000 */
[----:B------:R-:W0:Y:S01]  /*a300*/  MUFU.EX2 R72, R72 ;  /* 0x0000004800487308 */ /* 0x000e220000000800 */
[C---:B----4-:R-:W-:Y:S01]  /*a310*/  F2FP.SATFINITE.E4M3.F32.PACK_AB_MERGE_C R148, R91.reuse, R48, RZ ;  /* 0x000000305b94723e */ /* 0x050fe200048070ff */
[----:B------:R-:W-:-:S03]  /*a320*/  FADD.FTZ R65, R91, R88 ;  /* 0x000000585b417221 */ /* 0x000fc60000010000 */
[----:B------:R-:W-:Y:S01]  /*a330*/  F2FP.SATFINITE.E4M3.F32.PACK_AB_MERGE_C R148, R51, R46, R148 ;  /* 0x0000002e3394723e */ /* 0x000fe20004807094 */
[----:B------:R-:W-:-:S02]  /*a340*/  FADD.FTZ R88, R50, R65 ;  /* 0x0000004132587221 */ /* 0x000fc40000010000 */
[----:B------:R-:W1:Y:S08]  /*a350*/  MUFU.EX2 R95, R95 ;  /* 0x0000005f005f7308 */ /* 0x000e700000000800 */
[----:B------:R-:W3:Y:S08]  /*a360*/  MUFU.EX2 R75, R75 ;  /* 0x0000004b004b7308 */ /* 0x000ef00000000800 */
[----:B------:R-:W4:Y:S08]  /*a370*/  MUFU.EX2 R77, R77 ;  /* 0x0000004d004d7308 */ /* 0x000f300000000800 */
[----:B------:R5:W-:Y:S08]  /*a380*/  MUFU.EX2 R29, R45 ;  /* 0x0000002d001d7308 */ /* 0x000bf00000000800 */
[----:B------:R-:W4:Y:S01]  /*a390*/  MUFU.EX2 R85, R85 ;  /* 0x0000005500557308 */ /* 0x000f220000000800 */
[----:B-----5:R-:W-:-:S01]  /*a3a0*/  FADD.FTZ R45, R73, R10 ;  /* 0x0000000a492d7221 */ /* 0x020fc20000010000 */
[----:B--2---:R-:W-:-:S03]  /*a3b0*/  F2FP.SATFINITE.E4M3.F32.PACK_AB_MERGE_C R73, R74, R73, RZ ;  /* 0x000000494a49723e */ /* 0x004fc600048070ff */
[----:B------:R-:W-:Y:S01]  /*a3c0*/  FADD.FTZ R45, R74, R45 ;  /* 0x0000002d4a2d7221 */ /* 0x000fe20000010000 */
[----:B------:R-:W-:Y:S02]  /*a3d0*/  F2FP.SATFINITE.E4M3.F32.PACK_AB_MERGE_C R149, R70, R49, R73 ;  /* 0x000000314695723e */ /* 0x000fe40004807049 */
[----:B------:R-:W2:Y:S01]  /*a3e0*/  MUFU.EX2 R78, R78 ;  /* 0x0000004e004e7308 */ /* 0x000ea20000000800 */
[----:B0-----:R-:W-:-:S01]  /*a3f0*/  FADD.FTZ R90, R72, R45 ;  /* 0x0000002d485a7221 */ /* 0x001fc20000010000 */
[----:B-1----:R-:W-:-:S03]  /*a400*/  FADD.FTZ R45, R95, R88 ;  /* 0x000000585f2d7221 */ /* 0x002fc60000010000 */
[----:B---3--:R-:W-:Y:S01]  /*a410*/  FADD.FTZ R90, R75, R90 ;  /* 0x0000005a4b5a7221 */ /* 0x008fe20000010000 */
[----:B------:R-:W-:-:S02]  /*a420*/  FADD.FTZ R88, R52, R45 ;  /* 0x0000002d34587221 */ /* 0x000fc40000010000 */
[----:B------:R-:W0:Y:S01]  /*a430*/  MUFU.EX2 R76, R76 ;  /* 0x0000004c004c7308 */ /* 0x000e220000000800 */
[----:B----4-:R-:W-:-:S01]  /*a440*/  FADD.FTZ R45, R77, R90 ;  /* 0x0000005a4d2d7221 */ /* 0x010fc20000010000 */
[C---:B------:R-:W-:Y:S01]  /*a450*/  FADD.FTZ R15, R85.reuse, R88 ;  /* 0x00000058550f7221 */ /* 0x040fe20000010000 */
[----:B------:R-:W-:-:S03]  /*a460*/  F2FP.SATFINITE.E4M3.F32.PACK_AB_MERGE_C R150, R85, R52, RZ ;  /* 0x000000345596723e */ /* 0x000fc600048070ff */
[----:B------:R-:W-:Y:S01]  /*a470*/  FADD.FTZ R40, R54, R15 ;  /* 0x0000000f36287221 */ /* 0x000fe20000010000 */
[----:B------:R-:W-:Y:S01]  /*a480*/  F2FP.SATFINITE.E4M3.F32.PACK_AB_MERGE_C R150, R95, R50, R150 ;  /* 0x000000325f96723e */ /* 0x000fe20004807096 */
[----:B------:R-:W1:Y:S01]  /*a490*/  MUFU.EX2 R57, R57 ;  /* 0x0000003900397308 */ /* 0x000e620000000800 */
[----:B--2---:R-:W-:-:S01]  /*a4a0*/  FADD.FTZ R45, R78, R45 ;  /* 0x0000002d4e2d7221 */ /* 0x004fc20000010000 */
[----:B------:R-:W-:-:S04]  /*a4b0*/  F2FP.SATFINITE.E4M3.F32.PACK_AB_MERGE_C R77, R78, R77, RZ ;  /* 0x0000004d4e4d723e */ /* 0x000fc800048070ff */
[----:B------:R-:W-:Y:S02]  /*a4c0*/  F2FP.SATFINITE.E4M3.F32.PACK_AB_MERGE_C R151, R75, R72, R77 ;  /* 0x000000484b97723e */ /* 0x000fe4000480704d */
[----:B------:R-:W2:Y:S01]  /*a4d0*/  MUFU.EX2 R11, R11 ;  /* 0x0000000b000b7308 */ /* 0x000ea20000000800 */
[----:B0-----:R-:W-:-:S07]  /*a4e0*/  FADD.FTZ R44, R76, R45 ;  /* 0x0000002d4c2c7221 */ /* 0x001fce0000010000 */
[----:B------:R-:W0:Y:S01]  /*a4f0*/  MUFU.EX2 R79, R79 ;  /* 0x0000004f004f7308 */ /* 0x000e220000000800 */
[----:B-1----:R-:W-:-:S04]  /*a500*/  FADD.FTZ R15, R57, R40 ;  /* 0x00000028390f7221 */ /* 0x002fc80000010000 */
[----:B------:R-:W-:-:S03]  /*a510*/  FADD.FTZ R48, R56, R15 ;  /* 0x0000000f38307221 */ /* 0x000fc60000010000 */
[----:B------:R-:W1:Y:S01]  /*a520*/  MUFU.EX2 R99, R99 ;  /* 0x0000006300637308 */ /* 0x000e620000000800 */
[----:B--2---:R-:W-:-:S07]  /*a530*/  FADD.FTZ R44, R11, R44 ;  /* 0x0000002c0b2c7221 */ /* 0x004fce0000010000 */
[----:B------:R-:W2:Y:S01]  /*a540*/  MUFU.EX2 R82, R82 ;  /* 0x0000005200527308 */ /* 0x000ea20000000800 */
[----:B0-----:R-:W-:-:S07]  /*a550*/  FADD.FTZ R15, R79, R44 ;  /* 0x0000002c4f0f7221 */ /* 0x001fce0000010000 */
[----:B------:R-:W0:Y:S01]  /*a560*/  MUFU.EX2 R62, R62 ;  /* 0x0000003e003e7308 */ /* 0x000e220000000800 */
[C---:B-1----:R-:W-:Y:S01]  /*a570*/  F2FP.SATFINITE.E4M3.F32.PACK_AB_MERGE_C R136, R99.reuse, R56, RZ ;  /* 0x000000386388723e */ /* 0x042fe200048070ff */
[----:B------:R-:W-:-:S03]  /*a580*/  FADD.FTZ R99, R99, R48 ;  /* 0x0000003063637221 */ /* 0x000fc60000010000 */
[----:B------:R-:W-:-:S03]  /*a590*/  F2FP.SATFINITE.E4M3.F32.PACK_AB_MERGE_C R136, R57, R54, R136 ;  /* 0x000000363988723e */ /* 0x000fc60004807088 */
[----:B------:R-:W1:Y:S01]  /*a5a0*/  MUFU.EX2 R25, R25 ;  /* 0x0000001900197308 */ /* 0x000e620000000800 */
[----:B--2---:R-:W-:-:S01]  /*a5b0*/  FADD.FTZ R44, R82, R15 ;  /* 0x0000000f522c7221 */ /* 0x004fc20000010000 */
[----:B------:R-:W-:-:S04]  /*a5c0*/  F2FP.SATFINITE.E4M3.F32.PACK_AB_MERGE_C R79, R82, R79, RZ ;  /* 0x0000004f524f723e */ /* 0x000fc800048070ff */
[----:B------:R-:W-:Y:S02]  /*a5d0*/  F2FP.SATFINITE.E4M3.F32.PACK_AB_MERGE_C R137, R11, R76, R79 ;  /* 0x0000004c0b89723e */ /* 0x000fe4000480704f */
        /* <DEDUP_REMOVED lines=13> */
[C---:B0-----:R-:W-:Y:S01]  /*a6b0*/  F2FP.SATFINITE.E4M3.F32.PACK_AB_MERGE_C R138, R67.reuse, R64, RZ ;  /* 0x00000040438a723e */ /* 0x041fe200048070ff */
[----:B------:R-:W-:-:S03]  /*a6c0*/  FADD.FTZ R67, R67, R48 ;  /* 0x0000003043437221 */ /* 0x000fc60000010000 */
[----:B------:R-:W-:-:S03]  /*a6d0*/  F2FP.SATFINITE.E4M3.F32.PACK_AB_MERGE_C R138, R103, R62, R138 ;  /* 0x0000003e678a723e */ /* 0x000fc6000480708a */
[----:B------:R-:W0:Y:S01]  /*a6e0*/  MUFU.EX2 R41, R41 ;  /* 0x0000002900297308 */ /* 0x000e220000000800 */
[----:B-1----:R-:W-:-:S01]  /*a6f0*/  FADD.FTZ R3, R84, R3 ;  /* 0x0000000354037221 */ /* 0x002fc20000010000 */
[----:B------:R-:W-:-:S03]  /*a700*/  F2FP.SATFINITE.E4M3.F32.PACK_AB_MERGE_C R61, R84, R61, RZ ;  /* 0x0000003d543d723e */ /* 0x000fc600048070ff */
[----:B------:R-:W-:Y:S01]  /*a710*/  FADD.FTZ R44, R0, R3 ;  /* 0x00000003002c7221 */ /* 0x000fe20000010000 */
[----:B------:R-:W-:Y:S02]  /*a720*/  F2FP.SATFINITE.E4M3.F32.PACK_AB_MERGE_C R139, R80, R25, R61 ;  /* 0x00000019508b723e */ /* 0x000fe4000480703d */
        /* <DEDUP_REMOVED lines=8> */
[----:B------:R-:W-:-:S06]  /*a7b0*/  FADD.FTZ R3, R29, R44 ;  /* 0x0000002c1d037221 */ /* 0x000fcc0000010000 */
[----:B------:R-:W2:Y:S01]  /*a7c0*/  MUFU.EX2 R36, R36 ;  /* 0x0000002400247308 */ /* 0x000ea20000000800 */
[C---:B0-----:R-:W-:Y:S01]  /*a7d0*/  F2FP.SATFINITE.E4M3.F32.PACK_AB_MERGE_C R140, R115.reuse, R34, RZ ;  /* 0x00000022738c723e */ /* 0x041fe200048070ff */
[----:B------:R-:W-:-:S03]  /*a7e0*/  FADD.FTZ R115, R115, R46 ;  /* 0x0000002e73737221 */ /* 0x000fc60000010000 */
[----:B------:R-:W-:-:S03]  /*a7f0*/  F2FP.SATFINITE.E4M3.F32.PACK_AB_MERGE_C R140, R41, R30, R140 ;  /* 0x0000001e298c723e */ /* 0x000fc6000480708c */
[----:B------:R-:W0:Y:S01]  /*a800*/  MUFU.EX2 R10, R63 ;  /* 0x0000003f000a7308 */ /* 0x000e220000000800 */
[----:B-1----:R-:W-:-:S01]  /*a810*/  FADD.FTZ R3, R86, R3 ;  /* 0x0000000356037221 */ /* 0x002fc20000010000 */
[----:B------:R-:W-:-:S04]  /*a820*/  F2FP.SATFINITE.E4M3.F32.PACK_AB_MERGE_C R29, R86, R29, RZ ;  /* 0x0000001d561d723e */ /* 0x000fc800048070ff */
[----:B------:R-:W-:Y:S02]  /*a830*/  F2FP.SATFINITE.E4M3.F32.PACK_AB_MERGE_C R141, R27, R0, R29 ;  /* 0x000000001b8d723e */ /* 0x000fe4000480701d */
[----:B------:R-:W1:Y:S01]  /*a840*/  MUFU.EX2 R117, R117 ;  /* 0x0000007500757308 */ /* 0x000e620000000800 */
[----:B--2---:R-:W-:-:S07]  /*a850*/  FADD.FTZ R34, R36, R115 ;  /* 0x0000007324227221 */ /* 0x004fce0000010000 */
[----:B------:R-:W2:Y:S01]  /*a860*/  MUFU.EX2 R31, R147 ;  /* 0x00000093001f7308 */ /* 0x000ea20000000800 */
[----:B0-----:R-:W-:-:S07]  /*a870*/  FADD.FTZ R44, R10, R3 ;  /* 0x000000030a2c7221 */ /* 0x001fce0000010000 */
[----:B------:R-:W-:Y:S01]  /*a880*/  MUFU.EX2 R38, R38 ;  /* 0x0000002600267308 */ /* 0x000fe20000000800 */
[----:B-1----:R-:W-:-:S07]  /*a890*/  FADD.FTZ R3, R117, R34 ;  /* 0x0000002275037221 */ /* 0x002fce0000010000 */
[----:B------:R-:W0:Y:S01]  /*a8a0*/  MUFU.EX2 R53, R53 ;  /* 0x0000003500357308 */ /* 0x000e220000000800 */
[----:B--2---:R-:W-:-:S07]  /*a8b0*/  FADD.FTZ R44, R31, R44 ;  /* 0x0000002c1f2c7221 */ /* 0x004fce0000010000 */
[----:B------:R-:W1:Y:S08]  /*a8c0*/  MUFU.EX2 R43, R43 ;  /* 0x0000002b002b7308 */ /* 0x000e700000000800 */
[----:B------:R2:W3:Y:S01]  /*a8d0*/  MUFU.EX2 R40, R153 ;  /* 0x0000009900287308 */ /* 0x0004e20000000800 */
[----:B0-----:R-:W-:Y:S01]  /*a8e0*/  F2FP.SATFINITE.E4M3.F32.PACK_AB_MERGE_C R142, R53, R38, RZ ;  /* 0x00000026358e723e */ /* 0x001fe200048070ff */
[----:B------:R-:W-:-:S03]  /*a8f0*/  FADD.FTZ R38, R38, R3 ;  /* 0x0000000326267221 */ /* 0x000fc60000010000 */
[----:B------:R-:W-:Y:S01]  /*a900*/  F2FP.SATFINITE.E4M3.F32.PACK_AB_MERGE_C R142, R117, R36, R142 ;  /* 0x00000024758e723e */ /* 0x000fe2000480708e */
[----:B------:R-:W-:-:S02]  /*a910*/  FADD.FTZ R53, R53, R38 ;  /* 0x0000002635357221 */ /* 0x000fc40000010000 */
[----:B------:R-:W-:Y:S01]  /*a920*/  MUFU.EX2 R8, R8 ;  /* 0x0000000800087308 */ /* 0x000fe20000000800 */
[----:B-1----:R-:W-:-:S01]  /*a930*/  FADD.FTZ R3, R43, R44 ;  /* 0x0000002c2b037221 */ /* 0x002fc20000010000 */
[----:B--2---:R-:W-:-:S06]  /*a940*/  F2FP.SATFINITE.E4M3.F32.PACK_AB_MERGE_C R153, R14, R13, R24 ;  /* 0x0000000d0e99723e */ /* 0x004fcc0004807018 */
[----:B------:R-:W0:Y:S01]  /*a950*/  MUFU.EX2 R125, R125 ;  /* 0x0000007d007d7308 */ /* 0x000e220000000800 */
[C---:B---3--:R-:W-:Y:S01]  /*a960*/  F2FP.SATFINITE.E4M3.F32.PACK_AB_MERGE_C R43, R40.reuse, R43, RZ ;  /* 0x0000002b282b723e */ /* 0x048fe200048070ff */
[----:B------:R-:W-:-:S03]  /*a970*/  FADD.FTZ R40, R40, R3 ;  /* 0x0000000328287221 */ /* 0x000fc60000010000 */
[----:B------:R-:W-:-:S03]  /*a980*/  F2FP.SATFINITE.E4M3.F32.PACK_AB_MERGE_C R143, R31, R10, R43 ;  /* 0x0000000a1f8f723e */ /* 0x000fc6000480702b */
[----:B------:R-:W1:Y:S08]  /*a990*/  MUFU.EX2 R66, R66 ;  /* 0x0000004200427308 */ /* 0x000e700000000800 */
[----:B------:R-:W2:Y:S01]  /*a9a0*/  MUFU.EX2 R37, R37 ;  /* 0x0000002500257308 */ /* 0x000ea20000000800 */
[----:B0-----:R-:W-:-:S07]  /*a9b0*/  F2FP.SATFINITE.E4M3.F32.PACK_AB_MERGE_C R144, R125, R8, RZ ;  /* 0x000000087d90723e */ /* 0x001fce00048070ff */
[----:B------:R-:W0:Y:S01]  /*a9c0*/  MUFU.EX2 R121, R121 ;  /* 0x0000007900797308 */ /* 0x000e220000000800 */
[----:B-1----:R-:W-:-:S07]  /*a9d0*/  FADD.FTZ R14, R66, R53 ;  /* 0x00000035420e7221 */ /* 0x002fce0000010000 */
[----:B------:R1:W3:Y:S01]  /*a9e0*/  MUFU.EX2 R12, R55 ;  /* 0x00000037000c7308 */ /* 0x0002e20000000800 */
[----:B--2---:R-:W-:-:S07]  /*a9f0*/  FADD.FTZ R3, R37, R40 ;  /* 0x0000002825037221 */ /* 0x004fce0000010000 */
[----:B------:R-:W2:Y:S01]  /*aa00*/  MUFU.EX2 R107, R107 ;  /* 0x0000006b006b7308 */ /* 0x000ea20000000800 */
[C---:B0-----:R-:W-:Y:S01]  /*aa10*/  F2FP.SATFINITE.E4M3.F32.PACK_AB_MERGE_C R144, R121.reuse, R66, R144 ;  /* 0x000000427990723e */ /* 0x041fe20004807090 */
[----:B------:R-:W-:Y:S01]  /*aa20*/  FADD.FTZ R121, R121, R14 ;  /* 0x0000000e79797221 */ /* 0x000fe20000010000 */
[----:B-1----:R-:W-:-:S03]  /*aa30*/  IMAD.MOV.U32 R55, RZ, RZ, RZ ;  /* 0x000000ffff377224 */ /* 0x002fc600078e00ff */
[----:B------:R-:W-:Y:S01]  /*aa40*/  FADD.FTZ R8, R8, R121 ;  /* 0x0000007908087221 */ /* 0x000fe20000010000 */
[----:B------:R-:W-:Y:S01]  /*aa50*/  IMAD.MOV.U32 R53, RZ, RZ, R55 ;  /* 0x000000ffff357224 */ /* 0x000fe200078e0037 */
[----:B------:R-:W0:Y:S01]  /*aa60*/  MUFU.EX2 R42, R33 ;  /* 0x00000021002a7308 */ /* 0x000e220000000800 */
[----:B---3--:R-:W-:-:S01]  /*aa70*/  FADD.FTZ R24, R12, R3 ;  /* 0x000000030c187221 */ /* 0x008fc20000010000 */
[----:B------:R-:W-:Y:S01]  /*aa80*/  FADD.FTZ R125, R125, R8 ;  /* 0x000000087d7d7221 */ /* 0x000fe20000010000 */
[-C--:B------:R-:W-:Y:S01]  /*aa90*/  MOV R54, R55.reuse ;  /* 0x0000003700367202 */ /* 0x080fe20000000f00 */
[--C-:B------:R-:W-:Y:S01]  /*aaa0*/  IMAD.MOV.U32 R52, RZ, RZ, R55.reuse ;  /* 0x000000ffff347224 */ /* 0x100fe200078e0037 */
[-C--:B------:R-:W-:Y:S01]  /*aab0*/  MOV R46, R55.reuse ;  /* 0x00000037002e7202 */ /* 0x080fe20000000f00 */
[----:B------:R-:W-:Y:S01]  /*aac0*/  IMAD.MOV.U32 R51, RZ, RZ, R55 ;  /* 0x000000ffff337224 */ /* 0x000fe200078e0037 */
[----:B------:R-:W-:Y:S01]  /*aad0*/  MOV R38, R55 ;  /* 0x0000003700267202 */ /* 0x000fe20000000f00 */
[----:B------:R-:W-:Y:S01]  /*aae0*/  MUFU.EX2 R26, R26 ;  /* 0x0000001a001a7308 */ /* 0x000fe20000000800 */
[----:B--2---:R-:W-:-:S01]  /*aaf0*/  FADD.FTZ R3, R107, R24 ;  /* 0x000000186b037221 */ /* 0x004fc20000010000 */
[----:B------:R-:W-:-:S02]  /*ab00*/  IMAD.MOV.U32 R50, RZ, RZ, R55 ;  /* 0x000000ffff327224 */ /* 0x000fc400078e0037 */
[--C-:B------:R-:W-:Y:S02]  /*ab10*/  IMAD.MOV.U32 R49, RZ, RZ, R55.reuse ;  /* 0x000000ffff317224 */ /* 0x100fe400078e0037 */
[----:B------:R-:W-:Y:S02]  /*ab20*/  IMAD.MOV.U32 R48, RZ, RZ, R55 ;  /* 0x000000ffff307224 */ /* 0x000fe400078e0037 */
[----:B------:R-:W1:Y:S01]  /*ab30*/  MUFU.EX2 R129, R129 ;  /* 0x0000008100817308 */ /* 0x000e620000000800 */
[C---:B0-----:R-:W-:Y:S01]  /*ab40*/  F2FP.SATFINITE.E4M3.F32.PACK_AB_MERGE_C R107, R42.reuse, R107, RZ ;  /* 0x0000006b2a6b723e */ /* 0x041fe200048070ff */
[----:B------:R-:W-:Y:S01]  /*ab50*/  FADD.FTZ R42, R42, R3 ;  /* 0x000000032a2a7221 */ /* 0x000fe20000010000 */
[----:B------:R-:W-:Y:S02]  /*ab60*/  IMAD.MOV.U32 R47, RZ, RZ, R55 ;  /* 0x000000ffff2f7224 */ /* 0x000fe400078e0037 */
[----:B------:R-:W-:Y:S01]  /*ab70*/  F2FP.SATFINITE.E4M3.F32.PACK_AB_MERGE_C R145, R12, R37, R107 ;  /* 0x000000250c91723e */ /* 0x000fe2000480706b */
[----:B------:R-:W-:-:S02]  /*ab80*/  IMAD.MOV.U32 R45, RZ, RZ, R55 ;  /* 0x000000ffff2d7224 */ /* 0x000fc400078e0037 */
[----:B------:R-:W0:Y:S01]  /*ab90*/  MUFU.EX2 R32, R32 ;  /* 0x0000002000207308 */ /* 0x000e220000000800 */
[--C-:B------:R-:W-:Y:S02]  /*aba0*/  IMAD.MOV.U32 R44, RZ, RZ, R55.reuse ;  /* 0x000000ffff2c7224 */ /* 0x100fe400078e0037 */
[--C-:B------:R-:W-:Y:S02]  /*abb0*/  IMAD.MOV.U32 R43, RZ, RZ, R55.reuse ;  /* 0x000000ffff2b7224 */ /* 0x100fe400078e0037 */
[--C-:B------:R-:W-:Y:S02]  /*abc0*/  IMAD.MOV.U32 R41, RZ, RZ, R55.reuse ;  /* 0x000000ffff297224 */ /* 0x100fe400078e0037 */
[--C-:B------:R-:W-:Y:S01]  /*abd0*/  IMAD.MOV.U32 R40, RZ, RZ, R55.reuse ;  /* 0x000000ffff287224 */ /* 0x100fe200078e0037 */
[----:B------:R-:W2:Y:S01]  /*abe0*/  MUFU.EX2 R109, R109 ;  /* 0x0000006d006d7308 */ /* 0x000ea20000000800 */
[----:B-1----:R-:W-:Y:S01]  /*abf0*/  F2FP.SATFINITE.E4M3.F32.PACK_AB_MERGE_C R8, R129, R26, RZ ;  /* 0x0000001a8108723e */ /* 0x002fe200048070ff */
[----:B------:R-:W-:-:S02]  /*ac00*/  IMAD.MOV.U32 R39, RZ, RZ, R55 ;  /* 0x000000ffff277224 */ /* 0x000fc400078e0037 */
[--C-:B------:R-:W-:Y:S02]  /*ac10*/  IMAD.MOV.U32 R37, RZ, RZ, R55.reuse ;  /* 0x000000ffff257224 */ /* 0x100fe400078e0037 */
[----:B------:R-:W-:Y:S02]  /*ac20*/  IMAD.MOV.U32 R36, RZ, RZ, R55 ;  /* 0x000000ffff247224 */ /* 0x000fe400078e0037 */
[----:B------:R1:W3:Y:S01]  /*ac30*/  MUFU.EX2 R30, R35 ;  /* 0x00000023001e7308 */ /* 0x0002e20000000800 */
[----:B0-----:R-:W-:-:S01]  /*ac40*/  FADD.FTZ R0, R32, R125 ;  /* 0x0000007d20007221 */ /* 0x001fc20000010000 */
[C---:B------:R-:W-:Y:S01]  /*ac50*/  F2FP.SATFINITE.E4M3.F32.PACK_AB_MERGE_C R146, R127.reuse, R32, R8 ;  /* 0x000000207f92723e */ /* 0x040fe20004807008 */
[--C-:B------:R-:W-:Y:S02]  /*ac60*/  IMAD.MOV.U32 R34, RZ, RZ, R55.reuse ;  /* 0x000000ffff227224 */ /* 0x100fe400078e0037 */
[----:B------:R-:W-:Y:S01]  /*ac70*/  FADD.FTZ R127, R127, R0 ;  /* 0x000000007f7f7221 */ /* 0x000fe20000010000 */
[----:B------:R-:W-:-:S02]  /*ac80*/  IMAD.MOV.U32 R33, RZ, RZ, R55 ;  /* 0x000000ffff217224 */ /* 0x000fc400078e0037 */
[----:B------:R-:W-:Y:S01]  /*ac90*/  MUFU.EX2 R111, R111 ;  /* 0x0000006f006f7308 */ /* 0x000fe20000000800 */
[----:B--2---:R-:W-:-:S01]  /*aca0*/  FADD.FTZ R3, R109, R42 ;  /* 0x0000002a6d037221 */ /* 0x004fc20000010000 */
[--C-:B------:R-:W-:Y:S02]  /*acb0*/  IMAD.MOV.U32 R42, RZ, RZ, R55.reuse ;  /* 0x000000ffff2a7224 */ /* 0x100fe400078e0037 */
[--C-:B-1----:R-:W-:Y:S02]  /*acc0*/  IMAD.MOV.U32 R35, RZ, RZ, R55.reuse ;  /* 0x000000ffff237224 */ /* 0x102fe400078e0037 */
[----:B------:R-:W-:Y:S02]  /*acd0*/  IMAD.MOV.U32 R32, RZ, RZ, R55 ;  /* 0x000000ffff207224 */ /* 0x000fe400078e0037 */
[----:B------:R0:W1:Y:S01]  /*ace0*/  MUFU.EX2 R14, R20 ;  /* 0x00000014000e7308 */ /* 0x0000620000000800 */
[----:B---3--:R-:W-:-:S01]  /*acf0*/  FADD.FTZ R0, R30, R3 ;  /* 0x000000031e007221 */ /* 0x008fc20000010000 */
[----:B------:R-:W-:-:S02]  /*ad00*/  IMAD.MOV.U32 R31, RZ, RZ, R55 ;  /* 0x000000ffff1f7224 */ /* 0x000fc400078e0037 */
[--C-:B------:R-:W-:Y:S02]  /*ad10*/  IMAD.MOV.U32 R29, RZ, RZ, R55.reuse ;  /* 0x000000ffff1d7224 */ /* 0x100fe400078e0037 */
[--C-:B------:R-:W-:Y:S02]  /*ad20*/  IMAD.MOV.U32 R28, RZ, RZ, R55.reuse ;  /* 0x000000ffff1c7224 */ /* 0x100fe400078e0037 */
[----:B------:R-:W-:Y:S02]  /*ad30*/  IMAD.MOV.U32 R27, RZ, RZ, R55 ;  /* 0x000000ffff1b7224 */ /* 0x000fe400078e0037 */
[----:B0-----:R-:W-:Y:S01]  /*ad40*/  FADD.FTZ R20, R26, R127 ;  /* 0x0000007f1a147221 */ /* 0x001fe20000010000 */
[--C-:B------:R-:W-:Y:S02]  /*ad50*/  IMAD.MOV.U32 R26, RZ, RZ, R55.reuse ;  /* 0x000000ffff1a7224 */ /* 0x100fe400078e0037 */
[----:B------:R-:W-:Y:S02]  /*ad60*/  IMAD.MOV.U32 R25, RZ, RZ, R55 ;  /* 0x000000ffff197224 */ /* 0x000fe400078e0037 */
[----:B------:R-:W-:-:S01]  /*ad70*/  FADD.FTZ R20, R129, R20 ;  /* 0x0000001481147221 */ /* 0x000fc20000010000 */
[----:B------:R-:W-:Y:S01]  /*ad80*/  IMAD.MOV.U32 R24, RZ, RZ, R55 ;  /* 0x000000ffff187224 */ /* 0x000fe200078e0037 */
[----:B-1----:R-:W-:Y:S01]  /*ad90*/  F2FP.SATFINITE.E4M3.F32.PACK_AB_MERGE_C R3, R14, R111, RZ ;  /* 0x0000006f0e03723e */ /* 0x002fe200048070ff */
[----:B------:R-:W-:-:S03]  /*ada0*/  FADD.FTZ R111, R111, R0 ;  /* 0x000000006f6f7221 */ /* 0x000fc60000010000 */
[----:B------:R-:W-:Y:S01]  /*adb0*/  F2FP.SATFINITE.E4M3.F32.PACK_AB_MERGE_C R147, R30, R109, R3 ;  /* 0x0000006d1e93723e */ /* 0x000fe20004807003 */
[----:B------:R-:W-:-:S01]  /*adc0*/  FADD.FTZ R0, R14, R111 ;  /* 0x0000006f0e007221 */ /* 0x000fc20000010000 */
[----:B------:R-:W-:Y:S01]  /*add0*/  MOV R30, R55 ;  /* 0x00000037001e7202 */ /* 0x000fe20000000f00 */
[----:B------:R-:W-:Y:S06]  /*ade0*/  @!P1 BRA `(.L_x_360) ;  /* 0x0000003000009947 */ /* 0x000fec0003800000 */
[----:B------:R0:W5:Y:S01]  /*adf0*/  LDL.LU R9, [R1] ;  /* 0x0000000001097983 */ /* 0x0001620000300800 */
[----:B------:R-:W-:Y:S01]  /*ae00*/  VIADD R3, R104, 0xfffffffe ;  /* 0xfffffffe68037836 */ /* 0x000fe20000000000 */
[----:B------:R-:W-:Y:S01]  /*ae10*/  MOV R12, R60 ;  /* 0x0000003c000c7202 */ /* 0x000fe20000000f00 */
[----:B------:R-:W-:Y:S01]  /*ae20*/  IMAD.MOV.U32 R13, RZ, RZ, R59 ;  /* 0x000000ffff0d7224 */ /* 0x000fe200078e003b */
[----:B------:R-:W-:Y:S01]  /*ae30*/  CS2R R54, SRZ ;  /* 0x0000000000367805 */ /* 0x000fe2000001ff00 */
[----:B------:R-:W-:Y:S01]  /*ae40*/  IMAD.MOV.U32 R8, RZ, RZ, R157 ;  /* 0x000000ffff087224 */ /* 0x000fe200078e009d */
        /* <DEDUP_REMOVED lines=14> */
[----:B0-----:R-:W-:-:S07]  /*af30*/  CS2R R24, SRZ ;  /* 0x0000000000187805 */ /* 0x001fce000001ff00 */
.L_x_372:
[----:B------:R-:W-:-:S04]  /*af40*/  ISETP.NE.AND P1, PT, R8, 0x1, PT ;  /* 0x000000010800780c */ /* 0x000fc80003f25270 */
[----:B------:R-:W-:-:S04]  /*af50*/  SEL R10, RZ, 0x1, P1 ;  /* 0x00000001ff0a7807 */ /* 0x000fc80000800000 */
[----:B-----5:R-:W-:-:S05]  /*af60*/  LOP3.LUT R11, R9, R10, RZ, 0x3c, !PT ;  /* 0x0000000a090b7212 */ /* 0x020fca00078e3cff */
[----:B0-----:R0:W-:Y:S01]  /*af70*/  STL [R1], R11 ;  /* 0x0000000b01007387 */ /* 0x0011e20000100800 */
[----:B------:R-:W-:Y:S05]  /*af80*/  @!P0 BRA `(.L_x_361) ;  /* 0x0000000000048947 */ /* 0x000fea0003800000 */
[----:B------:R-:W-:Y:S01]  /*af90*/  BPT.TRAP 0x1 ;  /* 0x000000040000795c */ /* 0x000fe20000300000 */
.L_x_361:
[----:B------:R-:W-:Y:S01]  /*afa0*/  VIADD R157, R8, 0x1 ;  /* 0x00000001089d7836 */ /* 0x000fe20000000000 */
[----:B0-----:R-:W-:-:S04]  /*afb0*/  SHF.L.U32 R11, R11, 0x1f, RZ ;  /* 0x0000001f0b0b7819 */ /* 0x001fc800000006ff */
[----:B------:R-:W-:-:S04]  /*afc0*/  ISETP.NE.AND P1, PT, R157, 0x2, PT ;  /* 0x000000029d00780c */ /* 0x000fc80003f25270 */
[----:B------:R-:W-:-:S05]  /*afd0*/  SEL R157, R157, RZ, P1 ;  /* 0x000000ff9d9d7207 */ /* 0x000fca0000800000 */
[----:B------:R-:W-:-:S04]  /*afe0*/  IMAD R14, R157, 0x8, R16 ;  /* 0x000000089d0e7824 */ /* 0x000fc800078e0210 */
[----:B------:R0:W1:Y:S01]  /*aff0*/  SYNCS.PHASECHK.TRANS64.TRYWAIT P1, [R14+URZ+0x13230], R11 ;  /* 0x0132300b0e0075a7 */ /* 0x000062000802017f */
[----:B------:R-:W-:Y:S05]  /*b000*/  @!P0 BRA `(.L_x_362) ;  /* 0x0000000000048947 */ /* 0x000fea0003800000 */
[----:B------:R-:W-:Y:S01]  /*b010*/  BPT.TRAP 0x1 ;  /* 0x000000040000795c */ /* 0x000fe20000300000 */
.L_x_362:
[----:B------:R-:W-:Y:S01]  /*b020*/  IMAD R15, R157, 0x280, R21 ;  /* 0x000002809d0f7824 */ /* 0x000fe200078e0215 */
[----:B------:R-:W-:Y:S03]  /*b030*/  BSSY B1, `(.L_x_363) ;  /* 0x0000006000017945 */ /* 0x000fe60003800000 */
[C---:B------:R-:W-:Y:S02]  /*b040*/  VIADD R56, R15.reuse, 0x80 ;  /* 0x000000800f387836 */ /* 0x040fe40000000000 */
[----:B------:R-:W-:Y:S01]  /*b050*/  VIADD R58, R15, 0x100 ;  /* 0x000001000f3a7836 */ /* 0x000fe20000000000 */
[----:B-1----:R-:W-:Y:S06]  /*b060*/  @P1 BRA `(.L_x_364) ;  /* 0x0000000000081947 */ /* 0x002fec0003800000 */
[----:B------:R-:W1:Y:S02]  /*b070*/  SYNCS.PHASECHK.TRANS64.TRYWAIT P1, [R14+URZ+0x13230], R11 ;  /* 0x0132300b0e0075a7 */ /* 0x000e64000802017f */
[----:B-1----:R-:W-:Y:S05]  /*b080*/  @!P1 BRA `(.L_x_365) ;  /* 0x000000a800c09947 */ /* 0x002fea0003800000 */
.L_x_364:
[----:B------:R-:W-:Y:S05]  /*b090*/  BSYNC B1 ;  /* 0x0000000000017941 */ /* 0x000fea0003800000 */
.L_x_363:
[----:B------:R-:W-:Y:S01]  /*b0a0*/  IMAD.MOV.U32 R10, RZ, RZ, R15 ;  /* 0x000000ffff0a7224 */ /* 0x000fe200078e000f */
[----:B01----:R-:W-:Y:S01]  /*b0b0*/  MOV R11, 0x80000020 ;  /* 0x80000020000b7802 */ /* 0x003fe20000000f00 */
[----:B------:R-:W-:Y:S01]  /*b0c0*/  WARPGROUP.ARRIVE ;  /* 0x00000000000079c5 */ /* 0x000fe20000000000 */
[----:B------:R-:W-:Y:S01]  /*b0d0*/  R2UR UR4, R4 ;  /* 0x00000000040472ca */ /* 0x000fe200000e0000 */
[----:B------:R-:W-:Y:S01]  /*b0e0*/  IMAD.MOV.U32 R57, RZ, RZ, -0x7fffffe0 ;  /* 0x80000020ff397424 */ /* 0x000fe200078e00ff */
[----:B------:R-:W-:Y:S01]  /*b0f0*/  R2UR UR6, R10 ;  /* 0x000000000a0672ca */ /* 0x000fe200000e0000 */
[----:B------:R-:W-:Y:S01]  /*b100*/  IMAD.MOV.U32 R10, RZ, RZ, R58 ;  /* 0x000000ffff0a7224 */ /* 0x000fe200078e003a */
[----:B------:R-:W-:Y:S01]  /*b110*/  R2UR UR7, R11 ;  /* 0x000000000b0772ca */ /* 0x000fe200000e0000 */
[----:B------:R-:W-:Y:S01]  /*b120*/  VIADD R58, R15, 0x182 ;  /* 0x000001820f3a7836 */ /* 0x000fe20000000000 */
[----:B------:R-:W-:Y:S01]  /*b130*/  R2UR UR5, R5 ;  /* 0x00000000050572ca */ /* 0x000fe200000e0000 */
[----:B------:R-:W-:Y:S01]  /*b140*/  IMAD.MOV.U32 R59, RZ, RZ, -0x7fffffe0 ;  /* 0x80000020ff3b7424 */ /* 0x000fe200078e00ff */
[----:B------:R-:W-:Y:S01]  /*b150*/  R2UR UR10, R56 ;  /* 0x00000000380a72ca */ /* 0x000fe200000e0000 */
[----:B------:R-:W-:Y:S01]  /*b160*/  VIADD R56, R15, 0x180 ;  /* 0x000001800f387836 */ /* 0x000fe20000000000 */
[----:B------:R-:W-:-:S02]  /*b170*/  R2UR UR11, R57 ;  /* 0x00000000390b72ca */ /* 0x000fc400000e0000 */
[----:B------:R-:W-:Y:S02]  /*b180*/  R2UR UR8, R4 ;  /* 0x00000000040872ca */ /* 0x000fe400000e0000 */
[----:B------:R-:W-:Y:S02]  /*b190*/  R2UR UR9, R5 ;  /* 0x00000000050972ca */ /* 0x000fe400000e0000 */
[----:B------:R-:W-:Y:S01]  /*b1a0*/  R2UR UR14, R10 ;  /* 0x000000000a0e72ca */ /* 0x000fe200000e0000 */
[----:B------:R-:W-:Y:S01]  /*b1b0*/  VIADD R10, R15, 0x200 ;  /* 0x000002000f0a7836 */ /* 0x000fe20000000000 */
[----:B------:R-:W-:Y:S01]  /*b1c0*/  R2UR UR15, R11 ;  /* 0x000000000b0f72ca */ /* 0x000fe200000e0000 */
[----:B------:R-:W-:Y:S01]  /*b1d0*/  QGMMA.64x32x32.F32.E4M3.E4M3 R120, gdesc[UR4], RZ, !UPT, gsb0 ;  /* 0x00600000047879f3 */ /* 0x000fe2000c0008ff */
[----:B------:R-:W-:Y:S02]  /*b1e0*/  R2UR UR12, R4 ;  /* 0x00000000040c72ca */ /* 0x000fe400000e0000 */
[----:B------:R-:W-:-:S02]  /*b1f0*/  R2UR UR13, R5 ;  /* 0x00000000050d72ca */ /* 0x000fc400000e0000 */
[----:B------:R-:W-:Y:S01]  /*b200*/  R2UR UR18, R56 ;  /* 0x00000000381272ca */ /* 0x000fe200000e0000 */
[----:B------:R-:W-:Y:S01]  /*b210*/  VIADD R56, R15, 0x2 ;  /* 0x000000020f387836 */ /* 0x000fe20000000000 */
[----:B------:R-:W-:Y:S02]  /*b220*/  R2UR UR19, R57 ;  /* 0x00000000391372ca */ /* 0x000fe400000e0000 */
[----:B------:R-:W-:Y:S02]  /*b230*/  R2UR UR16, R4 ;  /* 0x00000000041072ca */ /* 0x000fe400000e0000 */
[----:B------:R-:W-:Y:S02]  /*b240*/  R2UR UR17, R5 ;  /* 0x00000000051172ca */ /* 0x000fe400000e0000 */
[----:B------:R-:W-:Y:S01]  /*b250*/  R2UR UR22, R10 ;  /* 0x000000000a1672ca */ /* 0x000fe200000e0000 */
[----:B------:R-:W-:Y:S01]  /*b260*/  VIADD R10, R15, 0x82 ;  /* 0x000000820f0a7836 */ /* 0x000fe20000000000 */
[----:B------:R-:W-:-:S02]  /*b270*/  R2UR UR23, R11 ;  /* 0x000000000b1772ca */ /* 0x000fc400000e0000 */
[----:B------:R-:W-:Y:S01]  /*b280*/  R2UR UR26, R56 ;  /* 0x00000000381a72ca */ /* 0x000fe200000e0000 */
[----:B------:R-:W-:Y:S01]  /*b290*/  VIADD R56, R15, 0x102 ;  /* 0x000001020f387836 */ /* 0x000fe20000000000 */
[----:B------:R-:W-:Y:S01]  /*b2a0*/  R2UR UR27, R57 ;  /* 0x00000000391b72ca */ /* 0x000fe200000e0000 */
[----:B------:R-:W-:Y:S01]  /*b2b0*/  IMAD.MOV.U32 R57, RZ, RZ, -0x7fffffe0 ;  /* 0x80000020ff397424 */ /* 0x000fe200078e00ff */
[----:B------:R-:W-:Y:S02]  /*b2c0*/  R2UR UR20, R4 ;  /* 0x00000000041472ca */ /* 0x000fe400000e0000 */
[----:B------:R-:W-:Y:S02]  /*b2d0*/  R2UR UR21, R5 ;  /* 0x00000000051572ca */ /* 0x000fe400000e0000 */
[----:B------:R-:W-:Y:S02]  /*b2e0*/  R2UR UR24, R6 ;  /* 0x00000000061872ca */ /* 0x000fe400000e0000 */
[----:B------:R-:W-:-:S02]  /*b2f0*/  R2UR UR25, R7 ;  /* 0x00000000071972ca */ /* 0x000fc400000e0000 */
[----:B------:R-:W-:Y:S02]  /*b300*/  MOV R11, 0x80000020 ;  /* 0x80000020000b7802 */ /* 0x000fe40000000f00 */
        /* <DEDUP_REMOVED lines=8> */
[----:B------:R-:W-:Y:S01]  /*b390*/  QGMMA.64x32x32.F32.E4M3.E4M3 R104, gdesc[UR8], RZ, !UPT, gsb0 ;  /* 0x00600000086879f3 */ /* 0x000fe2000c0008ff */
[----:B------:R-:W-:Y:S02]  /*b3a0*/  R2UR UR10, R56 ;  /* 0x00000000380a72ca */ /* 0x000fe400000e0000 */
[----:B------:R-:W-:Y:S02]  /*b3b0*/  R2UR UR11, R57 ;  /* 0x00000000390b72ca */ /* 0x000fe400000e0000 */
        /* <DEDUP_REMOVED lines=18> */
[----:B------:R-:W-:Y:S03]  /*b4e0*/  QGMMA.64x32x32.F32.E4M3.E4M3 R56, gdesc[UR20], RZ, !UPT, gsb0 ;  /* 0x00600000143879f3 */ /* 0x000fe6000c0008ff */
        /* <DEDUP_REMOVED lines=16> */
[----:B------:R-:W-:Y:S05]  /*b5f0*/  @!P0 BRA `(.L_x_366) ;  /* 0x0000000000048947 */ /* 0x000fea0003800000 */
[----:B------:R-:W-:Y:S01]  /*b600*/  BPT.TRAP 0x1 ;  /* 0x000000040000795c */ /* 0x000fe20000300000 */
.L_x_366:
[----:B------:R-:W-:Y:S01]  /*b610*/  SHF.L.U32 R9, R9, 0x1f, RZ ;  /* 0x0000001f09097819 */ /* 0x000fe200000006ff */
[----:B------:R-:W-:-:S04]  /*b620*/  IMAD R15, R8, 0x8, R16 ;  /* 0x00000008080f7824 */ /* 0x000fc800078e0210 */
[----:B------:R0:W1:Y:S01]  /*b630*/  SYNCS.PHASECHK.TRANS64.TRYWAIT P1, [R15+URZ+0x13250], R9 ;  /* 0x013250090f0075a7 */ /* 0x000062000802017f */
[----:B------:R-:W-:Y:S05]  /*b640*/  @!P0 BRA `(.L_x_367) ;  /* 0x0000000000048947 */ /* 0x000fea0003800000 */
[----:B------:R-:W-:Y:S01]  /*b650*/  BPT.TRAP 0x1 ;  /* 0x000000040000795c */ /* 0x000fe20000300000 */
.L_x_367:
[----:B------:R-:W-:Y:S04]  /*b660*/  BSSY B1, `(.L_x_368) ;  /* 0x0000004000017945 */ /* 0x000fe80003800000 */
[----:B-1----:R-:W-:Y:S05]  /*b670*/  @P1 BRA `(.L_x_369) ;  /* 0x0000000000081947 */ /* 0x002fea0003800000 */
[----:B------:R-:W1:Y:S02]  /*b680*/  SYNCS.PHASECHK.TRANS64.TRYWAIT P1, [R15+URZ+0x13250], R9 ;  /* 0x013250090f0075a7 */ /* 0x000e64000802017f */
[----:B-1----:R-:W-:Y:S05]  /*b690*/  @!P1 BRA `(.L_x_370) ;  /* 0x000000a400509947 */ /* 0x002fea0003800000 */
.L_x_369:
[----:B------:R-:W-:Y:S05]  /*b6a0*/  BSYNC B1 ;  /* 0x0000000000017941 */ /* 0x000fea0003800000 */
.L_x_368:
[----:B01----:R-:W-:Y:S01]  /*b6b0*/  IADD3 R9, R16, 0x1000, RZ ;  /* 0x0000100010097810 */ /* 0x003fe20007ffe0ff */
[----:B------:R-:W-:Y:S01]  /*b6c0*/  WARPGROUP.ARRIVE ;  /* 0x00000000000079c5 */ /* 0x000fe20000000000 */
[----:B------:R-:W-:Y:S02]  /*b6d0*/  IMAD.MOV.U32 R11, RZ, RZ, -0x3ffffff0 ;  /* 0xc0000010ff0b7424 */ /* 0x000fe400078e00ff */
[C---:B------:R-:W-:Y:S01]  /*b6e0*/  FMUL.FTZ R104, R2.reuse, R104 ;  /* 0x0000006802687220 */ /* 0x040fe20000410000 */
[----:B------:R-:W-:Y:S01]  /*b6f0*/  SHF.R.U32.HI R9, RZ, 0x4, R9 ;  /* 0x00000004ff097819 */ /* 0x000fe20000011609 */
[C---:B------:R-:W-:Y:S01]  /*b700*/  FMUL.FTZ R105, R2.reuse, R105 ;  /* 0x0000006902697220 */ /* 0x040fe20000410000 */
[C---:B------:R-:W-:Y:S01]  /*b710*/  FMUL.FTZ R106, R2.reuse, R106 ;  /* 0x0000006a026a7220 */ /* 0x040fe20000410000 */
[C---:B------:R-:W-:Y:S01]  /*b720*/  FMUL.FTZ R108, R2.reuse, R108 ;  /* 0x0000006c026c7220 */ /* 0x040fe20000410000 */
[----:B------:R-:W-:Y:S01]  /*b730*/  LOP3.LUT R9, R9, 0x3fff, RZ, 0xc0, !PT ;  /* 0x00003fff09097812 */ /* 0x000fe200078ec0ff */
[----:B------:R-:W-:Y:S01]  /*b740*/  MUFU.TANH R104, R104 ;  /* 0x0000006800687308 */ /* 0x000fe20000002400 */
[C---:B------:R-:W-:Y:S01]  /*b750*/  FMUL.FTZ R107, R2.reuse, R107 ;  /* 0x0000006b026b7220 */ /* 0x040fe20000410000 */
[C---:B------:R-:W-:Y:S01]  /*b760*/  FMUL.FTZ R109, R2.reuse, R109 ;  /* 0x0000006d026d7220 */ /* 0x040fe20000410000 */
[----:B------:R-:W-:Y:S01]  /*b770*/  LOP3.LUT R9, R9, 0x10000, RZ, 0xfc, !PT ;  /* 0x0001000009097812 */ /* 0x000fe200078efcff */
[C---:B------:R-:W-:Y:S01]  /*b780*/  FMUL.FTZ R110, R2.reuse, R110 ;  /* 0x0000006e026e7220 */ /* 0x040fe20000410000 */
[C---:B------:R-:W-:Y:S01]  /*b790*/  FMUL.FTZ R112, R2.reuse, R112 ;  /* 0x0000007002707220 */ /* 0x040fe20000410000 */
[C---:B------:R-:W-:Y:S01]  /*b7a0*/  FMUL.FTZ R111, R2.reuse, R111 ;  /* 0x0000006f026f7220 */ /* 0x040fe20000410000 */
[----:B------:R-:W-:Y:S01]  /*b7b0*/  FMUL.FTZ R113, R2, R113 ;  /* 0x0000007102717220 */ /* 0x000fe20000410000 */
[----:B------:R-:W-:Y:S01]  /*b7c0*/  IMAD R8, R8, 0x280, R9 ;  /* 0x0000028008087824 */ /* 0x000fe200078e0209 */
[----:B------:R-:W-:Y:S01]  /*b7d0*/  MUFU.TANH R105, R105 ;  /* 0x0000006900697308 */ /* 0x000fe20000002400 */
[----:B------:R-:W-:-:S02]  /*b7e0*/  IMAD.MOV.U32 R9, RZ, RZ, -0x3ffffff0 ;  /* 0xc0000010ff097424 */ /* 0x000fc400078e00ff */
[----:B------:R-:W-:Y:S01]  /*b7f0*/  FMUL.FTZ R114, R2, R114 ;  /* 0x0000007202727220 */ /* 0x000fe20000410000 */
[C---:B------:R-:W-:Y:S01]  /*b800*/  VIADD R10, R8.reuse, 0x80 ;  /* 0x00000080080a7836 */ /* 0x040fe20000000000 */
[----:B------:R-:W-:Y:S01]  /*b810*/  R2UR UR6, R8 ;  /* 0x00000000080672ca */ /* 0x000fe200000e0000 */
[C---:B------:R-:W-:Y:S01]  /*b820*/  FMUL.FTZ R116, R2.reuse, R116 ;  /* 0x0000007402747220 */ /* 0x040fe20000410000 */
[----:B------:R-:W-:Y:S01]  /*b830*/  R2UR UR7, R9 ;  /* 0x00000000090772ca */ /* 0x000fe200000e0000 */
[C---:B------:R-:W-:Y:S01]  /*b840*/  FMUL.FTZ R9, R2.reuse, R120 ;  /* 0x0000007802097220 */ /* 0x040fe20000410000 */
        /* <DEDUP_REMOVED lines=10> */
[----:B------:R-:W-:Y:S01]  /*b8f0*/  FMUL.FTZ R119, R2, R119 ;  /* 0x0000007702777220 */ /* 0x000fe20000410000 */
[----:B------:R-:W-:Y:S01]  /*b900*/  QGMMA.64x64x32.F32.E4M3.E4M3 R24, R152, gdesc[UR4], R24, gsb0 ;  /* 0x00e0000498187df3 */ /* 0x000fe20008000818 */
[----:B------:R-:W-:Y:S01]  /*b910*/  R2UR UR6, R10 ;  /* 0x000000000a0672ca */ /* 0x000fe200000e0000 */
[----:B------:R-:W-:Y:S01]  /*b920*/  VIADD R10, R8, 0x100 ;  /* 0x00000100080a7836 */ /* 0x000fe20000000000 */
[----:B------:R-:W-:Y:S01]  /*b930*/  R2UR UR7, R11 ;  /* 0x000000000b0772ca */ /* 0x000fe200000e0000 */
[----:B------:R-:W-:Y:S01]  /*b940*/  IMAD.MOV.U32 R11, RZ, RZ, -0x3ffffff0 ;  /* 0xc0000010ff0b7424 */ /* 0x000fe200078e00ff */
[----:B------:R-:W-:Y:S01]  /*b950*/  MUFU.TANH R120, R120 ;  /* 0x0000007800787308 */ /* 0x000fe20000002400 */
[C---:B------:R-:W-:Y:S01]  /*b960*/  FMUL.FTZ R89, R2.reuse, R89 ;  /* 0x0000005902597220 */ /* 0x040fe20000410000 */
[C---:B------:R-:W-:Y:S01]  /*b970*/  FMUL.FTZ R90, R2.reuse, R90 ;  /* 0x0000005a025a7220 */ /* 0x040fe20000410000 */
[C---:B------:R-:W-:Y:S01]  /*b980*/  FMUL.FTZ R92, R2.reuse, R92 ;  /* 0x0000005c025c7220 */ /* 0x040fe20000410000 */
[C---:B------:R-:W-:Y:S01]  /*b990*/  FMUL.FTZ R91, R2.reuse, R91 ;  /* 0x0000005b025b7220 */ /* 0x040fe20000410000 */
[C---:B------:R-:W-:Y:S01]  /*b9a0*/  FMUL.FTZ R93, R2.reuse, R93 ;  /* 0x0000005d025d7220 */ /* 0x040fe20000410000 */
[C---:B------:R-:W-:Y:S01]  /*b9b0*/  FMUL.FTZ R94, R2.reuse, R94 ;  /* 0x0000005e025e7220 */ /* 0x040fe20000410000 */
[C---:B------:R-:W-:Y:S01]  /*b9c0*/  FMUL.FTZ R96, R2.reuse, R96 ;  /* 0x0000006002607220 */ /* 0x040fe20000410000 */
        /* <DEDUP_REMOVED lines=39> */
[----:B------:R-:W-:Y:S01]  /*bc40*/  FMUL.FTZ R71, R2, R71 ;  /* 0x0000004702477220 */ /* 0x000fe20000410000 */
[----:B------:R-:W-:Y:S01]  /*bc50*/  MUFU.TANH R108, R108 ;  /* 0x0000006c006c7308 */ /* 0x000fe20000002400 */
[----:B------:R-:W-:-:S07]  /*bc60*/  ULDC UR4, c[0x0][0x988] ;  /* 0x0002620000047ab9 */ /* 0x000fce0000000800 */
[----:B------:R-:W-:Y:S08]  /*bc70*/  MUFU.TANH R107, R107 ;  /* 0x0000006b006b7308 */ /* 0x000ff00000002400 */
[----:B------:R-:W-:Y:S08]  /*bc80*/  MUFU.TANH R109, R109 ;  /* 0x0000006d006d7308 */ /* 0x000ff00000002400 */
[----:B------:R-:W-:Y:S01]  /*bc90*/  MUFU.TANH R110, R110 ;  /* 0x0000006e006e7308 */ /* 0x000fe20000002400 */
[----:B------:R-:W-:-:S02]  /*bca0*/  WARPGROUP.DEPBAR.LE gsb0, 0x0 ;  /* 0x00008000000079c5 */ /* 0x000fc40000010000 */
[----:B------:R-:W-:-:S06]  /*bcb0*/  WARPGROUP.ARRIVE ;  /* 0x00000000000079c5 */ /* 0x000fcc0000000000 */
[----:B------:R-:W1:Y:S01]  /*bcc0*/  S2R R155, SR_TID.X ;  /* 0x00000000009b7919 */ /* 0x000e620000002100 */
[----:B------:R-:W-:Y:S01]  /*bcd0*/  MUFU.TANH R112, R112 ;  /* 0x0000007000707308 */ /* 0x000fe20000002400 */
[----:B------:R-:W-:Y:S01]  /*bce0*/  QGMMA.64x64x32.F32.E4M3.E4M3 R24, R148, gdesc[UR4], R24, gsb0 ;  /* 0x00e0000494187df3 */ /* 0x000fe20008000818 */
[----:B------:R-:W-:Y:S01]  /*bcf0*/  R2UR UR6, R10 ;  /* 0x000000000a0672ca */ /* 0x000fe200000e0000 */
[C---:B------:R-:W-:Y:S01]  /*bd00*/  FMUL.FTZ R10, R2.reuse, R121 ;  /* 0x00000079020a7220 */ /* 0x040fe20000410000 */
[----:B------:R-:W-:Y:S01]  /*bd10*/  R2UR UR7, R11 ;  /* 0x000000000b0772ca */ /* 0x000fe200000e0000 */
        /* <DEDUP_REMOVED lines=9> */
[----:B0-----:R-:W-:Y:S01]  /*bdb0*/  FMNMX.FTZ R134, R9, R13, !PT ;  /* 0x0000000d09867209 */ /* 0x001fe20007810000 */
[C---:B------:R-:W-:Y:S01]  /*bdc0*/  FMUL.FTZ R130, R2.reuse, R133 ;  /* 0x0000008502827220 */ /* 0x040fe20000410000 */
[----:B------:R-:W-:Y:S01]  /*bdd0*/  FMUL.FTZ R133, R2, R56 ;  /* 0x0000003802857220 */ /* 0x000fe20000410000 */
[----:B------:R-:W0:Y:S08]  /*bde0*/  MUFU.TANH R11, R11 ;  /* 0x0000000b000b7308 */ /* 0x000e300000002400 */
[----:B------:R-:W3:Y:S01]  /*bdf0*/  MUFU.TANH R121, R121 ;  /* 0x0000007900797308 */ /* 0x000ee20000002400 */
[----:B--2---:R-:W-:-:S02]  /*be00*/  FMNMX.FTZ R134, R10, R134, !PT ;  /* 0x000000860a867209 */ /* 0x004fc40007810000 */
[----:B-1----:R-:W-:-:S04]  /*be10*/  LOP3.LUT R155, R155, 0x7f, RZ, 0xc0, !PT ;  /* 0x0000007f9b9b7812 */ /* 0x002fc800078ec0ff */
[----:B------:R-:W-:Y:S01]  /*be20*/  ISETP.NE.AND P1, PT, R155, RZ, PT ;  /* 0x000000ff9b00720c */ /* 0x000fe20003f25270 */
[----:B------:R-:W1:Y:S01]  /*be30*/  MUFU.TANH R122, R122 ;  /* 0x0000007a007a7308 */ /* 0x000e620000002400 */
[----:B0-----:R-:W-:-:S04]  /*be40*/  FMNMX.FTZ R135, R11, R12, !PT ;  /* 0x0000000c0b877209 */ /* 0x001fc80007810000 */
[----:B------:R-:W-:-:S03]  /*be50*/  FMNMX.FTZ R135, R120, R135, !PT ;  /* 0x0000008778877209 */ /* 0x000fc60007810000 */
[----:B------:R-:W0:Y:S01]  /*be60*/  MUFU.TANH R125, R125 ;  /* 0x0000007d007d7308 */ /* 0x000e220000002400 */
[----:B---3--:R-:W-:Y:S02]  /*be70*/  FMNMX.FTZ R134, R121, R134, !PT ;  /* 0x0000008679867209 */ /* 0x008fe40007810000 */
[----:B------:R-:W-:Y:S01]  /*be80*/  FMNMX.FTZ R135, R123, R135, !PT ;  /* 0x000000877b877209 */ /* 0x000fe20007810000 */
[----:B------:R-:W-:-:S04]  /*be90*/  @!P1 VIADD R14, R14, 0x13240 ;  /* 0x000132400e0e9836 */ /* 0x000fc80000000000 */
[----:B------:R-:W2:Y:S01]  /*bea0*/  MUFU.TANH R124, R124 ;  /* 0x0000007c007c7308 */ /* 0x000ea20000002400 */
[----:B-1----:R-:W-:Y:S02]  /*beb0*/  FMNMX.FTZ R134, R122, R134, !PT ;  /* 0x000000867a867209 */ /* 0x002fe40007810000 */
[----:B------:R-:W-:-:S05]  /*bec0*/  @!P1 PRMT R14, RZ, 0x654, R14 ;  /* 0x00000654ff0e9816 */ /* 0x000fca000000000e */
[----:B------:R-:W1:Y:S01]  /*bed0*/  MUFU.TANH R127, R127 ;  /* 0x0000007f007f7308 */ /* 0x000e620000002400 */
[----:B0-----:R-:W-:-:S04]  /*bee0*/  FMNMX.FTZ R134, R125, R134, !PT ;  /* 0x000000867d867209 */ /* 0x001fc80007810000 */
[----:B------:R-:W-:-:S03]  /*bef0*/  FMNMX.FTZ R134, R126, R134, !PT ;  /* 0x000000867e867209 */ /* 0x000fc60007810000 */
[----:B------:R-:W0:Y:S01]  /*bf00*/  MUFU.TANH R128, R128 ;  /* 0x0000008000807308 */ /* 0x000e220000002400 */
[----:B--2---:R-:W-:Y:S02]  /*bf10*/  FMNMX.FTZ R135, R124, R135, !PT ;  /* 0x000000877c877209 */ /* 0x004fe40007810000 */
[----:B------:R-:W-:-:S05]  /*bf20*/  FMNMX.FTZ R134, R129, R134, !PT ;  /* 0x0000008681867209 */ /* 0x000fca0007810000 */
[----:B------:R-:W2:Y:S01]  /*bf30*/  MUFU.TANH R130, R130 ;  /* 0x0000008200827308 */ /* 0x000ea20000002400 */
[----:B-1----:R-:W-:Y:S01]  /*bf40*/  FMNMX.FTZ R56, R127, R135, !PT ;  /* 0x000000877f387209 */ /* 0x002fe20007810000 */
[----:B------:R-:W-:Y:S01]  /*bf50*/  FMUL.FTZ R135, R2, R57 ;  /* 0x0000003902877220 */ /* 0x000fe20000410000 */
[----:B------:R-:W-:-:S05]  /*bf60*/  WARPGROUP.DEPBAR.LE gsb0, 0x0 ;  /* 0x00008000000079c5 */ /* 0x000fca0000010000 */
[----:B------:R-:W1:Y:S01]  /*bf70*/  MUFU.TANH R131, R131 ;  /* 0x0000008300837308 */ /* 0x000e620000002400 */
[----:B0-----:R-:W-:Y:S01]  /*bf80*/  FMNMX.FTZ R56, R128, R56, !PT ;  /* 0x0000003880387209 */ /* 0x001fe20007810000 */
[----:B------:R-:W-:-:S06]  /*bf90*/  WARPGROUP.ARRIVE ;  /* 0x00000000000079c5 */ /* 0x000fcc0000000000 */
[----:B------:R-:W-:Y:S01]  /*bfa0*/  MUFU.TANH R111, R111 ;  /* 0x0000006f006f7308 */ /* 0x000fe20000002400 */
[----:B--2---:R-:W-:Y:S01]  /*bfb0*/  FMNMX.FTZ R134, R130, R134, !PT ;  /* 0x0000008682867209 */ /* 0x004fe20007810000 */
[----:B------:R-:W-:Y:S03]  /*bfc0*/  QGMMA.64x64x32.F32.E4M3.E4M3 R24, R136, gdesc[UR4], R24, gsb0 ;  /* 0x00e0000488187df3 */ /* 0x000fe60008000818 */
[----:B------:R-:W-:-:S03]  /*bfd0*/  FMNMX.FTZ R57, R104, R134, !PT ;  /* 0x0000008668397209 */ /* 0x000fc60007810000 */
[----:B------:R-:W0:Y:S01]  /*bfe0*/  MUFU.TANH R113, R113 ;  /* 0x0000007100717308 */ /* 0x000e220000002400 */
[----:B-1----:R-:W-:Y:S02]  /*bff0*/  FMNMX.FTZ R56, R131, R56, !PT ;  /* 0x0000003883387209 */ /* 0x002fe40007810000 */
[----:B------:R-:W-:Y:S02]  /*c000*/  FMNMX.FTZ R57, R105, R57, !PT ;  /* 0x0000003969397209 */ /* 0x000fe40007810000 */
[----:B------:R-:W-:Y:S02]  /*c010*/  FMNMX.FTZ R56, R132, R56, !PT ;  /* 0x0000003884387209 */ /* 0x000fe40007810000 */
[----:B------:R-:W-:Y:S01]  /*c020*/  FMNMX.FTZ R57, R108, R57, !PT ;  /* 0x000000396c397209 */ /* 0x000fe20007810000 */
[----:B------:R-:W1:Y:S01]  /*c030*/  MUFU.TANH R114, R114 ;  /* 0x0000007200727308 */ /* 0x000e620000002400 */
[----:B------:R-:W-:Y:S02]  /*c040*/  FMNMX.FTZ R56, R106, R56, !PT ;  /* 0x000000386a387209 */ /* 0x000fe40007810000 */
[----:B------:R-:W-:-:S02]  /*c050*/  FMNMX.FTZ R57, R109, R57, !PT ;  /* 0x000000396d397209 */ /* 0x000fc40007810000 */
[----:B------:R-:W-:Y:S02]  /*c060*/  FMNMX.FTZ R56, R107, R56, !PT ;  /* 0x000000386b387209 */ /* 0x000fe40007810000 */
[----:B------:R-:W-:Y:S01]  /*c070*/  FMNMX.FTZ R57, R112, R57, !PT ;  /* 0x0000003970397209 */ /* 0x000fe20007810000 */
[----:B------:R-:W2:Y:S01]  /*c080*/  MUFU.TANH R116, R116 ;  /* 0x0000007400747308 */ /* 0x000ea20000002400 */
[----:B------:R-:W-:Y:S02]  /*c090*/  FMNMX.FTZ R56, R110, R56, !PT ;  /* 0x000000386e387209 */ /* 0x000fe40007810000 */
[----:B0-----:R-:W-:Y:S02]  /*c0a0*/  FMNMX.FTZ R57, R113, R57, !PT ;  /* 0x0000003971397209 */ /* 0x001fe40007810000 */
[----:B------:R-:W-:-:S03]  /*c0b0*/  FMNMX.FTZ R56, R111, R56, !PT ;  /* 0x000000386f387209 */ /* 0x000fc60007810000 */
        /* <DEDUP_REMOVED lines=15> */
[C---:B------:R-:W-:Y:S01]  /*c1b0*/  FMUL.FTZ R137, R2.reuse, R60 ;  /* 0x0000003c02897220 */ /* 0x040fe20000410000 */
[----:B------:R-:W-:Y:S01]  /*c1c0*/  FMUL.FTZ R136, R2, R59 ;  /* 0x0000003b02887220 */ /* 0x000fe20000410000 */
[----:B------:R-:W-:Y:S02]  /*c1d0*/  WARPGROUP.ARRIVE ;  /* 0x00000000000079c5 */ /* 0x000fe40000000000 */
        /* <DEDUP_REMOVED lines=56> */
[----:B------:R2:W-:Y:S01]  /*c560*/  MUFU.TANH R134, R135 ;  /* 0x0000008700867308 */ /* 0x0005e20000002400 */
[----:B0-----:R-:W-:-:S07]  /*c570*/  FMNMX.FTZ R57, R85, R57, !PT ;  /* 0x0000003955397209 */ /* 0x001fce0007810000 */
[----:B------:R-:W0:Y:S01]  /*c580*/  MUFU.TANH R133, R133 ;  /* 0x0000008500857308 */ /* 0x000e220000002400 */
[----:B--2---:R-:W-:Y:S01]  /*c590*/  FMUL.FTZ R135, R2, R58 ;  /* 0x0000003a02877220 */ /* 0x004fe20000410000 */
[----:B-1----:R-:W-:-:S06]  /*c5a0*/  FMNMX.FTZ R56, R86, R56, !PT ;  /* 0x0000003856387209 */ /* 0x002fcc0007810000 */
[----:B------:R-:W1:Y:S08]  /*c5b0*/  MUFU.TANH R87, R87 ;  /* 0x0000005700577308 */ /* 0x000e700000002400 */
[----:B------:R-:W2:Y:S01]  /*c5c0*/  MUFU.TANH R135, R135 ;  /* 0x0000008700877308 */ /* 0x000ea20000002400 */
[----:B0-----:R-:W-:-:S04]  /*c5d0*/  FMNMX.FTZ R57, R133, R57, !PT ;  /* 0x0000003985397209 */ /* 0x001fc80007810000 */
        /* <DEDUP_REMOVED lines=26> */
[----:B-1----:R-:W-:Y:S02]  /*c780*/  FMNMX.FTZ R59, R69, R57, !PT ;  /* 0x00000039453b7209 */ /* 0x002fe40007810000 */
[----:B------:R-:W-:-:S04]  /*c790*/  MOV R57, 0xc0000010 ;  /* 0xc000001000397802 */ /* 0x000fc80000000f00 */
[----:B------:R-:W-:Y:S02]  /*c7a0*/  R2UR UR7, R57 ;  /* 0x00000000390772ca */ /* 0x000fe400000e0000 */
[----:B--2---:R-:W-:Y:S02]  /*c7b0*/  FMNMX.FTZ R58, R70, R56, !PT ;  /* 0x00000038463a7209 */ /* 0x004fe40007810000 */
[----:B------:R-:W1:Y:S02]  /*c7c0*/  SHFL.BFLY PT, R56, R59, 0x2, 0x1f ;  /* 0x0c401f003b387f89 */ /* 0x000e6400000e0000 */
[----:B0-----:R-:W-:-:S05]  /*c7d0*/  FMNMX.FTZ R58, R71, R58, !PT ;  /* 0x0000003a473a7209 */ /* 0x001fca0007810000 */
[----:B------:R-:W0:Y:S01]  /*c7e0*/  SHFL.BFLY PT, R60, R58, 0x2, 0x1f ;  /* 0x0c401f003a3c7f89 */ /* 0x000e2200000e0000 */
[----:B-1----:R-:W-:Y:S01]  /*c7f0*/  FMNMX.FTZ R59, R59, R56, !PT ;  /* 0x000000383b3b7209 */ /* 0x002fe20007810000 */
[----:B------:R-:W-:-:S04]  /*c800*/  VIADD R56, R8, 0x180 ;  /* 0x0000018008387836 */ /* 0x000fc80000000000 */
[----:B------:R-:W1:Y:S01]  /*c810*/  SHFL.BFLY PT, R57, R59, 0x1, 0x1f ;  /* 0x0c201f003b397f89 */ /* 0x000e6200000e0000 */
[----:B------:R-:W-:Y:S02]  /*c820*/  R2UR UR6, R56 ;  /* 0x00000000380672ca */ /* 0x000fe400000e0000 */
[----:B0-----:R-:W-:Y:S01]  /*c830*/  FMNMX.FTZ R60, R58, R60, !PT ;  /* 0x0000003c3a3c7209 */ /* 0x001fe20007810000 */
[----:B------:R-:W-:-:S04]  /*c840*/  IMAD.U32 R58, RZ, RZ, UR4 ;  /* 0x00000004ff3a7e24 */ /* 0x000fc8000f8e00ff */
[----:B------:R-:W0:Y:S06]  /*c850*/  SHFL.BFLY PT, R56, R60, 0x1, 0x1f ;  /* 0x0c201f003c387f89 */ /* 0x000e2c00000e0000 */
[----:B------:R-:W-:Y:S01]  /*c860*/  QGMMA.64x64x32.F32.E4M3.E4M3 R24, R140, gdesc[UR4], R24, gsb0 ;  /* 0x00e000048c187df3 */ /* 0x000fe20008000818 */
[----:B-1----:R-:W-:Y:S01]  /*c870*/  FMNMX.FTZ R59, R59, R57, !PT ;  /* 0x000000393b3b7209 */ /* 0x002fe20007810000 */
[----:B------:R-:W-:-:S04]  /*c880*/  IMAD.MOV.U32 R57, RZ, RZ, -0x3ffffff0 ;  /* 0xc0000010ff397424 */ /* 0x000fc800078e00ff */
[----:B------:R-:W-:Y:S01]  /*c890*/  FADD.FTZ R13, -R59, R13 ;  /* 0x0000000d3b0d7221 */ /* 0x000fe20000010100 */
[----:B------:R-:W-:Y:S01]  /*c8a0*/  R2UR UR7, R57 ;  /* 0x00000000390772ca */ /* 0x000fe200000e0000 */
[-C--:B------:R-:W-:Y:S02]  /*c8b0*/  FFMA.FTZ R57, R59, R58.reuse, -8 ;  /* 0xc10000003b397423 */ /* 0x080fe4000001003a */
[----:B------:R-:W-:Y:S01]  /*c8c0*/  FMUL.FTZ R13, R13, R58 ;  /* 0x0000003a0d0d7220 */ /* 0x000fe20000410000 */
[----:B0-----:R-:W-:Y:S01]  /*c8d0*/  FMNMX.FTZ R60, R60, R56, !PT ;  /* 0x000000383c3c7209 */ /* 0x001fe20007810000 */
[----:B------:R-:W-:Y:S02]  /*c8e0*/  VIADD R56, R8, 0x200 ;  /* 0x0000020008387836 */ /* 0x000fe40000000000 */
[-CC-:B------:R-:W-:Y:S01]  /*c8f0*/  FFMA.FTZ R9, R9, R58.reuse, -R57.reuse ;  /* 0x0000003a09097223 */ /* 0x180fe20000010839 */
[----:B------:R-:W-:-:S01]  /*c900*/  FFMA.FTZ R10, R10, R58, -R57 ;  /* 0x0000003a0a0a7223 */ /* 0x000fc20000010839 */
[----:B------:R-:W-:Y:S01]  /*c910*/  FFMA.FTZ R104, R104, R58, -R57 ;  /* 0x0000003a68687223 */ /* 0x000fe20000010839 */
[----:B------:R-:W-:-:S01]  /*c920*/  FADD.FTZ R8, -R60, R12 ;  /* 0x0000000c3c087221 */ /* 0x000fc20000010100 */
[----:B------:R-:W-:Y:S01]  /*c930*/  R2UR UR6, R56 ;  /* 0x00000000380672ca */ /* 0x000fe200000e0000 */
[----:B------:R-:W-:-:S01]  /*c940*/  FFMA.FTZ R12, R121, R58, -R57 ;  /* 0x0000003a790c7223 */ /* 0x000fc20000010839 */
[-CC-:B------:R-:W-:Y:S01]  /*c950*/  FFMA.FTZ R56, R122, R58.reuse, -R57.reuse ;  /* 0x0000003a7a387223 */ /* 0x180fe20000010839 */
        /* <DEDUP_REMOVED lines=35> */
[-C--:B------:R-:W-:Y:S01]  /*cb90*/  FFMA.FTZ R69, R60, R58.reuse, -8 ;  /* 0xc10000003c457423 */ /* 0x080fe2000001003a */
[-C--:B------:R-:W-:Y:S01]  /*cba0*/  FMUL.FTZ R8, R8, R58.reuse ;  /* 0x0000003a08087220 */ /* 0x080fe20000410000 */
[----:B------:R-:W-:Y:S02]  /*cbb0*/  MUFU.EX2 R13, R13 ;  /* 0x0000000d000d7308 */ /* 0x000fe40000000800 */
[----:B------:R-:W-:-:S01]  /*cbc0*/  FFMA.FTZ R11, R11, R58, -R69 ;  /* 0x0000003a0b0b7223 */ /* 0x000fc20000010845 */
[-CC-:B------:R-:W-:Y:S01]  /*cbd0*/  FFMA.FTZ R120, R120, R58.reuse, -R69.reuse ;  /* 0x0000003a78787223 */ /* 0x180fe20000010845 */
[----:B------:R-:W-:-:S01]  /*cbe0*/  FFMA.FTZ R123, R123, R58, -R69 ;  /* 0x0000003a7b7b7223 */ /* 0x000fc20000010845 */
[-CC-:B------:R-:W-:Y:S01]  /*cbf0*/  FFMA.FTZ R124, R124, R58.reuse, -R69.reuse ;  /* 0x0000003a7c7c7223 */ /* 0x180fe20000010845 */
[----:B------:R-:W-:-:S01]  /*cc00*/  FFMA.FTZ R127, R127, R58, -R69 ;  /* 0x0000003a7f7f7223 */ /* 0x000fc20000010845 */
[-CC-:B------:R-:W-:Y:S01]  /*cc10*/  FFMA.FTZ R128, R128, R58.reuse, -R69.reuse ;  /* 0x0000003a80807223 */ /* 0x180fe20000010845 */
[----:B------:R-:W-:Y:S01]  /*cc20*/  MUFU.EX2 R8, R8 ;  /* 0x0000000800087308 */ /* 0x000fe20000000800 */
[----:B------:R-:W-:-:S01]  /*cc30*/  FFMA.FTZ R131, R131, R58, -R69 ;  /* 0x0000003a83837223 */ /* 0x000fc20000010845 */
[-CC-:B------:R-:W-:Y:S01]  /*cc40*/  FFMA.FTZ R132, R132, R58.reuse, -R69.reuse ;  /* 0x0000003a84847223 */ /* 0x180fe20000010845 */
[----:B------:R-:W-:-:S01]  /*cc50*/  FFMA.FTZ R106, R106, R58, -R69 ;  /* 0x0000003a6a6a7223 */ /* 0x000fc20000010845 */
[-CC-:B------:R-:W-:Y:S01]  /*cc60*/  FFMA.FTZ R107, R107, R58.reuse, -R69.reuse ;  /* 0x0000003a6b6b7223 */ /* 0x180fe20000010845 */
[----:B------:R-:W-:-:S01]  /*cc70*/  FFMA.FTZ R110, R110, R58, -R69 ;  /* 0x0000003a6e6e7223 */ /* 0x000fc20000010845 */
[-CC-:B------:R-:W-:Y:S01]  /*cc80*/  FFMA.FTZ R111, R111, R58.reuse, -R69.reuse ;  /* 0x0000003a6f6f7223 */ /* 0x180fe20000010845 */
        /* <DEDUP_REMOVED lines=9> */
[----:B------:R-:W1:Y:S01]  /*cd20*/  MUFU.EX2 R11, R11 ;  /* 0x0000000b000b7308 */ /* 0x000e620000000800 */
[----:B------:R-:W-:-:S01]  /*cd30*/  FFMA.FTZ R98, R98, R58, -R69 ;  /* 0x0000003a62627223 */ /* 0x000fc20000010845 */
[-CC-:B------:R-:W-:Y:S01]  /*cd40*/  FFMA.FTZ R99, R99, R58.reuse, -R69.reuse ;  /* 0x0000003a63637223 */ /* 0x180fe20000010845 */
[----:B------:R-:W-:-:S01]  /*cd50*/  FFMA.FTZ R102, R102, R58, -R69 ;  /* 0x0000003a66667223 */ /* 0x000fc20000010845 */
[-CC-:B------:R-:W-:Y:S01]  /*cd60*/  FFMA.FTZ R103, R103, R58.reuse, -R69.reuse ;  /* 0x0000003a67677223 */ /* 0x180fe20000010845 */
[----:B------:R-:W-:-:S01]  /*cd70*/  FFMA.FTZ R74, R74, R58, -R69 ;  /* 0x0000003a4a4a7223 */ /* 0x000fc20000010845 */
[----:B------:R-:W-:Y:S01]  /*cd80*/  FFMA.FTZ R75, R75, R58, -R69 ;  /* 0x0000003a4b4b7223 */ /* 0x000fe20000010845 */
[----:B------:R-:W-:-:S02]  /*cd90*/  WARPGROUP.DEPBAR.LE gsb0, 0x0 ;  /* 0x00008000000079c5 */ /* 0x000fc40000010000 */
[----:B------:R-:W2:Y:S01]  /*cda0*/  MUFU.EX2 R10, R10 ;  /* 0x0000000a000a7308 */ /* 0x000ea20000000800 */
[----:B0-----:R-:W-:-:S01]  /*cdb0*/  FFMA.FTZ R20, R13, R20, R9 ;  /* 0x000000140d147223 */ /* 0x001fc20000010009 */
[----:B------:R-:W-:Y:S01]  /*cdc0*/  WARPGROUP.ARRIVE ;  /* 0x00000000000079c5 */ /* 0x000fe20000000000 */
[----:B------:R-:W-:-:S01]  /*cdd0*/  FFMA.FTZ R78, R78, R58, -R69 ;  /* 0x0000003a4e4e7223 */ /* 0x000fc20000010845 */
[-CC-:B------:R-:W-:Y:S01]  /*cde0*/  FFMA.FTZ R79, R79, R58.reuse, -R69.reuse ;  /* 0x0000003a4f4f7223 */ /* 0x180fe20000010845 */
[----:B------:R-:W-:-:S01]  /*cdf0*/  FFMA.FTZ R82, R82, R58, -R69 ;  /* 0x0000003a52527223 */ /* 0x000fc20000010845 */
[-CC-:B------:R-:W-:Y:S01]  /*ce00*/  FFMA.FTZ R83, R83, R58.reuse, -R69.reuse ;  /* 0x0000003a53537223 */ /* 0x180fe20000010845 */
[----:B------:R-:W-:-:S01]  /*ce10*/  FFMA.FTZ R86, R86, R58, -R69 ;  /* 0x0000003a56567223 */ /* 0x000fc20000010845 */
[----:B------:R-:W0:Y:S01]  /*ce20*/  MUFU.EX2 R120, R120 ;  /* 0x0000007800787308 */ /* 0x000e220000000800 */
[----:B-1----:R-:W-:-:S01]  /*ce30*/  FFMA.FTZ R0, R8, R0, R11 ;  /* 0x0000000008007223 */ /* 0x002fc2000001000b */
[----:B------:R-:W-:Y:S01]  /*ce40*/  QGMMA.64x64x32.F32.E4M3.E4M3 R24, R144, gdesc[UR4], R24, gsb0 ;  /* 0x00e0000490187df3 */ /* 0x000fe20008000818 */
[----:B------:R-:W-:-:S01]  /*ce50*/  FFMA.FTZ R87, R87, R58, -R69 ;  /* 0x0000003a57577223 */ /* 0x000fc20000010845 */
[-CC-:B------:R-:W-:Y:S01]  /*ce60*/  FFMA.FTZ R134, R135, R58.reuse, -R69.reuse ;  /* 0x0000003a87867223 */ /* 0x180fe20000010845 */
[----:B------:R-:W-:-:S01]  /*ce70*/  FFMA.FTZ R135, R136, R58, -R69 ;  /* 0x0000003a88877223 */ /* 0x000fc20000010845 */
[-CC-:B------:R-:W-:Y:S01]  /*ce80*/  FFMA.FTZ R62, R62, R58.reuse, -R69.reuse ;  /* 0x0000003a3e3e7223 */ /* 0x180fe20000010845 */
[----:B------:R-:W-:-:S01]  /*ce90*/  FFMA.FTZ R63, R63, R58, -R69 ;  /* 0x0000003a3f3f7223 */ /* 0x000fc20000010845 */
[----:B------:R-:W1:Y:S01]  /*cea0*/  MUFU.EX2 R12, R12 ;  /* 0x0000000c000c7308 */ /* 0x000e620000000800 */
[----:B--2---:R-:W-:-:S01]  /*ceb0*/  FADD.FTZ R20, R10, R20 ;  /* 0x000000140a147221 */ /* 0x004fc20000010000 */
[-CC-:B------:R-:W-:Y:S01]  /*cec0*/  FFMA.FTZ R66, R66, R58.reuse, -R69.reuse ;  /* 0x0000003a42427223 */ /* 0x180fe20000010845 */
[----:B------:R-:W-:-:S01]  /*ced0*/  FFMA.FTZ R67, R67, R58, -R69 ;  /* 0x0000003a43437223 */ /* 0x000fc20000010845 */
[-CC-:B------:R-:W-:Y:S01]  /*cee0*/  FFMA.FTZ R70, R70, R58.reuse, -R69.reuse ;  /* 0x0000003a46467223 */ /* 0x180fe20000010845 */
[----:B------:R-:W-:-:S03]  /*cef0*/  FFMA.FTZ R69, R71, R58, -R69 ;  /* 0x0000003a47457223 */ /* 0x000fc60000010845 */
        /* <DEDUP_REMOVED lines=18> */
[----:B------:R-:W-:Y:S02]  /*d020*/  WARPGROUP.DEPBAR.LE gsb0, 0x0 ;  /* 0x00008000000079c5 */ /* 0x000fe40000010000 */
[----:B------:R2:W-:Y:S04]  /*d030*/  @!P1 SYNCS.ARRIVE.TRANS64.RED.A1T0 RZ, [R14+URZ], RZ ;  /* 0x000000ff0eff99a7 */ /* 0x0005e8000810043f */
[----:B------:R-:W3:Y:S01]  /*d040*/  MUFU.EX2 R126, R126 ;  /* 0x0000007e007e7308 */ /* 0x000ee20000000800 */
[----:B0-----:R-:W-:-:S07]  /*d050*/  FADD.FTZ R20, R125, R20 ;  /* 0x000000147d147221 */ /* 0x001fce0000010000 */
[----:B------:R-:W0:Y:S01]  /*d060*/  MUFU.EX2 R132, R132 ;  /* 0x0000008400847308 */ /* 0x000e220000000800 */
[----:B-1----:R-:W-:-:S07]  /*d070*/  FADD.FTZ R0, R131, R0 ;  /* 0x0000000083007221 */ /* 0x002fce0000010000 */
[----:B------:R-:W1:Y:S01]  /*d080*/  MUFU.EX2 R104, R104 ;  /* 0x0000006800687308 */ /* 0x000e620000000800 */
[----:B---3--:R-:W-:-:S07]  /*d090*/  FADD.FTZ R20, R126, R20 ;  /* 0x000000147e147221 */ /* 0x008fce0000010000 */
        /* <DEDUP_REMOVED lines=125> */
[----:B---3--:R-:W-:-:S01]  /*d870*/  FADD.FTZ R0, R70, R0 ;  /* 0x0000000046007221 */ /* 0x008fc20000010000 */
[----:B0-----:R-:W-:-:S03]  /*d880*/  FADD.FTZ R20, R57, R20 ;  /* 0x0000001439147221 */ /* 0x001fc60000010000 */
[----:B-1----:R-:W-:Y:S01]  /*d890*/  FADD.FTZ R0, R69, R0 ;  /* 0x0000000045007221 */ /* 0x002fe20000010000 */
[----:B--2---:R-:W-:Y:S06]  /*d8a0*/  @!P0 BRA `(.L_x_371) ;  /* 0x0000000000048947 */ /* 0x004fec0003800000 */
[----:B------:R-:W-:Y:S01]  /*d8b0*/  BPT.TRAP 0x1 ;  /* 0x000000040000795c */ /* 0x000fe20000300000 */
.L_x_371:
[----:B------:R-:W2:Y:S01]  /*d8c0*/  LDL R14, [R1+0x10] ;  /* 0x00001000010e7983 */ /* 0x000ea20000100800 */
[----:B------:R-:W-:Y:S01]  /*d8d0*/  F2FP.SATFINITE.E4M3.F32.PACK_AB_MERGE_C R12, R56, R12, RZ ;  /* 0x0000000c380c723e */ /* 0x000fe200048070ff */
[----:B------:R-:W-:Y:S01]  /*d8e0*/  VIADD R15, R15, 0x13260 ;  /* 0x000132600f0f7836 */ /* 0x000fe20000000000 */
[----:B------:R-:W-:Y:S01]  /*d8f0*/  ISETP.GT.AND P1, PT, R3, RZ, PT ;  /* 0x000000ff0300720c */ /* 0x000fe20003f24270 */
[----:B------:R-:W-:Y:S01]  /*d900*/  FMUL.FTZ R24, R24, R13 ;  /* 0x0000000d18187220 */ /* 0x000fe20000410000 */
[----:B------:R-:W-:Y:S01]  /*d910*/  F2FP.SATFINITE.E4M3.F32.PACK_AB_MERGE_C R152, R10, R9, R12 ;  /* 0x000000090a98723e */ /* 0x000fe2000480700c */
[----:B------:R-:W-:Y:S01]  /*d920*/  FMUL.FTZ R25, R25, R13 ;  /* 0x0000000d19197220 */ /* 0x000fe20000410000 */
[----:B------:R0:W5:Y:S01]  /*d930*/  LDL R9, [R1] ;  /* 0x0000000001097983 */ /* 0x0001620000100800 */
[----:B------:R-:W-:Y:S01]  /*d940*/  F2FP.SATFINITE.E4M3.F32.PACK_AB_MERGE_C R123, R124, R123, RZ ;  /* 0x0000007b7c7b723e */ /* 0x000fe200048070ff */
[----:B------:R-:W-:Y:S01]  /*d950*/  FMUL.FTZ R28, R28, R13 ;  /* 0x0000000d1c1c7220 */ /* 0x000fe20000410000 */
        /* <DEDUP_REMOVED lines=29> */
[----:B------:R-:W-:Y:S01]  /*db30*/  FMUL.FTZ R27, R27, R8 ;  /* 0x000000081b1b7220 */ /* 0x000fe20000410000 */
[----:B------:R-:W-:Y:S01]  /*db40*/  F2FP.SATFINITE.E4M3.F32.PACK_AB_MERGE_C R62, R63, R62, RZ ;  /* 0x0000003e3f3e723e */ /* 0x000fe200048070ff */
[----:B------:R-:W-:Y:S01]  /*db50*/  FMUL.FTZ R30, R30, R8 ;  /* 0x000000081e1e7220 */ /* 0x000fe20000410000 */
[----:B------:R-:W-:Y:S01]  /*db60*/  F2FP.SATFINITE.E4M3.F32.PACK_AB_MERGE_C R57, R57, R68, RZ ;  /* 0x000000443939723e */ /* 0x000fe200048070ff */
[----:B------:R-:W-:Y:S01]  /*db70*/  FMUL.FTZ R31, R31, R8 ;  /* 0x000000081f1f7220 */ /* 0x000fe20000410000 */
[----:B------:R-:W-:Y:S01]  /*db80*/  F2FP.SATFINITE.E4M3.F32.PACK_AB_MERGE_C R69, R69, R70, RZ ;  /* 0x000000464545723e */ /* 0x000fe200048070ff */
        /* <DEDUP_REMOVED lines=13> */
[----:B------:R-:W-:Y:S01]  /*dc60*/  VIADD R3, R3, 0xffffffff ;  /* 0xffffffff03037836 */ /* 0x000fe20000000000 */
        /* <DEDUP_REMOVED lines=20> */
[----:B------:R-:W-:Y:S02]  /*ddb0*/  MOV R12, R60 ;  /* 0x0000003c000c7202 */ /* 0x000fe40000000f00 */
[----:B--2---:R-:W-:-:S04]  /*ddc0*/  PRMT R15, R14, 0x654, R15 ;  /* 0x000006540e0f7816 */ /* 0x004fc8000000000f */
[----:B------:R0:W-:Y:S01]  /*ddd0*/  SYNCS.ARRIVE.TRANS64.RED.A1T0 RZ, [R15+URZ], RZ ;  /* 0x000000ff0fff79a7 */ /* 0x0001e2000810043f */
[----:B------:R-:W-:Y:S05]  /*dde0*/  @P1 BRA `(.L_x_372) ;  /* 0xffffffd000541947 */ /* 0x000fea000383ffff */
.L_x_360:
[----:B------:R-:W-:Y:S05]  /*ddf0*/  BSYNC B0 ;  /* 0x0000000000007941 */ /* 0x000fea0003800000 */
.L_x_359:
[----:B------:R-:W-:Y:S06]  /*de00*/  BAR.ARV 0x8, 0x1a0 ;  /* 0x0206800000007b1d */ /* 0x000fec0000002000 */
[----:B------:R-:W-:Y:S05]  /*de10*/  @!P0 BRA `(.L_x_373) ;  /* 0x0000000000048947 */ /* 0x000fea0003800000 */
[----:B------:R-:W-:Y:S01]  /*de20*/  BPT.TRAP 0x1 ;  /* 0x000000040000795c */ /* 0x000fe20000300000 */
.L_x_373:
[----:B------:R-:W2:Y:S01]  /*de30*/  LDL R2, [R1] ;  /* 0x0000000001027983 */ /* 0x000ea20000100800 */
[----:B------:R-:W-:Y:S01]  /*de40*/  IMAD R11, R157, 0x8, R16 ;  /* 0x000000089d0b7824 */ /* 0x000fe200078e0210 */
[----:B--2---:R-:W-:-:S04]  /*de50*/  SHF.L.U32 R2, R2, 0x1f, RZ ;  /* 0x0000001f02027819 */ /* 0x004fc800000006ff */
[----:B------:R1:W2:Y:S01]  /*de60*/  SYNCS.PHASECHK.TRANS64.TRYWAIT P1, [R11+URZ+0x13250], R2 ;  /* 0x013250020b0075a7 */ /* 0x0002a2000802017f */
[----:B------:R-:W-:Y:S05]  /*de70*/  @!P0 BRA `(.L_x_374) ;  /* 0x0000000000048947 */ /* 0x000fea0003800000 */
[----:B------:R-:W-:Y:S01]  /*de80*/  BPT.TRAP 0x1 ;  /* 0x000000040000795c */ /* 0x000fe20000300000 */
.L_x_374:
[----:B------:R-:W-:Y:S04]  /*de90*/  BSSY B0, `(.L_x_375) ;  /* 0x0000004000007945 */ /* 0x000fe80003800000 */
[----:B--2---:R-:W-:Y:S05]  /*dea0*/  @P1 BRA `(.L_x_376) ;  /* 0x0000000000081947 */ /* 0x004fea0003800000 */
[----:B------:R-:W2:Y:S02]  /*deb0*/  SYNCS.PHASECHK.TRANS64.TRYWAIT P1, [R11+URZ+0x13250], R2 ;  /* 0x013250020b0075a7 */ /* 0x000ea4000802017f */
[----:B--2---:R-:W-:Y:S05]  /*dec0*/  @!P1 BRA `(.L_x_377) ;  /* 0x0000007c00589947 */ /* 0x004fea0003800000 */
.L_x_376:
[----:B------:R-:W-:Y:S05]  /*ded0*/  BSYNC B0 ;  /* 0x0000000000007941 */ /* 0x000fea0003800000 */
.L_x_375:
[----:B------:R-:W3:Y:S04]  /*dee0*/  LDL R4, [R1+0x3c] ;  /* 0x00003c0001047983 */ /* 0x000ee80000100800 */
[----:B------:R-:W4:Y:S01]  /*def0*/  LDL R5, [R1+0x20] ;  /* 0x0000200001057983 */ /* 0x000f220000100800 */
[----:B------:R-:W-:-:S03]  /*df00*/  ULDC.64 UR4, c[0x0][0x9a0] ;  /* 0x0002680000047ab9 */ /* 0x000fc60000000a00 */
[----:B------:R-:W4:Y:S01]  /*df10*/  LDL.LU R10, [R1+0x24] ;  /* 0x00002400010a7983 */ /* 0x000f220000300800 */
[----:B------:R-:W-:Y:S01]  /*df20*/  VIADD R16, R16, 0x1000 ;  /* 0x0000100010107836 */ /* 0x000fe20000000000 */
[----:B------:R-:W-:Y:S01]  /*df30*/  ISETP.NE.U32.AND P1, PT, RZ, UR4, PT ;  /* 0x00000004ff007c0c */ /* 0x000fe2000bf25070 */
[----:B------:R-:W-:Y:S01]  /*df40*/  IMAD.MOV.U32 R3, RZ, RZ, -0x3ffffff0 ;  /* 0xc0000010ff037424 */ /* 0x000fe200078e00ff */
[----:B------:R-:W-:Y:S02]  /*df50*/  WARPGROUP.ARRIVE ;  /* 0x00000000000079c5 */ /* 0x000fe40000000000 */
[----:B------:R-:W-:Y:S02]  /*df60*/  SHF.R.U32.HI R16, RZ, 0x4, R16 ;  /* 0x00000004ff107819 */ /* 0x000fe40000011610 */
[----:B------:R-:W-:Y:S02]  /*df70*/  R2UR UR7, R3 ;  /* 0x00000000030772ca */ /* 0x000fe400000e0000 */
[----:B------:R-:W-:-:S02]  /*df80*/  LOP3.LUT R16, R16, 0x3fff, RZ, 0xc0, !PT ;  /* 0x00003fff10107812 */ /* 0x000fc400078ec0ff */
[----:B------:R-:W-:Y:S02]  /*df90*/  ISETP.NE.AND.EX P1, PT, RZ, UR5, PT, P1 ;  /* 0x00000005ff007c0c */ /* 0x000fe4000bf25310 */
[----:B------:R-:W-:-:S05]  /*dfa0*/  LOP3.LUT R16, R16, 0x10000, RZ, 0xfc, !PT ;  /* 0x0001000010107812 */ /* 0x000fca00078efcff */
[----:B-12---:R-:W-:-:S05]  /*dfb0*/  IMAD R2, R157, 0x280, R16 ;  /* 0x000002809d027824 */ /* 0x006fca00078e0210 */
[----:B------:R-:W-:Y:S01]  /*dfc0*/  R2UR UR6, R2 ;  /* 0x00000000020672ca */ /* 0x000fe200000e0000 */
[----:B------:R-:W3:Y:S08]  /*dfd0*/  @P1 LDC.64 R6, c[0x0][0x9c8] ;  /* 0x00027200ff061b82 */ /* 0x000ef00000000a00 */
[----:B-----5:R-:W1:Y:S04]  /*dfe0*/  @P1 LDC.64 R8, c[0x0][0x9d0] ;  /* 0x00027400ff081b82 */ /* 0x020e680000000a00 */
[----:B------:R-:W-:Y:S03]  /*dff0*/  QGMMA.64x64x32.F32.E4M3.E4M3 R24, R152, gdesc[UR4], R24, gsb0 ;  /* 0x00e0000498187df3 */ /* 0x000fe60008000818 */
[----:B------:R-:W-:-:S02]  /*e000*/  WARPGROUP.DEPBAR.LE gsb0, 0x0 ;  /* 0x00008000000079c5 */ /* 0x000fc40000010000 */
[----:B------:R-:W-:Y:S01]  /*e010*/  WARPGROUP.ARRIVE ;  /* 0x00000000000079c5 */ /* 0x000fe20000000000 */
[----:B---3--:R-:W-:-:S04]  /*e020*/  @P1 IMAD R4, R4, R6, RZ ;  /* 0x0000000604041224 */ /* 0x008fc800078e02ff */
[C---:B----4-:R-:W-:Y:S02]  /*e030*/  @P1 IMAD R3, R5.reuse, R7, R4 ;  /* 0x0000000705031224 */ /* 0x050fe400078e0204 */
[----:B------:R-:W-:Y:S01]  /*e040*/  @P1 IMAD.WIDE.U32 R4, R5, R6, RZ ;  /* 0x0000000605041225 */ /* 0x000fe200078e00ff */
[----:B------:R-:W-:-:S03]  /*e050*/  @P1 SHF.R.S32.HI R7, RZ, 0x1f, R10 ;  /* 0x0000001fff071819 */ /* 0x000fc6000001140a */
[----:B------:R-:W-:Y:S02]  /*e060*/  @P1 IMAD.IADD R5, R5, 0x1, R3 ;  /* 0x0000000105051824 */ /* 0x000fe400078e0203 */
[-C--:B-1----:R-:W-:Y:S02]  /*e070*/  @P1 IMAD R6, R7, R8.reuse, RZ ;  /* 0x0000000807061224 */ /* 0x082fe400078e02ff */
[----:B------:R-:W-:-:S04]  /*e080*/  @P1 IMAD.WIDE.U32 R4, R10, R8, R4 ;  /* 0x000000080a041225 */ /* 0x000fc800078e0004 */
[----:B------:R-:W-:Y:S01]  /*e090*/  @P1 IMAD R3, R10, R9, R6 ;  /* 0x000000090a031224 */ /* 0x000fe200078e0206 */
[----:B------:R-:W-:Y:S01]  /*e0a0*/  @P1 LEA R6, P2, R4, UR4, 0x2 ;  /* 0x0000000404061c11 */ /* 0x000fe2000f8410ff */
[----:B------:R-:W-:-:S03]  /*e0b0*/  IMAD.MOV.U32 R8, RZ, RZ, 0x3f800000 ;  /* 0x3f800000ff087424 */ /* 0x000fc600078e00ff */
[----:B------:R-:W-:Y:S01]  /*e0c0*/  @P1 IADD3 R3, R5, R3, RZ ;  /* 0x0000000305031210 */ /* 0x000fe20007ffe0ff */
[----:B------:R-:W-:-:S03]  /*e0d0*/  IMAD.MOV.U32 R5, RZ, RZ, -0x3ffffff0 ;  /* 0xc0000010ff057424 */ /* 0x000fc600078e00ff */
[----:B------:R-:W-:Y:S01]  /*e0e0*/  @P1 LEA.HI.X R7, R4, UR5, R3, 0x2, P2 ;  /* 0x0000000504071c11 */ /* 0x000fe200090f1403 */
[----:B------:R-:W-:Y:S01]  /*e0f0*/  VIADD R4, R2, 0x80 ;  /* 0x0000008002047836 */ /* 0x000fe20000000000 */
[----:B------:R-:W-:-:S03]  /*e100*/  R2UR UR7, R5 ;  /* 0x00000000050772ca */ /* 0x000fc600000e0000 */
[----:B------:R1:W2:Y:S01]  /*e110*/  @P1 LDG.E R8, desc[UR42][R6.64] ;  /* 0x0000002a06081981 */ /* 0x0002a2000c1e1900 */
[----:B------:R-:W-:Y:S01]  /*e120*/  R2UR UR6, R4 ;  /* 0x00000000040672ca */ /* 0x000fe200000e0000 */
[----:B------:R-:W-:Y:S02]  /*e130*/  VIADD R4, R2, 0x100 ;  /* 0x0000010002047836 */ /* 0x000fe40000000000 */
[----:B------:R-:W-:Y:S01]  /*e140*/  IMAD.MOV.U32 R5, RZ, RZ, -0x3ffffff0 ;  /* 0xc0000010ff057424 */ /* 0x000fe200078e00ff */
[----:B------:R-:W-:Y:S04]  /*e150*/  SHFL.BFLY PT, R3, R20, 0x2, 0x1f ;  /* 0x0c401f0014037f89 */ /* 0x000fe800000e0000 */
[----:B-1----:R-:W1:Y:S05]  /*e160*/  SHFL.BFLY PT, R7, R0, 0x2, 0x1f ;  /* 0x0c401f0000077f89 */ /* 0x002e6a00000e0000 */
[----:B------:R-:W-:Y:S01]  /*e170*/  QGMMA.64x64x32.F32.E4M3.E4M3 R24, R148, gdesc[UR4], R24, gsb0 ;  /* 0x00e0000494187df3 */ /* 0x000fe20008000818 */
[----:B------:R-:W-:Y:S01]  /*e180*/  R2UR UR6, R4 ;  /* 0x00000000040672ca */ /* 0x000fe200000e0000 */
[C---:B------:R-:W-:Y:S01]  /*e190*/  VIADD R4, R2.reuse, 0x180 ;  /* 0x0000018002047836 */ /* 0x040fe20000000000 */
[----:B------:R-:W-:Y:S01]  /*e1a0*/  R2UR UR7, R5 ;  /* 0x00000000050772ca */ /* 0x000fe200000e0000 */
[----:B------:R-:W-:Y:S01]  /*e1b0*/  VIADD R2, R2, 0x200 ;  /* 0x0000020002027836 */ /* 0x000fe20000000000 */
[----:B------:R-:W-:Y:S01]  /*e1c0*/  MOV R5, 0xc0000010 ;  /* 0xc000001000057802 */ /* 0x000fe20000000f00 */
[----:B-1----:R-:W-:-:S01]  /*e1d0*/  FADD.FTZ R7, R7, R0 ;  /* 0x0000000007077221 */ /* 0x002fc20000010000 */
[----:B------:R-:W-:Y:S01]  /*e1e0*/  IMAD.MOV.U32 R0, RZ, RZ, -0x800000 ;  /* 0xff800000ff007424 */ /* 0x000fe200078e00ff */
[----:B------:R-:W-:-:S02]  /*e1f0*/  WARPGROUP.DEPBAR.LE gsb0, 0x0 ;  /* 0x00008000000079c5 */ /* 0x000fc40000010000 */
[----:B------:R-:W-:-:S06]  /*e200*/  WARPGROUP.ARRIVE ;  /* 0x00000000000079c5 */ /* 0x000fcc0000000000 */
[----:B------:R-:W-:Y:S01]  /*e210*/  QGMMA.64x64x32.F32.E4M3.E4M3 R24, R136, gdesc[UR4], R24, gsb0 ;  /* 0x00e0000488187df3 */ /* 0x000fe20008000818 */
[----:B------:R-:W-:Y:S01]  /*e220*/  R2UR UR6, R4 ;  /* 0x00000000040672ca */ /* 0x000fe200000e0000 */
[----:B------:R-:W-:Y:S01]  /*e230*/  FADD.FTZ R4, R3, R20 ;  /* 0x0000001403047221 */ /* 0x000fe20000010000 */
[----:B------:R-:W-:Y:S01]  /*e240*/  R2UR UR7, R5 ;  /* 0x00000000050772ca */ /* 0x000fe200000e0000 */
[----:B------:R-:W-:-:S03]  /*e250*/  IMAD.MOV.U32 R3, RZ, RZ, -0x3ffffff0 ;  /* 0xc0000010ff037424 */ /* 0x000fc600078e00ff */
[----:B------:R-:W1:Y:S02]  /*e260*/  SHFL.BFLY PT, R5, R4, 0x1, 0x1f ;  /* 0x0c201f0004057f89 */ /* 0x000e6400000e0000 */
[----:B-1----:R-:W-:-:S04]  /*e270*/  FADD.FTZ R9, R4, R5 ;  /* 0x0000000504097221 */ /* 0x002fc80000010000 */
[C---:B------:R-:W-:Y:S01]  /*e280*/  FMUL.FTZ R12, R9.reuse, 0.00390625 ;  /* 0x3b800000090c7820 */ /* 0x040fe20000410000 */
[----:B------:R-:W-:-:S04]  /*e290*/  FSETP.NE.FTZ.AND P1, PT, R9, RZ, PT ;  /* 0x000000ff0900720b */ /* 0x000fc80003f35000 */
[----:B------:R-:W-:-:S13]  /*e2a0*/  FSETP.NE.FTZ.AND P2, PT, R12, RZ, PT ;  /* 0x000000ff0c00720b */ /* 0x000fda0003f55000 */
[----:B------:R-:W1:Y:S01]  /*e2b0*/  @P2 MUFU.LG2 R5, R12 ;  /* 0x0000000c00052308 */ /* 0x000e620000000c00 */
[----:B------:R-:W-:Y:S01]  /*e2c0*/  @P2 FMUL.FTZ R4, R58, 0.69314718246459960938 ;  /* 0x3f3172183a042820 */ /* 0x000fe20000410000 */
[----:B-1----:R-:W-:-:S04]  /*e2d0*/  @P2 FMUL.FTZ R5, R5, 0.69314718246459960938 ;  /* 0x3f31721805052820 */ /* 0x002fc80000410000 */
[----:B------:R-:W-:Y:S01]  /*e2e0*/  @P2 FFMA.FTZ R0, R4, R59, R5 ;  /* 0x0000003b04002223 */ /* 0x000fe20000010005 */
[----:B------:R-:W-:Y:S02]  /*e2f0*/  WARPGROUP.DEPBAR.LE gsb0, 0x0 ;  /* 0x00008000000079c5 */ /* 0x000fe40000010000 */
[----:B------:R-:W-:-:S06]  /*e300*/  WARPGROUP.ARRIVE ;  /* 0x00000000000079c5 */ /* 0x000fcc0000000000 */
[----:B------:R-:W-:Y:S01]  /*e310*/  QGMMA.64x64x32.F32.E4M3.E4M3 R24, R140, gdesc[UR4], R24, gsb0 ;  /* 0x00e000048c187df3 */ /* 0x000fe20008000818 */
[----:B------:R-:W-:Y:S02]  /*e320*/  R2UR UR6, R2 ;  /* 0x00000000020672ca */ /* 0x000fe400000e0000 */
[----:B------:R-:W-:Y:S01]  /*e330*/  R2UR UR7, R3 ;  /* 0x00000000030772ca */ /* 0x000fe200000e0000 */
[----:B------:R-:W1:Y:S01]  /*e340*/  SHFL.BFLY PT, R2, R7, 0x1, 0x1f ;  /* 0x0c201f0007027f89 */ /* 0x000e6200000e0000 */
[----:B------:R-:W-:-:S06]  /*e350*/  IMAD.MOV.U32 R3, RZ, RZ, RZ ;  /* 0x000000ffff037224 */ /* 0x000fcc00078e00ff */
[----:B------:R-:W-:Y:S01]  /*e360*/  @P1 MUFU.RCP R3, R9 ;  /* 0x0000000900031308 */ /* 0x000fe20000001000 */
[----:B-1----:R-:W-:-:S01]  /*e370*/  FADD.FTZ R10, R7, R2 ;  /* 0x00000002070a7221 */ /* 0x002fc20000010000 */
[----:B------:R-:W-:Y:S02]  /*e380*/  IMAD.MOV.U32 R7, RZ, RZ, RZ ;  /* 0x000000ffff077224 */ /* 0x000fe400078e00ff */
[----:B------:R-:W-:Y:S02]  /*e390*/  IMAD.MOV.U32 R2, RZ, RZ, -0x800000 ;  /* 0xff800000ff027424 */ /* 0x000fe400078e00ff */
[C---:B------:R-:W-:Y:S01]  /*e3a0*/  FMUL.FTZ R6, R10.reuse, 0.00390625 ;  /* 0x3b8000000a067820 */ /* 0x040fe20000410000 */
[----:B------:R-:W-:-:S04]  /*e3b0*/  FSETP.NE.FTZ.AND P1, PT, R10, RZ, PT ;  /* 0x000000ff0a00720b */ /* 0x000fc80003f35000 */
[----:B------:R-:W-:-:S09]  /*e3c0*/  FSETP.NE.FTZ.AND P3, PT, R6, RZ, PT ;  /* 0x000000ff0600720b */ /* 0x000fd20003f75000 */
[----:B------:R-:W-:Y:S04]  /*e3d0*/  @P1 MUFU.RCP R7, R10 ;  /* 0x0000000a00071308 */ /* 0x000fe80000001000 */
[----:B------:R-:W-:-:S04]  /*e3e0*/  @P3 FMUL.FTZ R58, R58, 0.69314718246459960938 ;  /* 0x3f3172183a3a3820 */ /* 0x000fc80000410000 */
[----:B------:R-:W1:Y:S02]  /*e3f0*/  @P3 MUFU.LG2 R6, R6 ;  /* 0x0000000600063308 */ /* 0x000e640000000c00 */
[----:B-1----:R-:W-:-:S04]  /*e400*/  @P3 FMUL.FTZ R9, R6, 0.69314718246459960938 ;  /* 0x3f31721806093820 */ /* 0x002fc80000410000 */
[----:B------:R-:W-:Y:S01]  /*e410*/  @P3 FFMA.FTZ R2, R58, R60, R9 ;  /* 0x0000003c3a023223 */ /* 0x000fe20000010009 */
[----:B------:R-:W-:Y:S02]  /*e420*/  WARPGROUP.DEPBAR.LE gsb0, 0x0 ;  /* 0x00008000000079c5 */ /* 0x000fe40000010000 */
[----:B------:R-:W-:-:S06]  /*e430*/  WARPGROUP.ARRIVE ;  /* 0x00000000000079c5 */ /* 0x000fcc0000000000 */
[----:B------:R-:W-:Y:S01]  /*e440*/  QGMMA.64x64x32.F32.E4M3.E4M3 R24, R144, gdesc[UR4], R24, gsb0 ;  /* 0x00e0000490187df3 */ /* 0x000fe20008000818 */
[-C--:B--2---:R-:W-:Y:S01]  /*e450*/  FMUL.FTZ R5, R3, R8.reuse ;  /* 0x0000000803057220 */ /* 0x084fe20000410000 */
[----:B------:R-:W-:Y:S01]  /*e460*/  FMUL.FTZ R16, R7, R8 ;  /* 0x0000000807107220 */ /* 0x000fe20000410000 */
[----:B------:R-:W-:Y:S02]  /*e470*/  WARPGROUP.DEPBAR.LE gsb0, 0x0 ;  /* 0x00008000000079c5 */ /* 0x000fe40000010000 */
[----:B------:R-:W-:Y:S05]  /*e480*/  @!P0 BRA `(.L_x_378) ;  /* 0x0000000000048947 */ /* 0x000fea0003800000 */
[----:B------:R-:W-:Y:S01]  /*e490*/  BPT.TRAP 0x1 ;  /* 0x000000040000795c */ /* 0x000fe20000300000 */
.L_x_378:
[----:B------:R-:W2:Y:S01]  /*e4a0*/  LDL.LU R4, [R1+0x10] ;  /* 0x0000100001047983 */ /* 0x000ea20000300800 */
[-C--:B------:R-:W-:Y:S01]  /*e4b0*/  FMUL.FTZ R59, R25, R5.reuse ;  /* 0x00000005193b7220 */ /* 0x080fe20000410000 */
[----:B------:R-:W-:Y:S01]  /*e4c0*/  FMUL.FTZ R61, R24, R5 ;  /* 0x00000005183d7220 */ /* 0x000fe20000410000 */
[----:B------:R-:W-:Y:S01]  /*e4d0*/  IADD3 R3, R11, 0x13260, RZ ;  /* 0x000132600b037810 */ /* 0x000fe20007ffe0ff */
[----:B------:R-:W3:Y:S04]  /*e4e0*/  LDL.LU R25, [R1] ;  /* 0x0000000001197983 */ /* 0x000ee80000300800 */
[----:B------:R-:W4:Y:S01]  /*e4f0*/  LDL.LU R24, [R1+0x38] ;  /* 0x0000380001187983 */ /* 0x000f220000300800 */
[----:B------:R-:W-:-:S05]  /*e500*/  VIADD R157, R157, 0x1 ;  /* 0x000000019d9d7836 */ /* 0x000fca0000000000 */
[----:B------:R-:W-:Y:S01]  /*e510*/  ISETP.NE.AND P0, PT, R157, 0x2, PT ;  /* 0x000000029d00780c */ /* 0x000fe20003f05270 */
        /* <DEDUP_REMOVED lines=23> */
[-C--:B0-----:R-:W-:Y:S01]  /*e690*/  FMUL.FTZ R15, R46, R16.reuse ;  /* 0x000000102e0f7220 */ /* 0x081fe20000410000 */
[-C--:B------:R-:W-:Y:S01]  /*e6a0*/  FMUL.FTZ R11, R47, R16.reuse ;  /* 0x000000102f0b7220 */ /* 0x080fe20000410000 */
[-C--:B------:R-:W-:Y:S01]  /*e6b0*/  FMUL.FTZ R10, R50, R16.reuse ;  /* 0x00000010320a7220 */ /* 0x080fe20000410000 */
[----:B------:R-:W-:Y:S01]  /*e6c0*/  PLOP3.LUT P1, PT, PT, PT, PT, 0x8, 0x0 ;  /* 0x000000000000781c */ /* 0x000fe20003f2e170 */
[-C--:B------:R-:W-:Y:S01]  /*e6d0*/  FMUL.FTZ R6, R51, R16.reuse ;  /* 0x0000001033067220 */ /* 0x080fe20000410000 */
[-C--:B------:R-:W-:Y:S01]  /*e6e0*/  FMUL.FTZ R7, R54, R16.reuse ;  /* 0x0000001036077220 */ /* 0x080fe20000410000 */
[----:B------:R-:W-:Y:S01]  /*e6f0*/  FMUL.FTZ R55, R55, R16 ;  /* 0x0000001037377220 */ /* 0x000fe20000410000 */
[----:B------:R-:W-:-:S02]  /*e700*/  SEL R157, R157, RZ, P0 ;  /* 0x000000ff9d9d7207 */ /* 0x000fc40000000000 */
[----:B--2---:R-:W-:-:S04]  /*e710*/  PRMT R4, R4, 0x654, R3 ;  /* 0x0000065404047816 */ /* 0x004fc80000000003 */
[----:B------:R0:W-:Y:S01]  /*e720*/  SYNCS.ARRIVE.TRANS64.RED.A1T0 RZ, [R4+URZ], RZ ;  /* 0x000000ff04ff79a7 */ /* 0x0001e2000810043f */
[----:B----4-:R-:W-:Y:S01]  /*e730*/  VIADD R24, R24, 0x1 ;  /* 0x0000000118187836 */ /* 0x010fe20000000000 */
[----:B0-----:R-:W-:-:S04]  /*e740*/  SEL R4, RZ, 0x1, P0 ;  /* 0x00000001ff047807 */ /* 0x001fc80000000000 */
[----:B---3--:R-:W-:Y:S01]  /*e750*/  LOP3.LUT R25, R25, R4, RZ, 0x3c, !PT ;  /* 0x0000000419197212 */ /* 0x008fe200078e3cff */
[----:B------:R1:W-:Y:S04]  /*e760*/  STL [R1+0x38], R24 ;  /* 0x0000381801007387 */ /* 0x0003e80000100800 */
[----:B------:R1:W-:Y:S01]  /*e770*/  STL [R1], R25 ;  /* 0x0000001901007387 */ /* 0x0003e20000100800 */
[----:B------:R-:W-:-:S07]  /*e780*/  FMUL.FTZ R3, R53, R5 ;  /* 0x0000000535037220 */ /* 0x000fce0000410000 */
.L_x_326:
[----:B------:R-:W2:Y:S08]  /*e790*/  S2UR UR4, SR_CgaCtaId ;  /* 0x00000000000479c3 */ /* 0x000eb00000008800 */
[----:B------:R-:W-:Y:S01]  /*e7a0*/  BAR.SYNC.DEFER_BLOCKING 0x5, 0x200 ;  /* 0x0148000000007b1d */ /* 0x000fe20000010000 */
[----:B------:R-:W-:-:S05]  /*e7b0*/  MOV R16, 0x400 ;  /* 0x0000040000107802 */ /* 0x000fca0000000f00 */
[----:B------:R-:W-:Y:S01]  /*e7c0*/  BSSY B0, `(.L_x_379) ;  /* 0x00001c6000007945 */ /* 0x000fe20003800000 */
[----:B--2---:R-:W-:-:S05]  /*e7d0*/  IMAD.U32 R4, RZ, RZ, UR4 ;  /* 0x00000004ff047e24 */ /* 0x004fca000f8e00ff */
[----:B------:R2:W-:Y:S01]  /*e7e0*/  STL [R1+0x10], R4 ;  /* 0x0000100401007387 */ /* 0x0005e20000100800 */
[----:B------:R-:W-:-:S05]  /*e7f0*/  LEA R16, R4, R16, 0x18 ;  /* 0x0000001004107211 */ /* 0x000fca00078ec0ff */
[----:B-1---5:R2:W1:Y:S01]  /*e800*/  LDS.128 R24, [R16+0x132d0] ;  /* 0x0132d00010187984 */ /* 0x0224620000000c00 */
[----:B------:R-:W-:Y:S06]  /*e810*/  BAR.ARV 0x4, 0x200 ;  /* 0x0108000000007b1d */ /* 0x000fec0000002000 */
[----:B------:R-:W-:Y:S05]  /*e820*/  @P1 BRA `(.L_x_380) ;  /* 0x0000001000a01947 */ /* 0x000fea0003800000 */
[----:B0-----:R-:W2:Y:S01]  /*e830*/  S2R R35, SR_TID.X ;  /* 0x0000000000237919 */ /* 0x001ea20000002100 */
[----:B------:R-:W-:Y:S01]  /*e840*/  ULDC.64 UR4, c[0x4][0x38] ;  /* 0x01000e0000047ab9 */ /* 0x000fe20000000a00 */
[----:B------:R-:W3:Y:S04]  /*e850*/  LDL R42, [R1+0x54] ;  /* 0x00005400012a7983 */ /* 0x000ee80000100800 */
[----:B------:R-:W4:Y:S04]  /*e860*/  LDL.LU R49, [R1+0x30] ;  /* 0x0000300001317983 */ /* 0x000f280000300800 */
[----:B------:R-:W4:Y:S01]  /*e870*/  LDL.LU R48, [R1+0x34] ;  /* 0x0000340001307983 */ /* 0x000f220000300800 */
[----:B------:R-:W0:Y:S01]  /*e880*/  S2R R39, SR_SWINHI ;  /* 0x0000000000277919 */ /* 0x000e220000002f00 */
[----:B------:R-:W-:-:S02]  /*e890*/  F2FP.BF16.F32.PACK_AB R36, R36, R57 ;  /* 0x000000392424723e */ /* 0x000fc400000010ff */
[----:B------:R-:W-:Y:S01]  /*e8a0*/  F2FP.BF16.F32.PACK_AB R33, R33, R56 ;  /* 0x000000382121723e */ /* 0x000fe200000010ff */
[----:B------:R-:W4:Y:S01]  /*e8b0*/  LDL R46, [R1+0x28] ;  /* 0x00002800012e7983 */ /* 0x000f220000100800 */
[----:B--2---:R-:W-:-:S05]  /*e8c0*/  IMAD.SHL.U32 R4, R35, 0x4, RZ ;  /* 0x0000000423047824 */ /* 0x004fca00078e00ff */
[----:B------:R-:W-:-:S04]  /*e8d0*/  LOP3.LUT R4, R4, 0xc, RZ, 0xc0, !PT ;  /* 0x0000000c04047812 */ /* 0x000fc800078ec0ff */
[----:B------:R-:W-:-:S05]  /*e8e0*/  IADD3 R4, P0, R4, UR4, RZ ;  /* 0x0000000404047c10 */ /* 0x000fca000ff1e0ff */
[----:B------:R-:W-:Y:S01]  /*e8f0*/  IMAD.X R5, RZ, RZ, UR5, P0 ;  /* 0x00000005ff057e24 */ /* 0x000fe200080e06ff */
[----:B------:R-:W-:Y:S01]  /*e900*/  F2FP.BF16.F32.PACK_AB R21, R21, R32 ;  /* 0x000000201515723e */ /* 0x000fe200000010ff */
[----:B------:R-:W-:-:S03]  /*e910*/  ULDC.64 UR4, c[0x0][0xbd8] ;  /* 0x0002f60000047ab9 */ /* 0x000fc60000000a00 */
[----:B-1----:R1:W2:Y:S01]  /*e920*/  LDG.E.CONSTANT R24, desc[UR42][R4.64] ;  /* 0x0000002a04187981 */ /* 0x0022a2000c1e9900 */
[----:B------:R-:W-:Y:S02]  /*e930*/  F2FP.BF16.F32.PACK_AB R20, R13, R20 ;  /* 0x000000140d14723e */ /* 0x000fe400000010ff */
[----:B------:R-:W-:Y:S02]  /*e940*/  F2FP.BF16.F32.PACK_AB R30, R29, R30 ;  /* 0x0000001e1d1e723e */ /* 0x000fe400000010ff */
[----:B------:R-:W-:Y:S02]  /*e950*/  F2FP.BF16.F32.PACK_AB R14, R11, R14 ;  /* 0x0000000e0b0e723e */ /* 0x000fe400000010ff */
[----:B------:R-:W-:Y:S02]  /*e960*/  F2FP.BF16.F32.PACK_AB R7, R7, R10 ;  /* 0x0000000a0707723e */ /* 0x000fe400000010ff */
[----:B------:R-:W-:Y:S02]  /*e970*/  F2FP.BF16.F32.PACK_AB R31, R31, R34 ;  /* 0x000000221f1f723e */ /* 0x000fe400000010ff */
[----:B-1----:R-:W-:-:S02]  /*e980*/  LOP3.LUT P0, R4, R35, 0x3, RZ, 0xc0, !PT ;  /* 0x0000000323047812 */ /* 0x002fc4000780c0ff */
[----:B------:R-:W-:Y:S02]  /*e990*/  F2FP.BF16.F32.PACK_AB R41, R41, R44 ;  /* 0x0000002c2929723e */ /* 0x000fe400000010ff */
[----:B------:R-:W-:Y:S02]  /*e9a0*/  ISETP.EQ.OR P0, PT, R4, 0x3, !P0 ;  /* 0x000000030400780c */ /* 0x000fe40004702670 */
[----:B------:R-:W-:Y:S02]  /*e9b0*/  F2FP.BF16.F32.PACK_AB R40, R37, R40 ;  /* 0x000000282528723e */ /* 0x000fe400000010ff */
[----:B------:R-:W-:Y:S02]  /*e9c0*/  SEL R29, R36, R33, P0 ;  /* 0x00000021241d7207 */ /* 0x000fe40000000000 */
[----:B------:R-:W-:Y:S02]  /*e9d0*/  SEL R36, R33, R36, P0 ;  /* 0x0000002421247207 */ /* 0x000fe40000000000 */
[----:B------:R-:W-:-:S02]  /*e9e0*/  SEL R33, R21, R20, P0 ;  /* 0x0000001415217207 */ /* 0x000fc40000000000 */
[----:B------:R-:W-:Y:S02]  /*e9f0*/  SEL R32, R20, R21, P0 ;  /* 0x0000001514207207 */ /* 0x000fe40000000000 */
[----:B------:R-:W-:Y:S02]  /*ea00*/  MOV R20, R16 ;  /* 0x0000001000147202 */ /* 0x000fe40000000f00 */
[----:B0-----:R-:W-:Y:S02]  /*ea10*/  MOV R21, R39 ;  /* 0x0000002700157202 */ /* 0x001fe40000000f00 */
        /* <DEDUP_REMOVED lines=9> */
[----:B------:R-:W-:Y:S02]  /*eab0*/  F2FP.BF16.F32.PACK_AB R9, R9, R12 ;  /* 0x0000000c0909723e */ /* 0x000fe400000010ff */
[----:B------:R-:W-:Y:S02]  /*eac0*/  F2FP.BF16.F32.PACK_AB R8, R3, R8 ;  /* 0x000000080308723e */ /* 0x000fe400000010ff */
[----:B------:R-:W-:Y:S02]  /*ead0*/  SEL R60, R59, R60, P0 ;  /* 0x0000003c3b3c7207 */ /* 0x000fe40000000000 */
[----:B------:R-:W-:Y:S02]  /*eae0*/  SEL R14, R14, R15, P0 ;  /* 0x0000000f0e0e7207 */ /* 0x000fe40000000000 */
[----:B------:R-:W-:Y:S02]  /*eaf0*/  F2FP.BF16.F32.PACK_AB R6, R55, R6 ;  /* 0x000000063706723e */ /* 0x000fe400000010ff */
[----:B------:R-:W-:-:S02]  /*eb00*/  SEL R35, R9, R8, P0 ;  /* 0x0000000809237207 */ /* 0x000fc40000000000 */
[----:B------:R-:W-:Y:S02]  /*eb10*/  SEL R34, R8, R9, P0 ;  /* 0x0000000908227207 */ /* 0x000fe40000000000 */
[----:B------:R-:W-:Y:S01]  /*eb20*/  SEL R43, R7, R6, P0 ;  /* 0x00000006072b7207 */ /* 0x000fe20000000000 */
[----:B---3--:R-:W-:-:S03]  /*eb30*/  IMAD.WIDE R10, R42, 0x2, R20 ;  /* 0x000000022a0a7825 */ /* 0x008fc600078e0214 */
[C---:B------:R-:W-:Y:S02]  /*eb40*/  IADD3 R47, P1, R10.reuse, 0x60, RZ ;  /* 0x000000600a2f7810 */ /* 0x040fe40007f3e0ff */
[C---:B------:R-:W-:Y:S02]  /*eb50*/  IADD3 R31, P3, R10.reuse, 0x20, RZ ;  /* 0x000000200a1f7810 */ /* 0x040fe40007f7e0ff */
[----:B------:R-:W-:Y:S02]  /*eb60*/  LOP3.LUT R15, R10, 0x380, RZ, 0xc0, !PT ;  /* 0x000003800a0f7812 */ /* 0x000fe400078ec0ff */
[----:B------:R-:W-:Y:S02]  /*eb70*/  LOP3.LUT R4, R31, 0x380, RZ, 0xc0, !PT ;  /* 0x000003801f047812 */ /* 0x000fe400078ec0ff */
[----:B------:R-:W-:Y:S02]  /*eb80*/  LOP3.LUT R12, R47, 0x380, RZ, 0xc0, !PT ;  /* 0x000003802f0c7812 */ /* 0x000fe400078ec0ff */
[----:B------:R-:W-:-:S02]  /*eb90*/  SHF.R.U64 R15, R15, 0x3, RZ ;  /* 0x000000030f0f7819 */ /* 0x000fc400000012ff */
[----:B------:R-:W-:Y:S02]  /*eba0*/  SHF.R.U64 R4, R4, 0x3, RZ ;  /* 0x0000000304047819 */ /* 0x000fe400000012ff */
[----:B------:R-:W-:Y:S02]  /*ebb0*/  SHF.R.U64 R12, R12, 0x3, RZ ;  /* 0x000000030c0c7819 */ /* 0x000fe400000012ff */
[----:B------:R-:W-:Y:S02]  /*ebc0*/  SEL R42, R6, R7, P0 ;  /* 0x00000007062a7207 */ /* 0x000fe40000000000 */
[----:B------:R-:W-:Y:S02]  /*ebd0*/  IADD3 R45, P2, R10, 0x40, RZ ;  /* 0x000000400a2d7810 */ /* 0x000fe40007f5e0ff */
[----:B------:R-:W-:Y:S02]  /*ebe0*/  LOP3.LUT R8, R4, R31, RZ, 0x3c, !PT ;  /* 0x0000001f04087212 */ /* 0x000fe400078e3cff */
[----:B------:R-:W-:-:S02]  /*ebf0*/  LOP3.LUT R10, R15, R10, RZ, 0x3c, !PT ;  /* 0x0000000a0f0a7212 */ /* 0x000fc400078e3cff */
[----:B------:R-:W-:Y:S02]  /*ec00*/  LOP3.LUT R4, R12, R47, RZ, 0x3c, !PT ;  /* 0x0000002f0c047212 */ /* 0x000fe400078e3cff */
[----:B--2---:R-:W-:Y:S01]  /*ec10*/  LOP3.LUT R3, R24, 0x2, RZ, 0x3c, !PT ;  /* 0x0000000218037812 */ /* 0x004fe200078e3cff */
[----:B------:R-:W-:Y:S04]  /*ec20*/  SHFL.IDX PT, R13, R13, R24, 0x1c1f ;  /* 0x001c1f180d0d7589 */ /* 0x000fe800000e0000 */
[----:B------:R-:W0:Y:S04]  /*ec30*/  SHFL.IDX PT, R60, R60, R3, 0x1c1f ;  /* 0x001c1f033c3c7589 */ /* 0x000e2800000e0000 */
[----:B------:R-:W-:Y:S04]  /*ec40*/  SHFL.IDX PT, R37, R37, R24, 0x1c1f ;  /* 0x001c1f1825257589 */ /* 0x000fe800000e0000 */
[----:B------:R-:W1:Y:S04]  /*ec50*/  SHFL.IDX PT, R40, R40, R3, 0x1c1f ;  /* 0x001c1f0328287589 */ /* 0x000e6800000e0000 */
[----:B------:R1:W-:Y:S04]  /*ec60*/  SHFL.IDX PT, R12, R29, R24, 0x1c1f ;  /* 0x001c1f181d0c7589 */ /* 0x0003e800000e0000 */
[----:B------:R-:W2:Y:S04]  /*ec70*/  SHFL.IDX PT, R15, R36, R3, 0x1c1f ;  /* 0x001c1f03240f7589 */ /* 0x000ea800000e0000 */
[----:B------:R-:W-:Y:S04]  /*ec80*/  SHFL.IDX PT, R39, R39, R24, 0x1c1f ;  /* 0x001c1f1827277589 */ /* 0x000fe800000e0000 */
[----:B------:R-:W3:Y:S04]  /*ec90*/  SHFL.IDX PT, R38, R38, R3, 0x1c1f ;  /* 0x001c1f0326267589 */ /* 0x000ee800000e0000 */
[----:B------:R-:W-:Y:S04]  /*eca0*/  SHFL.IDX PT, R33, R33, R24, 0x1c1f ;  /* 0x001c1f1821217589 */ /* 0x000fe800000e0000 */
[----:B------:R-:W4:Y:S04]  /*ecb0*/  SHFL.IDX PT, R32, R32, R3, 0x1c1f ;  /* 0x001c1f0320207589 */ /* 0x000f2800000e0000 */
[----:B------:R-:W-:Y:S04]  /*ecc0*/  SHFL.IDX PT, R41, R41, R24, 0x1c1f ;  /* 0x001c1f1829297589 */ /* 0x000fe800000e0000 */
[----:B------:R-:W4:Y:S04]  /*ecd0*/  SHFL.IDX PT, R36, R14, R3, 0x1c1f ;  /* 0x001c1f030e247589 */ /* 0x000f2800000e0000 */
[----:B------:R-:W-:Y:S04]  /*ece0*/  SHFL.IDX PT, R35, R35, R24, 0x1c1f ;  /* 0x001c1f1823237589 */ /* 0x000fe800000e0000 */
[----:B------:R-:W4:Y:S04]  /*ecf0*/  SHFL.IDX PT, R34, R34, R3, 0x1c1f ;  /* 0x001c1f0322227589 */ /* 0x000f2800000e0000 */
[----:B------:R-:W-:Y:S04]  /*ed00*/  SHFL.IDX PT, R43, R43, R24, 0x1c1f ;  /* 0x001c1f182b2b7589 */ /* 0x000fe800000e0000 */
[----:B------:R-:W4:Y:S01]  /*ed10*/  SHFL.IDX PT, R42, R42, R3, 0x1c1f ;  /* 0x001c1f032a2a7589 */ /* 0x000f2200000e0000 */
[----:B------:R-:W-:Y:S01]  /*ed20*/  LOP3.LUT R6, R45, 0x380, RZ, 0xc0, !PT ;  /* 0x000003802d067812 */ /* 0x000fe200078ec0ff */
[----:B------:R-:W-:-:S03]  /*ed30*/  IMAD.X R5, RZ, RZ, R11, P1 ;  /* 0x000000ffff057224 */ /* 0x000fc600008e060b */
[----:B------:R-:W-:Y:S01]  /*ed40*/  SHF.R.U64 R6, R6, 0x3, RZ ;  /* 0x0000000306067819 */ /* 0x000fe200000012ff */
[----:B------:R-:W-:Y:S01]  /*ed50*/  IMAD.X R9, RZ, RZ, R11, P3 ;  /* 0x000000ffff097224 */ /* 0x000fe200018e060b */
[----:B------:R-:W-:Y:S02]  /*ed60*/  IADD3.X R7, RZ, R11, RZ, P2, !PT ;  /* 0x0000000bff077210 */ /* 0x000fe400017fe4ff */
[----:B------:R-:W-:Y:S02]  /*ed70*/  LOP3.LUT R6, R6, R45, RZ, 0x3c, !PT ;  /* 0x0000002d06067212 */ /* 0x000fe400078e3cff */
[----:B------:R-:W-:Y:S02]  /*ed80*/  MOV R11, R10 ;  /* 0x0000000a000b7202 */ /* 0x000fe40000000f00 */
[----:B0-----:R-:W-:Y:S02]  /*ed90*/  SEL R28, R13, R60, P0 ;  /* 0x0000003c0d1c7207 */ /* 0x001fe40000000000 */
[----:B------:R-:W-:-:S02]  /*eda0*/  SEL R30, R60, R13, P0 ;  /* 0x0000000d3c1e7207 */ /* 0x000fc40000000000 */
[----:B-1----:R-:W-:Y:S02]  /*edb0*/  SEL R29, R37, R40, P0 ;  /* 0x00000028251d7207 */ /* 0x002fe40000000000 */
[----:B------:R-:W-:Y:S01]  /*edc0*/  SEL R31, R40, R37, P0 ;  /* 0x00000025281f7207 */ /* 0x000fe20000000000 */
[----:B------:R-:W-:Y:S01]  /*edd0*/  BAR.SYNC.DEFER_BLOCKING 0x1, 0x180 ;  /* 0x0046000000007b1d */ /* 0x000fe20000010000 */
[----:B------:R-:W-:Y:S02]  /*ede0*/  MOV R40, R6 ;  /* 0x0000000600287202 */ /* 0x000fe40000000f00 */
[----:B------:R-:W-:Y:S02]  /*edf0*/  MOV R37, R4 ;  /* 0x0000000400257202 */ /* 0x000fe40000000f00 */
[----:B------:R-:W-:Y:S02]  /*ee00*/  MOV R44, R8 ;  /* 0x00000008002c7202 */ /* 0x000fe40000000f00 */
[----:B--2---:R-:W-:-:S02]  /*ee10*/  SEL R4, R12, R15, P0 ;  /* 0x0000000f0c047207 */ /* 0x004fc40000000000 */
[----:B------:R-:W-:Y:S02]  /*ee20*/  SEL R6, R15, R12, P0 ;  /* 0x0000000c0f067207 */ /* 0x000fe40000000000 */
[----:B---3--:R-:W-:Y:S02]  /*ee30*/  SEL R5, R39, R38, P0 ;  /* 0x0000002627057207 */ /* 0x008fe40000000000 */
[----:B------:R-:W-:Y:S02]  /*ee40*/  SEL R7, R38, R39, P0 ;  /* 0x0000002726077207 */ /* 0x000fe40000000000 */
[----:B----4-:R-:W-:Y:S02]  /*ee50*/  SEL R8, R33, R32, P0 ;  /* 0x0000002021087207 */ /* 0x010fe40000000000 */
[----:B------:R-:W-:Y:S02]  /*ee60*/  SEL R10, R32, R33, P0 ;  /* 0x00000021200a7207 */ /* 0x000fe40000000000 */
[----:B------:R-:W-:-:S02]  /*ee70*/  SEL R9, R41, R36, P0 ;  /* 0x0000002429097207 */ /* 0x000fc40000000000 */
[----:B------:R-:W-:Y:S01]  /*ee80*/  SEL R12, R35, R34, P0 ;  /* 0x00000022230c7207 */ /* 0x000fe20000000000 */
[----:B------:R0:W-:Y:S01]  /*ee90*/  STSM.16.M88.4 [R11], R28 ;  /* 0x0000001c0b007844 */ /* 0x0001e20000000200 */
[----:B------:R-:W-:Y:S02]  /*eea0*/  SEL R14, R34, R35, P0 ;  /* 0x00000023220e7207 */ /* 0x000fe40000000000 */
[----:B------:R-:W-:Y:S02]  /*eeb0*/  SEL R13, R43, R42, P0 ;  /* 0x0000002a2b0d7207 */ /* 0x000fe40000000000 */
[----:B------:R-:W-:Y:S02]  /*eec0*/  SEL R15, R42, R43, P0 ;  /* 0x0000002b2a0f7207 */ /* 0x000fe40000000000 */
[----:B------:R-:W-:Y:S01]  /*eed0*/  ISETP.NE.U32.AND P1, PT, RZ, UR4, PT ;  /* 0x00000004ff007c0c */ /* 0x000fe2000bf25070 */
[----:B------:R1:W-:Y:S01]  /*eee0*/  STSM.16.M88.4 [R44], R4 ;  /* 0x000000042c007844 */ /* 0x0003e20000000200 */
[----:B0-----:R-:W-:-:S02]  /*eef0*/  SEL R11, R36, R41, P0 ;  /* 0x00000029240b7207 */ /* 0x001fc40000000000 */
[----:B------:R-:W-:Y:S02]  /*ef00*/  IADD3 R30, P2, R49, UR4, RZ ;  /* 0x00000004311e7c10 */ /* 0x000fe4000ff5e0ff */
[----:B------:R-:W-:Y:S01]  /*ef10*/  ISETP.NE.AND.EX P1, PT, RZ, UR5, PT, P1 ;  /* 0x00000005ff007c0c */ /* 0x000fe2000bf25310 */
[----:B------:R1:W-:Y:S01]  /*ef20*/  STSM.16.M88.4 [R40], R8 ;  /* 0x0000000828007844 */ /* 0x0003e20000000200 */
[----:B------:R-:W-:Y:S01]  /*ef30*/  IADD3.X R31, R48, UR5, RZ, P2, !PT ;  /* 0x00000005301f7c10 */ /* 0x000fe200097fe4ff */
[----:B------:R-:W-:Y:S02]  /*ef40*/  ULDC.64 UR4, c[0x0][0xbe0] ;  /* 0x0002f80000047ab9 */ /* 0x000fe40000000a00 */
[----:B------:R1:W-:Y:S01]  /*ef50*/  STSM.16.M88.4 [R37], R12 ;  /* 0x0000000c25007844 */ /* 0x0003e20000000200 */
[----:B------:R-:W-:Y:S01]  /*ef60*/  BAR.SYNC.DEFER_BLOCKING 0x1, 0x180 ;  /* 0x0046000000007b1d */ /* 0x000fe20000010000 */
[----:B------:R-:W-:-:S04]  /*ef70*/  ISETP.NE.U32.AND P0, PT, RZ, UR4, PT ;  /* 0x00000004ff007c0c */ /* 0x000fc8000bf05070 */
[----:B------:R-:W-:Y:S01]  /*ef80*/  ISETP.NE.AND.EX P0, PT, RZ, UR5, PT, P0 ;  /* 0x00000005ff007c0c */ /* 0x000fe2000bf05300 */
[----:B------:R-:W-:-:S12]  /*ef90*/  IMAD.MOV.U32 R3, RZ, RZ, RZ ;  /* 0x000000ffff037224 */ /* 0x000fd800078e00ff */
[----:B------:R-:W-:Y:S01]  /*efa0*/  @P0 IADD3 R28, P2, R49, UR4, RZ ;  /* 0x00000004311c0c10 */ /* 0x000fe2000ff5e0ff */
[----:B------:R-:W-:Y:S02]  /*efb0*/  ULDC UR4, c[0x0][0xa88] ;  /* 0x0002a20000047ab9 */ /* 0x000fe40000000800 */
[----:B------:R-:W-:Y:S01]  /*efc0*/  IMAD.U32 R24, RZ, RZ, UR4 ;  /* 0x00000004ff187e24 */ /* 0x000fe2000f8e00ff */
[----:B------:R-:W-:Y:S01]  /*efd0*/  @P0 IADD3.X R29, R48, UR5, RZ, P2, !PT ;  /* 0x00000005301d0c10 */ /* 0x000fe200097fe4ff */
[----:B------:R-:W2:Y:S04]  /*efe0*/  @P1 LDG.E R3, desc[UR42][R30.64] ;  /* 0x0000002a1e031981 */ /* 0x000ea8000c1e1900 */
[----:B------:R1:W5:Y:S01]  /*eff0*/  @P0 LDG.E R24, desc[UR42][R28.64] ;  /* 0x0000002a1c180981 */ /* 0x000362000c1e1900 */
[----:B------:R-:W-:-:S02]  /*f000*/  SHF.R.S32.HI R38, RZ, 0x1f, R46 ;  /* 0x0000001fff267819 */ /* 0x000fc4000001142e */
[----:B--2---:R-:W-:Y:S01]  /*f010*/  SHF.R.S32.HI R36, RZ, 0x1f, R3 ;  /* 0x0000001fff247819 */ /* 0x004fe20000011403 */
[----:B-1----:R-:W-:Y:S06]  /*f020*/  @P0 BRA `(.L_x_381) ;  /* 0x0000000000100947 */ /* 0x002fec0003800000 */
[----:B------:R-:W-:Y:S05]  /*f030*/  @!P1 BRA `(.L_x_381) ;  /* 0x00000000000c9947 */ /* 0x000fea0003800000 */
[----:B------:R-:W2:Y:S04]  /*f040*/  LDG.E R5, desc[UR42][R30.64] ;  /* 0x0000002a1e057981 */ /* 0x000ea8000c1e1900 */
[----:B-----5:R-:W2:Y:S02]  /*f050*/  LDG.E R24, desc[UR42][R30.64+0x4] ;  /* 0x0000042a1e187981 */ /* 0x020ea4000c1e1900 */
[----:B--2---:R-:W-:-:S07]  /*f060*/  IMAD.IADD R24, R24, 0x1, -R5 ;  /* 0x0000000118187824 */ /* 0x004fce00078e0a05 */
.L_x_381:
[----:B------:R-:W2:Y:S01]  /*f070*/  LDL.LU R10, [R1+0x3c] ;  /* 0x00003c00010a7983 */ /* 0x000ea20000300800 */
[----:B------:R-:W-:Y:S01]  /*f080*/  ULDC.64 UR4, c[0x0][0xb70] ;  /* 0x0002dc0000047ab9 */ /* 0x000fe20000000a00 */
[----:B------:R-:W-:Y:S01]  /*f090*/  IMAD.MOV.U32 R4, RZ, RZ, R3 ;  /* 0x000000ffff047224 */ /* 0x000fe200078e0003 */
[----:B------:R-:W-:Y:S01]  /*f0a0*/  ULDC.64 UR6, c[0x0][0xae0] ;  /* 0x0002b80000067ab9 */ /* 0x000fe20000000a00 */
[----:B------:R-:W3:Y:S04]  /*f0b0*/  LDL.LU R8, [R1+0x20] ;  /* 0x0000200001087983 */ /* 0x000ee80000300800 */
[----:B------:R-:W4:Y:S04]  /*f0c0*/  LDL R9, [R1+0x50] ;  /* 0x0000500001097983 */ /* 0x000f280000100800 */
[----:B------:R-:W4:Y:S04]  /*f0d0*/  LDL.64 R12, [R1+0x8] ;  /* 0x00000800010c7983 */ /* 0x000f280000100a00 */
[----:B------:R-:W4:Y:S04]  /*f0e0*/  LDL R44, [R1+0x2c] ;  /* 0x00002c00012c7983 */ /* 0x000f280000100800 */
[----:B------:R-:W4:Y:S04]  /*f0f0*/  LDL.64 R42, [R1+0x8] ;  /* 0x00000800012a7983 */ /* 0x000f280000100a00 */
[----:B------:R-:W4:Y:S01]  /*f100*/  LDL.LU R40, [R1+0x40] ;  /* 0x0000400001287983 */ /* 0x000f220000300800 */
[----:B------:R-:W-:-:S02]  /*f110*/  IMAD R6, R38, UR4, RZ ;  /* 0x0000000426067c24 */ /* 0x000fc4000f8e02ff */
[----:B------:R-:W-:Y:S02]  /*f120*/  IMAD.MOV.U32 R5, RZ, RZ, R36 ;  /* 0x000000ffff057224 */ /* 0x000fe400078e0024 */
[C---:B------:R-:W-:Y:S02]  /*f130*/  IMAD R7, R46.reuse, UR5, R6 ;  /* 0x000000052e077c24 */ /* 0x040fe4000f8e0206 */
[----:B------:R-:W-:Y:S01]  /*f140*/  IMAD.WIDE.U32 R4, R46, UR4, R4 ;  /* 0x000000042e047c25 */ /* 0x000fe2000f8e0004 */
[----:B------:R-:W-:-:S04]  /*f150*/  ULDC.64 UR4, c[0x0][0xb78] ;  /* 0x0002de0000047ab9 */ /* 0x000fc80000000a00 */
[----:B------:R-:W-:Y:S01]  /*f160*/  IADD3 R5, R5, R7, RZ ;  /* 0x0000000705057210 */ /* 0x000fe20007ffe0ff */
[----:B------:R-:W-:Y:S01]  /*f170*/  BSSY B1, `(.L_x_382) ;  /* 0x0000064000017945 */ /* 0x000fe20003800000 */
[----:B--2---:R-:W-:Y:S02]  /*f180*/  SEL R39, R10, RZ, !P1 ;  /* 0x000000ff0a277207 */ /* 0x004fe40004800000 */
[----:B---3--:R-:W-:-:S03]  /*f190*/  SEL R37, R8, RZ, !P1 ;  /* 0x000000ff08257207 */ /* 0x008fc60004800000 */
[----:B------:R-:W-:Y:S01]  /*f1a0*/  IMAD R6, R39, UR4, RZ ;  /* 0x0000000427067c24 */ /* 0x000fe2000f8e02ff */
[----:B------:R-:W0:Y:S01]  /*f1b0*/  S2R R8, SR_TID.X ;  /* 0x0000000000087919 */ /* 0x000e220000002100 */
[----:B------:R-:W-:-:S04]  /*f1c0*/  IMAD.WIDE.U32 R4, R37, UR4, R4 ;  /* 0x0000000425047c25 */ /* 0x000fc8000f8e0004 */
[----:B------:R-:W-:Y:S01]  /*f1d0*/  IMAD R6, R37, UR5, R6 ;  /* 0x0000000525067c24 */ /* 0x000fe2000f8e0206 */
[----:B------:R-:W-:Y:S01]  /*f1e0*/  ULDC.64 UR4, c[0x0][0xb40] ;  /* 0x0002d00000047ab9 */ /* 0x000fe20000000a00 */
[----:B----4-:R-:W-:Y:S02]  /*f1f0*/  IMAD.MOV.U32 R42, RZ, RZ, R12 ;  /* 0x000000ffff2a7224 */ /* 0x010fe400078e000c */
[----:B------:R-:W-:Y:S02]  /*f200*/  IMAD R11, R40, 0xc0, R9 ;  /* 0x000000c0280b7824 */ /* 0x000fe400078e0209 */
[----:B------:R-:W-:-:S03]  /*f210*/  IMAD R7, R42, 0x40, R44 ;  /* 0x000000402a077824 */ /* 0x000fc600078e022c */
[----:B------:R-:W-:Y:S01]  /*f220*/  IADD3 R4, P1, R11, R4, RZ ;  /* 0x000000040b047210 */ /* 0x000fe20007f3e0ff */
[----:B------:R-:W-:-:S03]  /*f230*/  IMAD.WIDE R20, R7, 0x2, R20 ;  /* 0x0000000207147825 */ /* 0x000fc600078e0214 */
[----:B------:R-:W-:Y:S02]  /*f240*/  LEA R34, P2, R4, UR4, 0x2 ;  /* 0x0000000404227c11 */ /* 0x000fe4000f8410ff */
[C---:B------:R-:W-:Y:S02]  /*f250*/  IADD3 R7, P3, R20.reuse, 0x3000, RZ ;  /* 0x0000300014077810 */ /* 0x040fe40007f7e0ff */
[----:B------:R-:W-:Y:S01]  /*f260*/  LOP3.LUT R15, R20, 0x380, RZ, 0xc0, !PT ;  /* 0x00000380140f7812 */ /* 0x000fe200078ec0ff */
[----:B0-----:R-:W-:Y:S01]  /*f270*/  VIADD R9, R8, 0xffffff80 ;  /* 0xffffff8008097836 */ /* 0x001fe20000000000 */
[----:B------:R-:W-:Y:S02]  /*f280*/  IADD3.X R13, RZ, R21, RZ, P3, !PT ;  /* 0x00000015ff0d7210 */ /* 0x000fe40001ffe4ff */
[----:B------:R-:W-:Y:S02]  /*f290*/  SHF.R.U64 R15, R15, 0x3, RZ ;  /* 0x000000030f0f7819 */ /* 0x000fe400000012ff */
[----:B------:R-:W-:-:S04]  /*f2a0*/  SHF.R.S32.HI R8, RZ, 0x1f, R9 ;  /* 0x0000001fff087819 */ /* 0x000fc80000011409 */
[----:B------:R-:W-:-:S04]  /*f2b0*/  LEA.HI R8, R8, R9, RZ, 0x7 ;  /* 0x0000000908087211 */ /* 0x000fc800078f38ff */
[----:B------:R-:W-:-:S05]  /*f2c0*/  LOP3.LUT R8, R8, 0xffffff80, RZ, 0xc0, !PT ;  /* 0xffffff8008087812 */ /* 0x000fca00078ec0ff */
[----:B------:R-:W-:Y:S01]  /*f2d0*/  IMAD.IADD R8, R9, 0x1, -R8 ;  /* 0x0000000109087824 */ /* 0x000fe200078e0a08 */
[----:B------:R-:W-:-:S04]  /*f2e0*/  SHF.R.S32.HI R9, RZ, 0x1f, R11 ;  /* 0x0000001fff097819 */ /* 0x000fc8000001140b */
[----:B------:R-:W-:Y:S01]  /*f2f0*/  IADD3.X R9, R9, R5, R6, P1, !PT ;  /* 0x0000000509097210 */ /* 0x000fe20000ffe406 */
[C---:B------:R-:W-:Y:S01]  /*f300*/  VIADD R5, R11.reuse, 0x8 ;  /* 0x000000080b057836 */ /* 0x040fe20000000000 */
[----:B------:R-:W-:Y:S02]  /*f310*/  LOP3.LUT P0, RZ, R8, 0x3, RZ, 0xc0, !PT ;  /* 0x0000000308ff7812 */ /* 0x000fe4000780c0ff */
[----:B------:R-:W-:Y:S01]  /*f320*/  LEA.HI.X R35, R4, UR5, R9, 0x2, P2 ;  /* 0x0000000504237c11 */ /* 0x000fe200090f1409 */
[----:B------:R-:W-:Y:S01]  /*f330*/  ULDC.64 UR4, c[0x0][0xaa0] ;  /* 0x0002a80000047ab9 */ /* 0x000fe20000000a00 */
[-C--:B-----5:R-:W-:Y:S02]  /*f340*/  ISETP.GE.OR P1, PT, R11, R24.reuse, P0 ;  /* 0x000000180b00720c */ /* 0x0a0fe40000726670 */
[----:B------:R-:W-:Y:S02]  /*f350*/  ISETP.GE.OR P0, PT, R5, R24, P0 ;  /* 0x000000180500720c */ /* 0x000fe40000706670 */
[----:B------:R-:W-:-:S02]  /*f360*/  IADD3 R11, P2, R20, 0x1800, RZ ;  /* 0x00001800140b7810 */ /* 0x000fc40007f5e0ff */
[----:B------:R-:W-:Y:S02]  /*f370*/  IADD3 R5, P4, R20, 0x4800, RZ ;  /* 0x0000480014057810 */ /* 0x000fe40007f9e0ff */
[----:B------:R-:W-:Y:S01]  /*f380*/  LOP3.LUT R8, R11, 0x380, RZ, 0xc0, !PT ;  /* 0x000003800b087812 */ /* 0x000fe200078ec0ff */
[--C-:B------:R-:W-:Y:S01]  /*f390*/  IMAD.X R9, RZ, RZ, R21.reuse, P2 ;  /* 0x000000ffff097224 */ /* 0x100fe200010e0615 */
[----:B------:R-:W-:Y:S01]  /*f3a0*/  LOP3.LUT R6, R7, 0x380, RZ, 0xc0, !PT ;  /* 0x0000038007067812 */ /* 0x000fe200078ec0ff */
[----:B------:R-:W-:Y:S01]  /*f3b0*/  IMAD.X R29, RZ, RZ, R21, P4 ;  /* 0x000000ffff1d7224 */ /* 0x000fe200020e0615 */
[----:B------:R-:W-:Y:S01]  /*f3c0*/  LOP3.LUT R4, R5, 0x380, RZ, 0xc0, !PT ;  /* 0x0000038005047812 */ /* 0x000fe200078ec0ff */
[----:B------:R0:W-:Y:S01]  /*f3d0*/  @!P1 STG.E desc[UR42][R34.64], R0 ;  /* 0x0000000022009986 */ /* 0x0001e2000c10192a */
[----:B------:R-:W-:Y:S02]  /*f3e0*/  SHF.R.U64 R8, R8, 0x3, RZ ;  /* 0x0000000308087819 */ /* 0x000fe400000012ff */
[----:B------:R-:W-:Y:S01]  /*f3f0*/  SHF.R.U64 R6, R6, 0x3, RZ ;  /* 0x0000000306067819 */ /* 0x000fe200000012ff */
[----:B------:R1:W-:Y:S01]  /*f400*/  @!P0 STG.E desc[UR42][R34.64+0x20], R2 ;  /* 0x0000200222008986 */ /* 0x0003e2000c10192a */
[----:B------:R-:W-:-:S02]  /*f410*/  SHF.R.U64 R4, R4, 0x3, RZ ;  /* 0x0000000304047819 */ /* 0x000fc400000012ff */
[----:B------:R-:W-:Y:S02]  /*f420*/  LOP3.LUT R8, R8, R11, RZ, 0x3c, !PT ;  /* 0x0000000b08087212 */ /* 0x000fe400078e3cff */
[----:B------:R-:W-:Y:S02]  /*f430*/  LOP3.LUT R12, R6, R7, RZ, 0x3c, !PT ;  /* 0x00000007060c7212 */ /* 0x000fe400078e3cff */
[----:B------:R-:W-:Y:S02]  /*f440*/  LOP3.LUT R28, R4, R5, RZ, 0x3c, !PT ;  /* 0x00000005041c7212 */ /* 0x000fe400078e3cff */
[----:B------:R-:W-:Y:S01]  /*f450*/  LOP3.LUT R20, R15, R20, RZ, 0x3c, !PT ;  /* 0x000000140f147212 */ /* 0x000fe200078e3cff */
[----:B------:R-:W5:Y:S01]  /*f460*/  LD.E.128 R8, desc[UR42][R8.64] ;  /* 0x0000002a08087980 */ /* 0x000f62000c101d00 */
[--C-:B------:R-:W-:Y:S01]  /*f470*/  SHF.R.S32.HI R33, RZ, 0x1f, R44.reuse ;  /* 0x0000001fff217819 */ /* 0x100fe2000001142c */
[----:B------:R-:W-:Y:S02]  /*f480*/  IMAD.MOV.U32 R32, RZ, RZ, R44 ;  /* 0x000000ffff207224 */ /* 0x000fe400078e002c */
[----:B------:R2:W5:Y:S01]  /*f490*/  LD.E.128 R4, desc[UR42][R20.64] ;  /* 0x0000002a14047980 */ /* 0x000562000c101d00 */
[----:B------:R-:W-:-:S03]  /*f4a0*/  IMAD R36, R36, UR4, RZ ;  /* 0x0000000424247c24 */ /* 0x000fc6000f8e02ff */
[----:B------:R-:W5:Y:S01]  /*f4b0*/  LD.E.128 R12, desc[UR42][R12.64] ;  /* 0x0000002a0c0c7980 */ /* 0x000f62000c101d00 */
[----:B------:R-:W-:-:S03]  /*f4c0*/  SHF.R.S32.HI R43, RZ, 0x1f, R42 ;  /* 0x0000001fff2b7819 */ /* 0x000fc6000001142a */
[----:B------:R-:W5:Y:S01]  /*f4d0*/  LD.E.128 R28, desc[UR42][R28.64] ;  /* 0x0000002a1c1c7980 */ /* 0x000f62000c101d00 */
[----:B------:R-:W-:Y:S01]  /*f4e0*/  @!PT LDS RZ, [RZ] ;  /* 0x00000000fffff984 */ /* 0x000fe20000000800 */
[----:B------:R-:W-:Y:S01]  /*f4f0*/  @!PT LDS RZ, [RZ] ;  /* 0x00000000fffff984 */ /* 0x000fe20000000800 */
[----:B------:R-:W-:Y:S01]  /*f500*/  @!PT LDS RZ, [RZ] ;  /* 0x00000000fffff984 */ /* 0x000fe20000000800 */
[----:B------:R-:W-:Y:S01]  /*f510*/  @!PT LDS RZ, [RZ] ;  /* 0x00000000fffff984 */ /* 0x000fe20000000800 */
[----:B------:R3:W-:Y:S06]  /*f520*/  MEMBAR.ALL.CTA ;  /* 0x0000000000007992 */ /* 0x0007ec0000008000 */
[----:B---3--:R-:W3:Y:S01]  /*f530*/  FENCE.VIEW.ASYNC.S ;  /* 0x00000000000073c6 */ /* 0x008ee20000000000 */
[----:B------:R-:W-:Y:S01]  /*f540*/  IMAD.WIDE.U32 R32, R3, UR4, R32 ;  /* 0x0000000403207c25 */ /* 0x000fe2000f8e0020 */
[----:B------:R-:W-:-:S03]  /*f550*/  ULDC UR4, c[0x0][0xa8c] ;  /* 0x0002a30000047ab9 */ /* 0x000fc60000000800 */
[----:B------:R-:W-:Y:S01]  /*f560*/  IMAD R3, R3, UR5, R36 ;  /* 0x0000000503037c24 */ /* 0x000fe2000f8e0224 */
[----:B------:R-:W-:Y:S01]  /*f570*/  ISETP.GE.AND P0, PT, R44, UR4, PT ;  /* 0x000000042c007c0c */ /* 0x000fe2000bf06270 */
[C---:B0-----:R-:W-:Y:S01]  /*f580*/  VIADD R0, R42.reuse, 0x30 ;  /* 0x000000302a007836 */ /* 0x041fe20000000000 */
[----:B------:R0:W-:Y:S01]  /*f590*/  STL [R1+0xc], R43 ;  /* 0x00000c2b01007387 */ /* 0x0001e20000100800 */
[----:B--2---:R-:W-:Y:S01]  /*f5a0*/  VIADD R20, R42, 0x60 ;  /* 0x000000602a147836 */ /* 0x004fe20000000000 */
[----:B------:R-:W-:Y:S01]  /*f5b0*/  ULDC.64 UR4, c[0x0][0xae8] ;  /* 0x0002ba0000047ab9 */ /* 0x000fe20000000a00 */
[----:B------:R-:W-:Y:S02]  /*f5c0*/  IMAD R41, R40, -0xc0, R24 ;  /* 0xffffff4028297824 */ /* 0x000fe400078e0218 */
[----:B------:R-:W-:Y:S02]  /*f5d0*/  VIADD R21, R42, 0x90 ;  /* 0x000000902a157836 */ /* 0x000fe40000000000 */
[----:B-1----:R-:W-:-:S02]  /*f5e0*/  IMAD R2, R38, UR6, RZ ;  /* 0x0000000626027c24 */ /* 0x002fc4000f8e02ff */
[----:B------:R-:W-:Y:S01]  /*f5f0*/  IMAD.IADD R33, R33, 0x1, R3 ;  /* 0x0000000121217824 */ /* 0x000fe200078e0203 */
[-C--:B------:R-:W-:Y:S01]  /*f600*/  ISETP.GE.OR P3, PT, R0, R41.reuse, P0 ;  /* 0x000000290000720c */ /* 0x080fe20000766670 */
[----:B------:R-:W-:Y:S01]  /*f610*/  IMAD R35, R46, UR7, R2 ;  /* 0x000000072e237c24 */ /* 0x000fe2000f8e0202 */
[-C--:B------:R-:W-:Y:S02]  /*f620*/  ISETP.GE.OR P1, PT, R20, R41.reuse, P0 ;  /* 0x000000291400720c */ /* 0x080fe40000726670 */
[-C--:B------:R-:W-:Y:S01]  /*f630*/  ISETP.GE.OR P2, PT, R21, R41.reuse, P0 ;  /* 0x000000291500720c */ /* 0x080fe20000746670 */
[----:B------:R-:W-:Y:S01]  /*f640*/  IMAD.WIDE.U32 R2, R46, UR6, R32 ;  /* 0x000000062e027c25 */ /* 0x000fe2000f8e0020 */
[----:B------:R-:W-:-:S03]  /*f650*/  ISETP.GE.OR P0, PT, R42, R41, P0 ;  /* 0x000000292a00720c */ /* 0x000fc60000706670 */
[----:B------:R-:W-:Y:S01]  /*f660*/  VIADD R0, R16, 0x13220 ;  /* 0x0001322010007836 */ /* 0x000fe20000000000 */
[----:B------:R-:W-:Y:S01]  /*f670*/  IADD3 R3, R3, R35, RZ ;  /* 0x0000002303037210 */ /* 0x000fe20007ffe0ff */
[----:B------:R-:W-:-:S03]  /*f680*/  IMAD R20, R39, UR4, RZ ;  /* 0x0000000427147c24 */ /* 0x000fc6000f8e02ff */
[----:B------:R-:W-:Y:S01]  /*f690*/  PRMT R0, RZ, 0x654, R0 ;  /* 0x00000654ff007816 */ /* 0x000fe20000000000 */
[C---:B------:R-:W-:Y:S02]  /*f6a0*/  IMAD R21, R37.reuse, UR5, R20 ;  /* 0x0000000525157c24 */ /* 0x040fe4000f8e0214 */
[----:B------:R-:W-:Y:S01]  /*f6b0*/  IMAD.WIDE.U32 R34, R37, UR4, R2 ;  /* 0x0000000425227c25 */ /* 0x000fe2000f8e0002 */
[----:B---3--:R0:W-:Y:S03]  /*f6c0*/  SYNCS.ARRIVE.TRANS64.RED.A1T0 RZ, [R0+URZ], RZ ;  /* 0x000000ff00ff79a7 */ /* 0x0081e6000810043f */
[----:B------:R-:W-:-:S04]  /*f6d0*/  IMAD.WIDE R32, R40, 0xc0, R42 ;  /* 0x000000c028207825 */ /* 0x000fc800078e022a */
[----:B------:R-:W-:Y:S01]  /*f6e0*/  IMAD.IADD R37, R35, 0x1, R21 ;  /* 0x0000000123257824 */ /* 0x000fe200078e0215 */
[----:B0-----:R-:W-:Y:S06]  /*f6f0*/  @P0 BRA `(.L_x_383) ;  /* 0x00000000002c0947 */ /* 0x001fec0003800000 */
[----:B------:R-:W-:Y:S01]  /*f700*/  ULDC.64 UR4, c[0x0][0xad8] ;  /* 0x0002b60000047ab9 */ /* 0x000fe20000000a00 */
[----:B------:R-:W-:Y:S02]  /*f710*/  IMAD.MOV.U32 R2, RZ, RZ, R34 ;  /* 0x000000ffff027224 */ /* 0x000fe400078e0022 */
        /* <DEDUP_REMOVED lines=8> */
[----:B-----5:R0:W-:Y:S04]  /*f7a0*/  STG.E.128 desc[UR42][R20.64], R4 ;  /* 0x0000000414007986 */ /* 0x0201e8000c101d2a */
.L_x_383:
[----:B------:R-:W-:Y:S05]  /*f7b0*/  BSYNC B1 ;  /* 0x0000000000017941 */ /* 0x000fea0003800000 */
.L_x_382:
[----:B------:R-:W-:Y:S04]  /*f7c0*/  BSSY B1, `(.L_x_384) ;  /* 0x000000f000017945 */ /* 0x000fe80003800000 */
[----:B------:R-:W-:Y:S05]  /*f7d0*/  @P3 BRA `(.L_x_385) ;  /* 0x0000000000343947 */ /* 0x000fea0003800000 */
[----:B0----5:R-:W-:Y:S01]  /*f7e0*/  IADD3 R5, P0, R32, 0x30, RZ ;  /* 0x0000003020057810 */ /* 0x021fe20007f1e0ff */
[----:B------:R-:W-:Y:S01]  /*f7f0*/  ULDC.64 UR4, c[0x0][0xad8] ;  /* 0x0002b60000047ab9 */ /* 0x000fe20000000a00 */
[----:B------:R-:W-:Y:S01]  /*f800*/  MOV R2, R34 ;  /* 0x0000002200027202 */ /* 0x000fe20000000f00 */
        /* <DEDUP_REMOVED lines=10> */
.L_x_385:
[----:B------:R-:W-:Y:S05]  /*f8b0*/  BSYNC B1 ;  /* 0x0000000000017941 */ /* 0x000fea0003800000 */
.L_x_384:
[----:B------:R-:W-:Y:S04]  /*f8c0*/  BSSY B1, `(.L_x_386) ;  /* 0x000000f000017945 */ /* 0x000fe80003800000 */
[----:B------:R-:W-:Y:S05]  /*f8d0*/  @P1 BRA `(.L_x_387) ;  /* 0x0000000000341947 */ /* 0x000fea0003800000 */
[----:B01---5:R-:W-:Y:S01]  /*f8e0*/  IADD3 R5, P0, R32, 0x60, RZ ;  /* 0x0000006020057810 */ /* 0x023fe20007f1e0ff */
        /* <DEDUP_REMOVED lines=12> */
.L_x_387:
[----:B------:R-:W-:Y:S05]  /*f9b0*/  BSYNC B1 ;  /* 0x0000000000017941 */ /* 0x000fea0003800000 */
.L_x_386:
[----:B------:R-:W-:Y:S05]  /*f9c0*/  @P2 BRA `(.L_x_388) ;  /* 0x0000000800942947 */ /* 0x000fea0003800000 */
[----:B012--5:R-:W-:Y:S01]  /*f9d0*/  IADD3 R5, P0, R32, 0x90, RZ ;  /* 0x0000009020057810 */ /* 0x027fe20007f1e0ff */
        /* <DEDUP_REMOVED lines=13> */
.L_x_380:
[----:B--2---:R-:W2:Y:S01]  /*fab0*/  LDL.LU R4, [R1+0x30] ;  /* 0x0000300001047983 */ /* 0x004ea20000300800 */
[----:B------:R-:W-:-:S03]  /*fac0*/  ULDC.64 UR4, c[0x0][0xbd8] ;  /* 0x0002f60000047ab9 */ /* 0x000fc60000000a00 */
[----:B------:R-:W3:Y:S01]  /*fad0*/  LDL.LU R0, [R1+0x34] ;  /* 0x0000340001007983 */ /* 0x000ee20000300800 */
[----:B------:R-:W-:Y:S01]  /*fae0*/  ISETP.NE.U32.AND P0, PT, RZ, UR4, PT ;  /* 0x00000004ff007c0c */ /* 0x000fe2000bf05070 */
[----:B------:R-:W-:-:S03]  /*faf0*/  IMAD.MOV.U32 R7, RZ, RZ, RZ ;  /* 0x000000ffff077224 */ /* 0x000fc600078e00ff */
[----:B------:R-:W-:Y:S02]  /*fb00*/  ISETP.NE.AND.EX P0, PT, RZ, UR5, PT, P0 ;  /* 0x00000005ff007c0c */ /* 0x000fe4000bf05300 */
[----:B--2---:R-:W-:-:S04]  /*fb10*/  IADD3 R2, P1, R4, UR4, RZ ;  /* 0x0000000404027c10 */ /* 0x004fc8000ff3e0ff */
[----:B---3--:R-:W-:Y:S01]  /*fb20*/  IADD3.X R3, R0, UR5, RZ, P1, !PT ;  /* 0x0000000500037c10 */ /* 0x008fe20008ffe4ff */
[----:B------:R-:W-:Y:S02]  /*fb30*/  ULDC.64 UR4, c[0x0][0xbe0] ;  /* 0x0002f80000047ab9 */ /* 0x000fe40000000a00 */
[----:B------:R-:W-:-:S04]  /*fb40*/  ISETP.NE.U32.AND P1, PT, RZ, UR4, PT ;  /* 0x00000004ff007c0c */ /* 0x000fc8000bf25070 */
[----:B------:R2:W5:Y:S01]  /*fb50*/  @P0 LDG.E R7, desc[UR42][R2.64] ;  /* 0x0000002a02070981 */ /* 0x000562000c1e1900 */
[----:B------:R-:W-:Y:S01]  /*fb60*/  ISETP.NE.AND.EX P1, PT, RZ, UR5, PT, P1 ;  /* 0x00000005ff007c0c */ /* 0x000fe2000bf25310 */
[----:B------:R-:W3:-:S12]  /*fb70*/  S2R R6, SR_TID.X ;  /* 0x0000000000067919 */ /* 0x000ed80000002100 */
[----:B------:R-:W-:Y:S01]  /*fb80*/  @P1 IADD3 R4, P2, R4, UR4, RZ ;  /* 0x0000000404041c10 */ /* 0x000fe2000ff5e0ff */
[----:B------:R-:W-:-:S03]  /*fb90*/  ULDC UR4, c[0x0][0xa88] ;  /* 0x0002a20000047ab9 */ /* 0x000fc60000000800 */
[----:B------:R-:W-:Y:S01]  /*fba0*/  @P1 IADD3.X R5, R0, UR5, RZ, P2, !PT ;  /* 0x0000000500051c10 */ /* 0x000fe200097fe4ff */
[----:B------:R-:W-:-:S06]  /*fbb0*/  IMAD.U32 R0, RZ, RZ, UR4 ;  /* 0x00000004ff007e24 */ /* 0x000fcc000f8e00ff */
[----:B------:R2:W5:Y:S01]  /*fbc0*/  @P1 LDG.E R0, desc[UR42][R4.64] ;  /* 0x0000002a04001981 */ /* 0x000562000c1e1900 */
[----:B---3--:R-:W-:-:S05]  /*fbd0*/  VIADD R6, R6, 0xffffff80 ;  /* 0xffffff8006067836 */ /* 0x008fca0000000000 */
[----:B------:R-:W-:Y:S01]  /*fbe0*/  ISETP.GT.AND P2, PT, R6, 0xbf, PT ;  /* 0x000000bf0600780c */ /* 0x000fe20003f44270 */
[----:B--2---:R-:W-:-:S12]  /*fbf0*/  @P1 BRA `(.L_x_389) ;  /* 0x0000000000101947 */ /* 0x004fd80003800000 */
[----:B------:R-:W-:Y:S05]  /*fc00*/  @!P0 BRA `(.L_x_389) ;  /* 0x00000000000c8947 */ /* 0x000fea0003800000 */
[----:B------:R-:W2:Y:S04]  /*fc10*/  LDG.E R5, desc[UR42][R2.64] ;  /* 0x0000002a02057981 */ /* 0x000ea8000c1e1900 */
[----:B-----5:R-:W2:Y:S02]  /*fc20*/  LDG.E R0, desc[UR42][R2.64+0x4] ;  /* 0x0000042a02007981 */ /* 0x020ea4000c1e1900 */
[----:B--2---:R-:W-:-:S07]  /*fc30*/  IADD3 R0, -R5, R0, RZ ;  /* 0x0000000005007210 */ /* 0x004fce0007ffe1ff */
.L_x_389:
[----:B------:R-:W2:Y:S04]  /*fc40*/  LDL.LU R3, [R1+0x20] ;  /* 0x0000200001037983 */ /* 0x000ea80000300800 */
[----:B------:R-:W3:Y:S04]  /*fc50*/  LDL.LU R2, [R1+0x3c] ;  /* 0x00003c0001027983 */ /* 0x000ee80000300800 */
[----:B------:R-:W4:Y:S04]  /*fc60*/  LDL R20, [R1+0x2c] ;  /* 0x00002c0001147983 */ /* 0x000f280000100800 */
[----:B------:R-:W4:Y:S04]  /*fc70*/  LDL R13, [R1+0x28] ;  /* 0x00002800010d7983 */ /* 0x000f280000100800 */
[----:B------:R0:W5:Y:S01]  /*fc80*/  LDL R12, [R1+0x40] ;  /* 0x00004000010c7983 */ /* 0x0001620000100800 */
[----:B------:R-:W-:Y:S01]  /*fc90*/  BSSY B1, `(.L_x_390) ;  /* 0x000001d000017945 */ /* 0x000fe20003800000 */
[----:B-----5:R-:W-:-:S02]  /*fca0*/  SHF.R.S32.HI R6, RZ, 0x1f, R7 ;  /* 0x0000001fff067819 */ /* 0x020fc40000011407 */
[----:B--2---:R-:W-:Y:S02]  /*fcb0*/  SEL R11, R3, RZ, !P0 ;  /* 0x000000ff030b7207 */ /* 0x004fe40004000000 */
[----:B---3--:R-:W-:Y:S02]  /*fcc0*/  SEL R9, R2, RZ, !P0 ;  /* 0x000000ff02097207 */ /* 0x008fe40004000000 */
[----:B----4-:R-:W-:Y:S02]  /*fcd0*/  SHF.R.S32.HI R10, RZ, 0x1f, R20 ;  /* 0x0000001fff0a7819 */ /* 0x010fe40000011414 */
[----:B------:R-:W-:Y:S01]  /*fce0*/  SHF.R.S32.HI R8, RZ, 0x1f, R13 ;  /* 0x0000001fff087819 */ /* 0x000fe2000001140d */
[----:B0-----:R-:W-:Y:S06]  /*fcf0*/  @P2 BRA `(.L_x_391) ;  /* 0x0000000000582947 */ /* 0x001fec0003800000 */
[----:B------:R-:W0:Y:S02]  /*fd00*/  S2R R2, SR_TID.X ;  /* 0x0000000000027919 */ /* 0x000e240000002100 */
[----:B0-----:R-:W-:-:S04]  /*fd10*/  IMAD R2, R12, 0xc0, R2 ;  /* 0x000000c00c027824 */ /* 0x001fc800078e0202 */
[----:B------:R-:W-:-:S05]  /*fd20*/  VIADD R3, R2, 0xffffff80 ;  /* 0xffffff8002037836 */ /* 0x000fca0000000000 */
[----:B------:R-:W-:-:S13]  /*fd30*/  ISETP.GE.AND P0, PT, R3, R0, PT ;  /* 0x000000000300720c */ /* 0x000fda0003f06270 */
[----:B------:R-:W-:Y:S05]  /*fd40*/  @P0 BRA `(.L_x_391) ;  /* 0x0000000000440947 */ /* 0x000fea0003800000 */
[C---:B------:R-:W-:Y:S01]  /*fd50*/  IADD3 R2, P0, R3.reuse, R7, RZ ;  /* 0x0000000703027210 */ /* 0x040fe20007f1e0ff */
[----:B------:R-:W-:Y:S02]  /*fd60*/  ULDC.64 UR4, c[0x0][0xb70] ;  /* 0x0002dc0000047ab9 */ /* 0x000fe40000000a00 */
[----:B------:R-:W-:Y:S01]  /*fd70*/  IMAD R4, R8, UR4, RZ ;  /* 0x0000000408047c24 */ /* 0x000fe2000f8e02ff */
[----:B------:R-:W-:-:S03]  /*fd80*/  LEA.HI.X.SX32 R3, R3, R6, 0x1, P0 ;  /* 0x0000000603037211 */ /* 0x000fc600000f0eff */
[C---:B------:R-:W-:Y:S02]  /*fd90*/  IMAD R5, R13.reuse, UR5, R4 ;  /* 0x000000050d057c24 */ /* 0x040fe4000f8e0204 */
[----:B------:R-:W-:Y:S01]  /*fda0*/  IMAD.WIDE.U32 R2, R13, UR4, R2 ;  /* 0x000000040d027c25 */ /* 0x000fe2000f8e0002 */
[----:B------:R-:W-:-:S03]  /*fdb0*/  ULDC.64 UR4, c[0x0][0xb78] ;  /* 0x0002de0000047ab9 */ /* 0x000fc60000000a00 */
[----:B------:R-:W-:Y:S02]  /*fdc0*/  IMAD R4, R9, UR4, RZ ;  /* 0x0000000409047c24 */ /* 0x000fe4000f8e02ff */
[----:B------:R-:W-:Y:S02]  /*fdd0*/  IMAD.IADD R3, R3, 0x1, R5 ;  /* 0x0000000103037824 */ /* 0x000fe400078e0205 */
[C---:B------:R-:W-:Y:S02]  /*fde0*/  IMAD R5, R11.reuse, UR5, R4 ;  /* 0x000000050b057c24 */ /* 0x040fe4000f8e0204 */
[----:B------:R-:W-:Y:S01]  /*fdf0*/  IMAD.WIDE.U32 R2, R11, UR4, R2 ;  /* 0x000000040b027c25 */ /* 0x000fe2000f8e0002 */
[----:B------:R-:W-:-:S03]  /*fe00*/  ULDC.64 UR4, c[0x0][0xb40] ;  /* 0x0002d00000047ab9 */ /* 0x000fc60000000a00 */
[----:B------:R-:W-:Y:S01]  /*fe10*/  IMAD.IADD R3, R3, 0x1, R5 ;  /* 0x0000000103037824 */ /* 0x000fe200078e0205 */
[----:B------:R-:W-:-:S04]  /*fe20*/  LEA R4, P0, R2, UR4, 0x2 ;  /* 0x0000000402047c11 */ /* 0x000fc8000f8010ff */
[----:B------:R-:W-:Y:S01]  /*fe30*/  LEA.HI.X R5, R2, UR5, R3, 0x2, P0 ;  /* 0x0000000502057c11 */ /* 0x000fe200080f1403 */
[----:B------:R-:W-:-:S05]  /*fe40*/  IMAD.MOV.U32 R3, RZ, RZ, -0x800000 ;  /* 0xff800000ff037424 */ /* 0x000fca00078e00ff */
[----:B------:R0:W-:Y:S03]  /*fe50*/  STG.E desc[UR42][R4.64], R3 ;  /* 0x0000000304007986 */ /* 0x0001e6000c10192a */
.L_x_391:
[----:B------:R-:W-:Y:S05]  /*fe60*/  BSYNC B1 ;  /* 0x0000000000017941 */ /* 0x000fea0003800000 */
.L_x_390:
[----:B------:R-:W2:Y:S01]  /*fe70*/  LDL.64 R14, [R1+0x8] ;  /* 0x00000800010e7983 */ /* 0x000ea20000100a00 */
[----:B------:R-:W-:Y:S01]  /*fe80*/  ULDC.64 UR4, c[0x0][0xaa0] ;  /* 0x0002a80000047ab9 */ /* 0x000fe20000000a00 */
[----:B------:R-:W-:Y:S01]  /*fe90*/  IMAD.MOV.U32 R2, RZ, RZ, R20 ;  /* 0x000000ffff027224 */ /* 0x000fe200078e0014 */
[----:B------:R-:W-:Y:S01]  /*fea0*/  ULDC.64 UR6, c[0x0][0xae0] ;  /* 0x0002b80000067ab9 */ /* 0x000fe20000000a00 */
[----:B0-----:R-:W-:Y:S01]  /*feb0*/  IMAD.MOV.U32 R3, RZ, RZ, R10 ;  /* 0x000000ffff037224 */ /* 0x001fe200078e000a */
[----:B------:R-:W-:Y:S01]  /*fec0*/  BSSY B1, `(.L_x_392) ;  /* 0x0000027000017945 */ /* 0x000fe20003800000 */
[----:B------:R-:W-:Y:S02]  /*fed0*/  IMAD R4, R6, UR4, RZ ;  /* 0x0000000406047c24 */ /* 0x000fe4000f8e02ff */
[C---:B------:R-:W-:Y:S01]  /*fee0*/  IMAD.WIDE.U32 R2, R7.reuse, UR4, R2 ;  /* 0x0000000407027c25 */ /* 0x040fe2000f8e0002 */
[----:B------:R-:W-:Y:S02]  /*fef0*/  ULDC UR4, c[0x0][0xa8c] ;  /* 0x0002a30000047ab9 */ /* 0x000fe40000000800 */
[----:B------:R-:W-:Y:S01]  /*ff00*/  ISETP.GE.AND P0, PT, R20, UR4, PT ;  /* 0x0000000414007c0c */ /* 0x000fe2000bf06270 */
[----:B------:R-:W-:Y:S01]  /*ff10*/  IMAD R7, R7, UR5, R4 ;  /* 0x0000000507077c24 */ /* 0x000fe2000f8e0204 */
[----:B------:R-:W-:Y:S01]  /*ff20*/  ULDC.64 UR4, c[0x0][0xae8] ;  /* 0x0002ba0000047ab9 */ /* 0x000fe20000000a00 */
[----:B------:R-:W-:-:S02]  /*ff30*/  IMAD R6, R12, -0xc0, R0 ;  /* 0xffffff400c067824 */ /* 0x000fc400078e0200 */
[----:B------:R-:W-:Y:S01]  /*ff40*/  IMAD R4, R8, UR6, RZ ;  /* 0x0000000608047c24 */ /* 0x000fe2000f8e02ff */
[----:B------:R-:W-:Y:S01]  /*ff50*/  IADD3 R3, R3, R7, RZ ;  /* 0x0000000703037210 */ /* 0x000fe20007ffe0ff */
[----:B------:R-:W-:Y:S02]  /*ff60*/  IMAD R0, R9, UR4, RZ ;  /* 0x0000000409007c24 */ /* 0x000fe4000f8e02ff */
[C---:B------:R-:W-:Y:S02]  /*ff70*/  IMAD R5, R13.reuse, UR7, R4 ;  /* 0x000000070d057c24 */ /* 0x040fe4000f8e0204 */
[----:B------:R-:W-:-:S04]  /*ff80*/  IMAD.WIDE.U32 R2, R13, UR6, R2 ;  /* 0x000000060d027c25 */ /* 0x000fc8000f8e0002 */
[----:B------:R-:W-:Y:S02]  /*ff90*/  IMAD.IADD R3, R3, 0x1, R5 ;  /* 0x0000000103037824 */ /* 0x000fe400078e0205 */
[C---:B------:R-:W-:Y:S02]  /*ffa0*/  IMAD R9, R11.reuse, UR5, R0 ;  /* 0x000000050b097c24 */ /* 0x040fe4000f8e0200 */
[----:B------:R-:W-:-:S04]  /*ffb0*/  IMAD.WIDE.U32 R4, R11, UR4, R2 ;  /* 0x000000040b047c25 */ /* 0x000fc8000f8e0002 */
[----:B------:R-:W-:Y:S02]  /*ffc0*/  IMAD.IADD R11, R5, 0x1, R9 ;  /* 0x00000001050b7824 */ /* 0x000fe400078e0209 */
[C---:B--2---:R-:W-:Y:S02]  /*ffd0*/  VIADD R7, R14.reuse, 0x30 ;  /* 0x000000300e077836 */ /* 0x044fe40000000000 */
[----:B------:R-:W-:-:S03]  /*ffe0*/  VIADD R13, R14, 0x60 ;  /* 0x000000600e0d7836 */ /* 0x000fc60000000000 */
[-C--:B------:R-:W-:Y:S01]  /*fff0*/  ISETP.GE.OR P3, PT, R7, R6.reuse, P0 ;  /* 0x000000060700720c */ /* 0x080fe20000766670 */
[----:B------:R-:W-:Y:S01]  /*10000*/  VIADD R7, R14, 0x90 ;  /* 0x000000900e077836 */ /* 0x000fe20000000000 */
[----:B------:R-:W-:-:S04]  /*10010*/  ISETP.GE.OR P1, PT, R13, R6, P0 ;  /* 0x000000060d00720c */ /* 0x000fc80000726670 */
[-C--:B------:R-:W-:Y:S02]  /*10020*/  ISETP.GE.OR P2, PT, R7, R6.reuse, P0 ;  /* 0x000000060700720c */ /* 0x080fe40000746670 */
[----:B------:R-:W-:Y:S01]  /*10030*/  ISETP.GE.OR P0, PT, R14, R6, P0 ;  /* 0x000000060e00720c */ /* 0x000fe20000706670 */
[--C-:B------:R-:W-:Y:S01]  /*10040*/  IMAD.MOV.U32 R6, RZ, RZ, R14.reuse ;  /* 0x000000ffff067224 */ /* 0x100fe200078e000e */
[----:B------:R-:W-:-:S03]  /*10050*/  SHF.R.S32.HI R7, RZ, 0x1f, R14 ;  /* 0x0000001fff077819 */ /* 0x000fc6000001140e */
[----:B------:R-:W-:-:S08]  /*10060*/  IMAD.WIDE R6, R12, 0xc0, R6 ;  /* 0x000000c00c067825 */ /* 0x000fd000078e0206 */
[----:B------:R-:W-:Y:S05]  /*10070*/  @P0 BRA `(.L_x_393) ;  /* 0x00000000002c0947 */ /* 0x000fea0003800000 */
        /* <DEDUP_REMOVED lines=11> */
.L_x_393:
[----:B------:R-:W-:Y:S05]  /*10130*/  BSYNC B1 ;  /* 0x0000000000017941 */ /* 0x000fea0003800000 */
.L_x_392:
        /* <DEDUP_REMOVED lines=15> */
.L_x_395:
[----:B------:R-:W-:Y:S05]  /*10230*/  BSYNC B1 ;  /* 0x0000000000017941 */ /* 0x000fea0003800000 */
.L_x_394:
[----:B------:R-:W-:Y:S04]  /*10240*/  BSSY B1, `(.L_x_396) ;  /* 0x000000f000017945 */ /* 0x000fe80003800000 */
[----:B------:R-:W-:Y:S05]  /*10250*/  @P1 BRA `(.L_x_397) ;  /* 0x0000000000341947 */ /* 0x000fea0003800000 */
[----:B0-2---:R-:W-:Y:S01]  /*10260*/  IADD3 R9, P0, R6, 0x60, RZ ;  /* 0x0000006006097810 */ /* 0x005fe20007f1e0ff */
        /* <DEDUP_REMOVED lines=12> */
.L_x_397:
[----:B------:R-:W-:Y:S05]  /*10330*/  BSYNC B1 ;  /* 0x0000000000017941 */ /* 0x000fea0003800000 */
.L_x_396:
        /* <DEDUP_REMOVED lines=14> */
.L_x_388:
[----:B------:R-:W-:Y:S05]  /*10420*/  BSYNC B0 ;  /* 0x0000000000007941 */ /* 0x000fea0003800000 */
.L_x_379:
[----:B------:R-:W-:Y:S02]  /*10430*/  ULDC UR4, c[0x0][0xc14] ;  /* 0x0003050000047ab9 */ /* 0x000fe40000000800 */
[----:B-1----:R-:W-:-:S13]  /*10440*/  ISETP.GE.AND P0, PT, R27, UR4, PT ;  /* 0x000000041b007c0c */ /* 0x002fda000bf06270 */
[----:B------:R-:W-:Y:S05]  /*10450*/  @!P0 BRA `(.L_x_398) ;  /* 0xffffff0800fc8947 */ /* 0x000fea000383ffff */
[----:B------:R-:W-:Y:S05]  /*10460*/  BRA `(.L_x_285) ;  /* 0x0000004c00f47947 */ /* 0x000fea0003800000 */
.L_x_283:
[----:B------:R-:W-:-:S08]  /*10470*/  NOP ;  /* 0x0000000000007918 */ /* 0x000fd00000000000 */
[----:B------:R-:W0:-:S00]  /*10480*/  USETMAXREG.DEALLOC.CTAPOOL 0x20 ;  /* 0x00000020000079c8 */ /* 0x000e0000080e0500 */
[----:B0-----:R-:W-:Y:S02]  /*10490*/  LOP3.LUT R0, R0, 0x3, RZ, 0xc0, !PT ;  /* 0x0000000300007812 */ /* 0x001fe400078ec0ff */
[----:B------:R-:W-:-:S04]  /*104a0*/  LOP3.LUT R22, R22, 0xfffffffd, RZ, 0xc0, !PT ;  /* 0xfffffffd16167812 */ /* 0x000fc800078ec0ff */
[----:B------:R-:W0:Y:S02]  /*104b0*/  SHFL.IDX PT, R0, R0, RZ, 0x1f ;  /* 0x00001fff00007589 */ /* 0x000e2400000e0000 */
[----:B0-----:R-:W-:Y:S01]  /*104c0*/  ISETP.NE.AND P0, PT, R0, RZ, PT ;  /* 0x000000ff0000720c */ /* 0x001fe20003f05270 */
[----:B------:R-:W-:-:S12]  /*104d0*/  IMAD.MOV.U32 R0, RZ, RZ, RZ ;  /* 0x000000ffff007224 */ /* 0x000fd800078e00ff */
[----:B------:R-:W-:Y:S01]  /*104e0*/  @P0 LOP3.LUT R22, R22, 0x2, RZ, 0xfc, !PT ;  /* 0x0000000216160812 */ /* 0x000fe200078efcff */
[----:B------:R-:W-:Y:S06]  /*104f0*/  @!P0 BRA `(.L_x_399) ;  /* 0x00000000001c8947 */ /* 0x000fec0003800000 */
[----:B------:R-:W0:Y:S08]  /*10500*/  S2UR UR5, SR_CgaCtaId ;  /* 0x00000000000579c3 */ /* 0x000e300000008800 */
[----:B------:R-:W-:Y:S06]  /*10510*/  BAR.SYNC.DEFER_BLOCKING 0x5, 0x200 ;  /* 0x0148000000007b1d */ /* 0x000fec0000010000 */
[----:B------:R-:W-:-:S02]  /*10520*/  UMOV UR4, 0x400 ;  /* 0x0000040000047882 */ /* 0x000fc40000000000 */
[----:B0-----:R-:W-:-:S09]  /*10530*/  ULEA UR4, UR5, UR4, 0x18 ;  /* 0x0000000405047291 */ /* 0x001fd2000f8ec03f */
[----:B------:R-:W0:Y:S01]  /*10540*/  LDS.128 R16, [UR4+0x132d0] ;  /* 0x0132d004ff107984 */ /* 0x000e220008000c00 */
[----:B------:R-:W-:Y:S06]  /*10550*/  BAR.ARV 0x4, 0x200 ;  /* 0x0108000000007b1d */ /* 0x000fec0000002000 */
[----:B------:R-:W-:Y:S05]  /*10560*/  BRA `(.L_x_400) ;  /* 0x0000000800007947 */ /* 0x000fea0003800000 */
.L_x_399:
[----:B------:R-:W0:Y:S01]  /*10570*/  S2R R2, SR_TID.X ;  /* 0x0000000000027919 */ /* 0x000e220000002100 */
[----:B------:R-:W-:Y:S01]  /*10580*/  ULDC UR4, c[0x0][0xc14] ;  /* 0x0003050000047ab9 */ /* 0x000fe20000000800 */
[----:B------:R-:W1:Y:S01]  /*10590*/  S2UR UR6, SR_CTAID.X ;  /* 0x00000000000679c3 */ /* 0x000e620000002500 */
[----:B------:R-:W-:Y:S01]  /*105a0*/  ULDC UR5, c[0x0][0xc10] ;  /* 0x0003040000057ab9 */ /* 0x000fe20000000800 */
        /* <DEDUP_REMOVED lines=28> */
[----:B------:R-:W0:Y:S02]  /*10770*/  SHFL.IDX PT, R4, R7, 0x1f, 0x1f ;  /* 0x03e01f0007047f89 */ /* 0x000e2400000e0000 */
[----:B0-----:R-:W-:-:S04]  /*10780*/  IMAD R4, R4, UR5, RZ ;  /* 0x0000000504047c24 */ /* 0x001fc8000f8e02ff */
[----:B------:R-:W-:Y:S01]  /*10790*/  IMAD.MOV.U32 R3, RZ, RZ, R4 ;  /* 0x000000ffff037224 */ /* 0x000fe200078e0004 */
[----:B-1----:R-:W-:-:S13]  /*107a0*/  ISETP.GT.AND P6, PT, R4, UR6, PT ;  /* 0x0000000604007c0c */ /* 0x002fda000bfc4270 */
[----:B------:R-:W-:Y:S05]  /*107b0*/  @P6 BRA `(.L_x_401) ;  /* 0x00000000009c6947 */ /* 0x000fea0003800000 */
[----:B------:R-:W0:Y:S01]  /*107c0*/  LDC R6, c[0x0][0xc14] ;  /* 0x00030500ff067b82 */ /* 0x000e220000000800 */
[----:B------:R-:W-:Y:S01]  /*107d0*/  IMAD.MOV.U32 R4, RZ, RZ, R3 ;  /* 0x000000ffff047224 */ /* 0x000fe200078e0003 */
[----:B------:R-:W-:Y:S01]  /*107e0*/  UMOV UR4, URZ ;  /* 0x0000003f00047c82 */ /* 0x000fe20008000000 */
[----:B------:R-:W-:Y:S01]  /*107f0*/  ULDC UR7, c[0x0][0xc14] ;  /* 0x0003050000077ab9 */ /* 0x000fe20000000800 */
[----:B------:R-:W-:-:S05]  /*10800*/  ULDC UR5, c[0x0][0xc10] ;  /* 0x0003040000057ab9 */ /* 0x000fca0000000800 */
.L_x_405:
[----:B------:R-:W-:Y:S01]  /*10810*/  UIADD3 UR4, UR4, 0x1f, URZ ;  /* 0x0000001f04047890 */ /* 0x000fe2000fffe03f */
[----:B------:R-:W-:-:S05]  /*10820*/  IMAD.U32 R19, RZ, RZ, UR7 ;  /* 0x00000007ff137e24 */ /* 0x000fca000f8e00ff */
[----:B0-----:R-:W-:-:S13]  /*10830*/  ISETP.LE.AND P6, PT, R6, UR4, PT ;  /* 0x0000000406007c0c */ /* 0x001fda000bfc3270 */
[----:B------:R-:W-:Y:S05]  /*10840*/  @P6 BRA `(.L_x_402) ;  /* 0x0000000400246947 */ /* 0x000fea0003800000 */
[----:B------:R-:W-:Y:S01]  /*10850*/  VIADD R7, R5, UR4 ;  /* 0x0000000405077c36 */ /* 0x000fe20008000000 */
[----:B------:R-:W-:Y:S01]  /*10860*/  BSSY B0, `(.L_x_403) ;  /* 0x0000007000007945 */ /* 0x000fe20003800000 */
[----:B------:R-:W-:-:S03]  /*10870*/  IMAD.MOV.U32 R0, RZ, RZ, RZ ;  /* 0x000000ffff007224 */ /* 0x000fc600078e00ff */
[----:B------:R-:W-:-:S13]  /*10880*/  ISETP.GE.OR P6, PT, R7, R6, !P0 ;  /* 0x000000060700720c */ /* 0x000fda00047c6670 */
[----:B------:R-:W-:Y:S05]  /*10890*/  @P6 BRA `(.L_x_404) ;  /* 0x00000000000c6947 */ /* 0x000fea0003800000 */
[----:B------:R-:W0:Y:S02]  /*108a0*/  LDC.64 R2, c[0x0][0xc58] ;  /* 0x00031600ff027b82 */ /* 0x000e240000000a00 */
[----:B0-----:R-:W-:-:S05]  /*108b0*/  IMAD.WIDE R2, R7, 0x4, R2 ;  /* 0x0000000407027825 */ /* 0x001fca00078e0202 */
[----:B------:R0:W5:Y:S02]  /*108c0*/  LDG.E R0, desc[UR42][R2.64] ;  /* 0x0000002a02007981 */ /* 0x000164000c1e1900 */
.L_x_404:
[----:B------:R-:W-:Y:S05]  /*108d0*/  BSYNC B0 ;  /* 0x0000000000007941 */ /* 0x000fea0003800000 */
.L_x_403:
        /* <DEDUP_REMOVED lines=17> */
[----:B------:R-:W-:-:S05]  /*109f0*/  IMAD.IADD R4, R3, 0x1, R4 ;  /* 0x0000000103047824 */ /* 0x000fca00078e0204 */
[----:B------:R-:W-:-:S13]  /*10a00*/  ISETP.GT.AND P6, PT, R4, UR6, PT ;  /* 0x0000000604007c0c */ /* 0x000fda000bfc4270 */
[----:B------:R-:W-:Y:S05]  /*10a10*/  @!P6 BRA `(.L_x_405) ;  /* 0xfffffffc007ce947 */ /* 0x000fea000383ffff */
[----:B------:R-:W-:-:S07]  /*10a20*/  IMAD.MOV.U32 R7, RZ, RZ, R9 ;  /* 0x000000ffff077224 */ /* 0x000fce00078e0009 */
.L_x_401:
[----:B------:R-:W-:-:S04]  /*10a30*/  IMAD.IADD R9, R4, 0x1, -R3 ;  /* 0x0000000104097824 */ /* 0x000fc800078e0a03 */
[----:B------:R-:W-:-:S05]  /*10a40*/  IMAD R2, R7, UR5, R9 ;  /* 0x0000000507027c24 */ /* 0x000fca000f8e0209 */
[----:B------:R-:W-:-:S13]  /*10a50*/  ISETP.GT.AND P0, PT, R2, UR6, PT ;  /* 0x0000000602007c0c */ /* 0x000fda000bf04270 */
[----:B------:R-:W-:-:S04]  /*10a60*/  VOTE.ANY R6, PT, !P0 ;  /* 0x0000000000067806 */ /* 0x000fc800040e0100 */
[----:B------:R-:W0:Y:S01]  /*10a70*/  POPC R19, R6 ;  /* 0x0000000600137309 */ /* 0x000e220000000000 */
[----:B------:R-:W-:Y:S01]  /*10a80*/  ISETP.NE.AND P0, PT, R6, RZ, PT ;  /* 0x000000ff0600720c */ /* 0x000fe20003f05270 */
[----:B0-----:R-:W0:Y:S02]  /*10a90*/  SHFL.IDX PT, R0, R0, R19, 0x1f ;  /* 0x00001f1300007589 */ /* 0x001e2400000e0000 */
[----:B0-----:R-:W-:-:S04]  /*10aa0*/  IABS R4, R0 ;  /* 0x0000000000047213 */ /* 0x001fc80000000000 */
[----:B------:R-:W0:Y:S08]  /*10ab0*/  I2F.RP R8, R4 ;  /* 0x0000000400087306 */ /* 0x000e300000209400 */
[----:B0-----:R-:W0:Y:S02]  /*10ac0*/  MUFU.RCP R8, R8 ;  /* 0x0000000800087308 */ /* 0x001e240000001000 */
[----:B0-----:R-:W-:-:S06]  /*10ad0*/  IADD3 R2, R8, 0xffffffe, RZ ;  /* 0x0ffffffe08027810 */ /* 0x001fcc0007ffe0ff */
[----:B------:R0:W1:Y:S01]  /*10ae0*/  F2I.FTZ.U32.TRUNC.NTZ R3, R2 ;  /* 0x0000000200037305 */ /* 0x000062000021f000 */
[----:B------:R-:W-:Y:S05]  /*10af0*/  @!P0 BRA `(.L_x_406) ;  /* 0x0000000000088947 */ /* 0x000fea0003800000 */
[----:B------:R-:W-:-:S06]  /*10b00*/  VIADD R16, R19, 0xffffffff ;  /* 0xffffffff13107836 */ /* 0x000fcc0000000000 */
[----:B------:R2:W3:Y:S02]  /*10b10*/  SHFL.IDX PT, R16, R7, R16, 0x1f ;  /* 0x00001f1007107589 */ /* 0x0004e400000e0000 */
.L_x_406:
[----:B---3--:R-:W-:Y:S01]  /*10b20*/  IMAD R16, R16, UR5, R9 ;  /* 0x0000000510107c24 */ /* 0x008fe2000f8e0209 */
[----:B0-----:R-:W-:Y:S01]  /*10b30*/  IABS R2, R0 ;  /* 0x0000000000027213 */ /* 0x001fe20000000000 */
[----:B-12---:R-:W-:Y:S02]  /*10b40*/  IMAD.MOV R7, RZ, RZ, -R3 ;  /* 0x000000ffff077224 */ /* 0x006fe400078e0a03 */
[----:B------:R-:W-:Y:S01]  /*10b50*/  VIADD R19, R19, UR4 ;  /* 0x0000000413137c36 */ /* 0x000fe20008000000 */
[----:B------:R-:W-:Y:S01]  /*10b60*/  IADD3 R9, -R16, UR6, RZ ;  /* 0x0000000610097c10 */ /* 0x000fe2000fffe1ff */
[----:B------:R-:W-:Y:S02]  /*10b70*/  IMAD.MOV R8, RZ, RZ, -R2 ;  /* 0x000000ffff087224 */ /* 0x000fe400078e0a02 */
[----:B------:R-:W-:Y:S01]  /*10b80*/  IMAD R7, R7, R4, RZ ;  /* 0x0000000407077224 */ /* 0x000fe200078e02ff */
[----:B------:R-:W-:Y:S01]  /*10b90*/  IABS R6, R9 ;  /* 0x0000000900067213 */ /* 0x000fe20000000000 */
[----:B------:R-:W-:-:S04]  /*10ba0*/  IMAD.MOV.U32 R2, RZ, RZ, RZ ;  /* 0x000000ffff027224 */ /* 0x000fc800078e00ff */
[----:B------:R-:W-:-:S04]  /*10bb0*/  IMAD.HI.U32 R2, R3, R7, R2 ;  /* 0x0000000703027227 */ /* 0x000fc800078e0002 */
[----:B------:R-:W-:Y:S02]  /*10bc0*/  IMAD.MOV.U32 R3, RZ, RZ, R6 ;  /* 0x000000ffff037224 */ /* 0x000fe400078e0006 */
[----:B------:R-:W-:Y:S02]  /*10bd0*/  IMAD.MOV.U32 R6, RZ, RZ, R8 ;  /* 0x000000ffff067224 */ /* 0x000fe400078e0008 */
[----:B------:R-:W-:-:S04]  /*10be0*/  IMAD.HI.U32 R2, R2, R3, RZ ;  /* 0x0000000302027227 */ /* 0x000fc800078e00ff */
[----:B------:R-:W-:-:S05]  /*10bf0*/  IMAD R3, R2, R6, R3 ;  /* 0x0000000602037224 */ /* 0x000fca00078e0203 */
[----:B------:R-:W-:-:S13]  /*10c00*/  ISETP.GT.U32.AND P1, PT, R4, R3, PT ;  /* 0x000000030400720c */ /* 0x000fda0003f24070 */
[-C--:B------:R-:W-:Y:S01]  /*10c10*/  @!P1 IADD3 R3, R3, -R4.reuse, RZ ;  /* 0x8000000403039210 */ /* 0x080fe20007ffe0ff */
[----:B------:R-:W-:Y:S01]  /*10c20*/  @!P1 VIADD R2, R2, 0x1 ;  /* 0x0000000102029836 */ /* 0x000fe20000000000 */
[----:B------:R-:W-:Y:S02]  /*10c30*/  ISETP.NE.AND P1, PT, R0, RZ, PT ;  /* 0x000000ff0000720c */ /* 0x000fe40003f25270 */
[----:B------:R-:W-:Y:S02]  /*10c40*/  ISETP.GE.U32.AND P0, PT, R3, R4, PT ;  /* 0x000000040300720c */ /* 0x000fe40003f06070 */
[----:B------:R-:W-:-:S04]  /*10c50*/  LOP3.LUT R3, R9, R0, RZ, 0x3c, !PT ;  /* 0x0000000009037212 */ /* 0x000fc800078e3cff */
[----:B------:R-:W-:-:S07]  /*10c60*/  ISETP.GE.AND P2, PT, R3, RZ, PT ;  /* 0x000000ff0300720c */ /* 0x000fce0003f46270 */
[----:B------:R-:W-:-:S06]  /*10c70*/  @P0 VIADD R2, R2, 0x1 ;  /* 0x0000000102020836 */ /* 0x000fcc0000000000 */
[----:B------:R-:W-:Y:S01]  /*10c80*/  @!P2 IMAD.MOV R2, RZ, RZ, -R2 ;  /* 0x000000ffff02a224 */ /* 0x000fe200078e0a02 */
[----:B------:R-:W-:-:S05]  /*10c90*/  @!P1 LOP3.LUT R2, RZ, R0, RZ, 0x33, !PT ;  /* 0x00000000ff029212 */ /* 0x000fca00078e33ff */
[--C-:B------:R-:W-:Y:S02]  /*10ca0*/  IMAD.MOV R17, RZ, RZ, -R2.reuse ;  /* 0x000000ffff117224 */ /* 0x100fe400078e0a02 */
[----:B------:R-:W-:Y:S02]  /*10cb0*/  IMAD.MOV.U32 R18, RZ, RZ, R2 ;  /* 0x000000ffff127224 */ /* 0x000fe400078e0002 */
[----:B------:R-:W-:Y:S01]  /*10cc0*/  IMAD R17, R0, R17, R9 ;  /* 0x0000001100117224 */ /* 0x000fe200078e0209 */
[----:B------:R-:W-:Y:S06]  /*10cd0*/  BRA `(.L_x_407) ;  /* 0x00000000000c7947 */ /* 0x000fec0003800000 */
.L_x_402:
[----:B------:R-:W-:Y:S01]  /*10ce0*/  MOV R17, RZ ;  /* 0x000000ff00117202 */ /* 0x000fe20000000f00 */
[----:B------:R-:W-:Y:S02]  /*10cf0*/  IMAD.U32 R16, RZ, RZ, UR6 ;  /* 0x00000006ff107e24 */ /* 0x000fe4000f8e00ff */
[----:B------:R-:W-:-:S07]  /*10d00*/  IMAD.MOV.U32 R18, RZ, RZ, RZ ;  /* 0x000000ffff127224 */ /* 0x000fce00078e00ff */
.L_x_407:
[----:B------:R-:W-:-:S13]  /*10d10*/  ISETP.NE.AND P0, PT, R5, RZ, PT ;  /* 0x000000ff0500720c */ /* 0x000fda0003f05270 */
[----:B------:R-:W0:Y:S01]  /*10d20*/  @!P0 S2R R3, SR_CgaCtaId ;  /* 0x0000000000038919 */ /* 0x000e220000008800 */
[----:B------:R-:W-:-:S04]  /*10d30*/  @!P0 MOV R0, 0x400 ;  /* 0x0000040000008802 */ /* 0x000fc80000000f00 */
[----:B0-----:R-:W-:-:S05]  /*10d40*/  @!P0 LEA R0, R3, R0, 0x18 ;  /* 0x0000000003008211 */ /* 0x001fca00078ec0ff */
[----:B------:R1:W-:Y:S01]  /*10d50*/  @!P0 STS.128 [R0+0x132d0], R16 ;  /* 0x0132d01000008388 */ /* 0x0003e20000000c00 */
[----:B------:R-:W-:Y:S06]  /*10d60*/  BAR.ARV 0x5, 0x200 ;  /* 0x0148000000007b1d */ /* 0x000fec0000002000 */
.L_x_400:
[----:B------:R2:W-:Y:S01]  /*10d70*/  STL [R1+0x1c], RZ ;  /* 0x00001cff01007387 */ /* 0x0005e20000100800 */
[----:B------:R-:W-:Y:S01]  /*10d80*/  ULDC UR4, c[0x0][0xc14] ;  /* 0x0003050000047ab9 */ /* 0x000fe20000000800 */
[----:B------:R-:W-:Y:S01]  /*10d90*/  IMAD.MOV.U32 R25, RZ, RZ, 0x1 ;  /* 0x00000001ff197424 */ /* 0x000fe200078e00ff */
[----:B0-----:R-:W-:Y:S01]  /*10da0*/  ISETP.GE.AND P0, PT, R19, UR4, PT ;  /* 0x0000000413007c0c */ /* 0x001fe2000bf06270 */
[----:B------:R-:W-:-:S12]  /*10db0*/  IMAD.MOV.U32 R23, RZ, RZ, RZ ;  /* 0x000000ffff177224 */ /* 0x000fd800078e00ff */
[----:B--2---:R-:W-:Y:S05]  /*10dc0*/  @P0 BRA `(.L_x_408) ;  /* 0x0000004000a40947 */ /* 0x004fea0003800000 */
[----:B-1----:R-:W0:Y:S01]  /*10dd0*/  S2R R0, SR_TID.X ;  /* 0x0000000000007919 */ /* 0x002e220000002100 */
[----:B------:R-:W-:Y:S01]  /*10de0*/  BSSY B7, `(.L_x_408) ;  /* 0x0000427000077945 */ /* 0x000fe20003800000 */
[----:B------:R-:W-:Y:S01]  /*10df0*/  IMAD.MOV.U32 R26, RZ, RZ, 0x1 ;  /* 0x00000001ff1a7424 */ /* 0x000fe200078e00ff */
[----:B------:R-:W-:Y:S01]  /*10e00*/  ULOP3.LUT UR36, UR37, 0x1, URZ, 0xfc, !UPT ;  /* 0x0000000125247892 */ /* 0x000fe2000f8efc3f */
[----:B------:R-:W1:Y:S01]  /*10e10*/  S2R R8, SR_TID.X ;  /* 0x0000000000087919 */ /* 0x000e620000002100 */
[----:B------:R-:W-:Y:S01]  /*10e20*/  IMAD.MOV.U32 R24, RZ, RZ, RZ ;  /* 0x000000ffff187224 */ /* 0x000fe200078e00ff */
[----:B------:R-:W-:Y:S01]  /*10e30*/  ULOP3.LUT UR39, UR37, 0x2, URZ, 0xfc, !UPT ;  /* 0x0000000225277892 */ /* 0x000fe2000f8efc3f */
[----:B------:R-:W-:Y:S01]  /*10e40*/  IMAD.MOV.U32 R23, RZ, RZ, RZ ;  /* 0x000000ffff177224 */ /* 0x000fe200078e00ff */
[----:B------:R-:W-:Y:S01]  /*10e50*/  ULDC UR38, c[0x0][0xc] ;  /* 0x0000030000267ab9 */ /* 0x000fe20000000800 */
[----:B------:R-:W-:Y:S01]  /*10e60*/  IMAD.MOV.U32 R25, RZ, RZ, 0x1 ;  /* 0x00000001ff197424 */ /* 0x000fe200078e00ff */
[----:B------:R-:W-:Y:S01]  /*10e70*/  ULDC.64 UR40, c[0x0][0x198] ;  /* 0x0000660000287ab9 */ /* 0x000fe20000000a00 */
[----:B0-----:R-:W-:Y:S01]  /*10e80*/  LOP3.LUT R2, R0, 0x7f, RZ, 0xc0, !PT ;  /* 0x0000007f00027812 */ /* 0x001fe200078ec0ff */
[----:B-1----:R-:W-:Y:S01]  /*10e90*/  IMAD.SHL.U32 R0, R8, 0x40, RZ ;  /* 0x0000004008007824 */ /* 0x002fe200078e00ff */
[----:B------:R-:W-:-:S03]  /*10ea0*/  SHF.R.U32.HI R3, RZ, 0x1, R8 ;  /* 0x00000001ff037819 */ /* 0x000fc60000011608 */
[----:B------:R-:W-:Y:S01]  /*10eb0*/  IMAD.SHL.U32 R5, R2, 0x10, RZ ;  /* 0x0000001002057824 */ /* 0x000fe200078e00ff */
[C---:B------:R-:W-:Y:S01]  /*10ec0*/  SHF.L.U32 R4, R8.reuse, 0x5, RZ ;  /* 0x0000000508047819 */ /* 0x040fe200000006ff */
[----:B------:R-:W-:Y:S01]  /*10ed0*/  IMAD.SHL.U32 R6, R8, 0x4, RZ ;  /* 0x0000000408067824 */ /* 0x000fe200078e00ff */
[----:B------:R-:W-:Y:S02]  /*10ee0*/  LOP3.LUT R2, R0, 0x180, RZ, 0xc0, !PT ;  /* 0x0000018000027812 */ /* 0x000fe400078ec0ff */
[----:B------:R-:W-:Y:S02]  /*10ef0*/  LOP3.LUT R7, R5, 0x600, RZ, 0xc0, !PT ;  /* 0x0000060005077812 */ /* 0x000fe400078ec0ff */
[----:B------:R-:W-:Y:S01]  /*10f00*/  LOP3.LUT R2, R2, 0x30, R3, 0xf8, !PT ;  /* 0x0000003002027812 */ /* 0x000fe200078ef803 */
[----:B------:R-:W-:Y:S01]  /*10f10*/  IMAD.SHL.U32 R3, R8, 0x8, RZ ;  /* 0x0000000808037824 */ /* 0x000fe200078e00ff */
[----:B------:R-:W-:Y:S02]  /*10f20*/  LOP3.LUT R5, R4, 0x80, RZ, 0xc0, !PT ;  /* 0x0000008004057812 */ /* 0x000fe400078ec0ff */
[----:B------:R-:W-:-:S02]  /*10f30*/  LOP3.LUT R7, R7, 0x60, R4, 0xf8, !PT ;  /* 0x0000006007077812 */ /* 0x000fc400078ef804 */
[----:B------:R-:W-:Y:S02]  /*10f40*/  LOP3.LUT R3, R2, 0x30, R3, 0x78, !PT ;  /* 0x0000003002037812 */ /* 0x000fe400078e7803 */
[----:B------:R-:W-:Y:S02]  /*10f50*/  LOP3.LUT R5, R5, 0x10, R8, 0xf8, !PT ;  /* 0x0000001005057812 */ /* 0x000fe400078ef808 */
[----:B------:R-:W-:Y:S02]  /*10f60*/  LOP3.LUT R0, R3, 0x640, R0, 0xf8, !PT ;  /* 0x0000064003007812 */ /* 0x000fe400078ef800 */
[----:B------:R-:W-:Y:S02]  /*10f70*/  LOP3.LUT R5, R5, 0x10, R6, 0x78, !PT ;  /* 0x0000001005057812 */ /* 0x000fe400078e7806 */
[----:B------:R-:W-:Y:S01]  /*10f80*/  LOP3.LUT R4, R7, 0x100, R4, 0xf8, !PT ;  /* 0x0000010007047812 */ /* 0x000fe200078ef804 */
[----:B------:R0:W-:Y:S03]  /*10f90*/  STL [R1], R0 ;  /* 0x0000000001007387 */ /* 0x0001e60000100800 */
[----:B------:R-:W-:Y:S01]  /*10fa0*/  LOP3.LUT R29, R4, R5, RZ, 0xfc, !PT ;  /* 0x00000005041d7212 */ /* 0x000fe200078efcff */
[----:B------:R0:W-:Y:S06]  /*10fb0*/  STL [R1+0x1c], RZ ;  /* 0x00001cff01007387 */ /* 0x0001ec0000100800 */
.L_x_503:
[----:B0-----:R-:W1:Y:S02]  /*10fc0*/  LDC.64 R2, c[0x0][0xc60] ;  /* 0x00031800ff027b82 */ /* 0x001e640000000a00 */
[----:B-1----:R-:W-:-:S05]  /*10fd0*/  IMAD.WIDE R2, R19, 0x4, R2 ;  /* 0x0000000413027825 */ /* 0x002fca00078e0202 */
[----:B--2---:R-:W2:Y:S01]  /*10fe0*/  LDG.E R28, desc[UR42][R2.64] ;  /* 0x0000002a021c7981 */ /* 0x004ea2000c1e1900 */
[----:B------:R-:W-:Y:S05]  /*10ff0*/  YIELD ;  /* 0x0000000000007946 */ /* 0x000fea0003800000 */
[----:B------:R-:W-:Y:S01]  /*11000*/  ULDC.64 UR4, c[0x0][0xa28] ;  /* 0x00028a0000047ab9 */ /* 0x000fe20000000a00 */
[----:B------:R-:W-:Y:S01]  /*11010*/  ULDC.64 UR6, c[0x0][0xa00] ;  /* 0x0002800000067ab9 */ /* 0x000fe20000000a00 */
[----:B------:R-:W-:Y:S02]  /*11020*/  ISETP.NE.U32.AND P0, PT, RZ, UR4, PT ;  /* 0x00000004ff007c0c */ /* 0x000fe4000bf05070 */
[----:B------:R-:W-:-:S02]  /*11030*/  ISETP.NE.U32.AND P2, PT, RZ, UR6, PT ;  /* 0x00000006ff007c0c */ /* 0x000fc4000bf45070 */
[----:B------:R-:W-:Y:S02]  /*11040*/  ISETP.NE.AND.EX P1, PT, RZ, UR5, PT, P0 ;  /* 0x00000005ff007c0c */ /* 0x000fe4000bf25300 */
[----:B------:R-:W-:Y:S01]  /*11050*/  ISETP.NE.AND.EX P0, PT, RZ, UR7, PT, P2 ;  /* 0x00000007ff007c0c */ /* 0x000fe2000bf05320 */
[----:B0-----:R-:W-:Y:S01]  /*11060*/  IMAD.MOV.U32 R0, RZ, RZ, RZ ;  /* 0x000000ffff007224 */ /* 0x001fe200078e00ff */
[----:B------:R-:W-:Y:S02]  /*11070*/  MOV R27, RZ ;  /* 0x000000ff001b7202 */ /* 0x000fe40000000f00 */
[----:B--2---:R-:W-:-:S09]  /*11080*/  SHF.R.S32.HI R7, RZ, 0x1f, R28 ;  /* 0x0000001fff077819 */ /* 0x004fd2000001141c */
[C---:B------:R-:W-:Y:S02]  /*11090*/  @P0 LEA R4, P3, R28.reuse, UR6, 0x2 ;  /* 0x000000061c040c11 */ /* 0x040fe4000f8610ff */
[C---:B------:R-:W-:Y:S02]  /*110a0*/  @P1 LEA R2, P2, R28.reuse, UR4, 0x2 ;  /* 0x000000041c021c11 */ /* 0x040fe4000f8410ff */
[C-C-:B------:R-:W-:Y:S01]  /*110b0*/  @P0 LEA.HI.X R5, R28.reuse, UR7, R7.reuse, 0x2, P3 ;  /* 0x000000071c050c11 */ /* 0x140fe200098f1407 */
[C---:B------:R-:W-:Y:S01]  /*110c0*/  IMAD.SHL.U32 R10, R28.reuse, 0x4, RZ ;  /* 0x000000041c0a7824 */ /* 0x040fe200078e00ff */
[C-C-:B------:R-:W-:Y:S01]  /*110d0*/  @P1 LEA.HI.X R3, R28.reuse, UR5, R7.reuse, 0x2, P2 ;  /* 0x000000051c031c11 */ /* 0x140fe200090f1407 */
[----:B------:R-:W-:Y:S01]  /*110e0*/  ULDC.64 UR4, c[0x0][0xa10] ;  /* 0x0002840000047ab9 */ /* 0x000fe20000000a00 */
[----:B------:R-:W-:Y:S01]  /*110f0*/  SHF.L.U64.HI R9, R28, 0x2, R7 ;  /* 0x000000021c097819 */ /* 0x000fe20000010207 */
[----:B------:R-:W2:Y:S01]  /*11100*/  @P0 LDG.E R0, desc[UR42][R4.64] ;  /* 0x0000002a04000981 */ /* 0x000ea2000c1e1900 */
[----:B------:R-:W-:Y:S01]  /*11110*/  ISETP.NE.U32.AND P2, PT, RZ, UR4, PT ;  /* 0x00000004ff007c0c */ /* 0x000fe2000bf45070 */
[----:B------:R-:W-:Y:S01]  /*11120*/  IMAD.MOV.U32 R6, RZ, RZ, RZ ;  /* 0x000000ffff067224 */ /* 0x000fe200078e00ff */
[----:B------:R-:W-:Y:S01]  /*11130*/  ULDC.64 UR6, c[0x0][0xa20] ;  /* 0x0002880000067ab9 */ /* 0x000fe20000000a00 */
[----:B------:R0:W5:Y:S01]  /*11140*/  @P1 LDG.E R27, desc[UR42][R2.64] ;  /* 0x0000002a021b1981 */ /* 0x000162000c1e1900 */
[----:B------:R-:W-:-:S03]  /*11150*/  ISETP.NE.AND.EX P1, PT, RZ, UR5, PT, P2 ;  /* 0x00000005ff007c0c */ /* 0x000fc6000bf25320 */
[----:B------:R-:W-:Y:S01]  /*11160*/  STL [R1+0x8], R10 ;  /* 0x0000080a01007387 */ /* 0x000fe20000100800 */
[----:B0-----:R-:W-:-:S03]  /*11170*/  IADD3 R2, P2, R10, UR4, RZ ;  /* 0x000000040a027c10 */ /* 0x001fc6000ff5e0ff */
[----:B------:R-:W-:Y:S01]  /*11180*/  STL [R1+0xc], R9 ;  /* 0x00000c0901007387 */ /* 0x000fe20000100800 */
[----:B------:R-:W-:Y:S01]  /*11190*/  IADD3.X R3, R9, UR5, RZ, P2, !PT ;  /* 0x0000000509037c10 */ /* 0x000fe200097fe4ff */
[----:B------:R-:W-:Y:S02]  /*111a0*/  ULDC.64 UR4, c[0x0][0xa08] ;  /* 0x0002820000047ab9 */ /* 0x000fe40000000a00 */
[----:B------:R-:W-:Y:S02]  /*111b0*/  ISETP.NE.U32.AND P0, PT, RZ, UR4, PT ;  /* 0x00000004ff007c0c */ /* 0x000fe4000bf05070 */
[----:B------:R-:W5:Y:S02]  /*111c0*/  @P1 LDG.E R7, desc[UR42][R2.64] ;  /* 0x0000002a02071981 */ /* 0x000f64000c1e1900 */
[----:B------:R-:W-:Y:S02]  /*111d0*/  ISETP.NE.AND.EX P0, PT, RZ, UR5, PT, P0 ;  /* 0x00000005ff007c0c */ /* 0x000fe4000bf05300 */
[----:B------:R-:W5:Y:S04]  /*111e0*/  @P1 LDG.E R8, desc[UR42][R2.64+0x4] ;  /* 0x0000042a02081981 */ /* 0x000f68000c1e1900 */
[----:B--2---:R0:W-:Y:S02]  /*111f0*/  STL [R1+0x20], R0 ;  /* 0x0000200001007387 */ /* 0x0041e40000100800 */
[----:B0-----:R-:W-:-:S06]  /*11200*/  IMAD.MOV.U32 R0, RZ, RZ, RZ ;  /* 0x000000ffff007224 */ /* 0x001fcc00078e00ff */
[----:B------:R0:W5:Y:S02]  /*11210*/  @P1 LDG.E R0, desc[UR42][R2.64] ;  /* 0x0000002a02001981 */ /* 0x000164000c1e1900 */
[----:B0-----:R-:W-:-:S04]  /*11220*/  IADD3 R2, P2, R10, UR4, RZ ;  /* 0x000000040a027c10 */ /* 0x001fc8000ff5e0ff */
[----:B------:R-:W-:Y:S01]  /*11230*/  IADD3.X R3, R9, UR5, RZ, P2, !PT ;  /* 0x0000000509037c10 */ /* 0x000fe200097fe4ff */
[----:B------:R-:W-:-:S04]  /*11240*/  ULDC.64 UR4, c[0x0][0x3f8] ;  /* 0x0000fe0000047ab9 */ /* 0x000fc80000000a00 */
[----:B------:R-:W5:Y:S01]  /*11250*/  @P0 LDG.E R6, desc[UR42][R2.64] ;  /* 0x0000002a02060981 */ /* 0x000f62000c1e1900 */
[----:B------:R-:W-:Y:S01]  /*11260*/  ISETP.NE.U32.AND P2, PT, RZ, UR6, PT ;  /* 0x00000006ff007c0c */ /* 0x000fe2000bf45070 */
[----:B------:R-:W-:-:S03]  /*11270*/  UISETP.NE.U32.AND UP0, UPT, UR4, URZ, UPT ;  /* 0x0000003f0400728c */ /* 0x000fc6000bf05070 */
[----:B------:R-:W-:Y:S01]  /*11280*/  ISETP.NE.AND.EX P2, PT, RZ, UR7, PT, P2 ;  /* 0x00000007ff007c0c */ /* 0x000fe2000bf45320 */
[----:B------:R-:W-:Y:S01]  /*11290*/  UISETP.NE.AND.EX UP0, UPT, UR5, URZ, UPT, UP0 ;  /* 0x0000003f0500728c */ /* 0x000fe2000bf05300 */
[----:B------:R-:W-:Y:S02]  /*112a0*/  ULDC UR4, c[0x0][0x404] ;  /* 0x0001010000047ab9 */ /* 0x000fe40000000800 */
[----:B------:R-:W-:Y:S01]  /*112b0*/  ULDC UR5, c[0x0][0x2e0] ;  /* 0x0000b80000057ab9 */ /* 0x000fe20000000800 */
[----:B------:R-:W-:-:S04]  /*112c0*/  USEL UR4, UR4, 0x1, UP0 ;  /* 0x0000000104047887 */ /* 0x000fc80008000000 */
[----:B------:R-:W-:-:S04]  /*112d0*/  UIMAD UR4, UR4, UR5, URZ ;  /* 0x00000005040472a4 */ /* 0x000fc8000f8e023f */
[----:B------:R-:W-:-:S04]  /*112e0*/  @P2 IADD3 R4, P3, R10, UR6, RZ ;  /* 0x000000060a042c10 */ /* 0x000fc8000ff7e0ff */
[----:B------:R-:W-:Y:S01]  /*112f0*/  @P2 IADD3.X R5, R9, UR7, RZ, P3, !PT ;  /* 0x0000000709052c10 */ /* 0x000fe20009ffe4ff */
[----:B------:R-:W-:Y:S01]  /*11300*/  IMAD.U32 R9, RZ, RZ, UR4 ;  /* 0x00000004ff097e24 */ /* 0x000fe2000f8e00ff */
[----:B------:R-:W-:-:S05]  /*11310*/  ULDC UR4, c[0x0][0x338] ;  /* 0x0000ce0000047ab9 */ /* 0x000fca0000000800 */
[----:B------:R0:W5:Y:S02]  /*11320*/  @P2 LDG.E R9, desc[UR42][R4.64] ;  /* 0x0000002a04092981 */ /* 0x000164000c1e1900 */
[----:B0-----:R-:W-:Y:S01]  /*11330*/  IMAD.U32 R4, RZ, RZ, UR4 ;  /* 0x00000004ff047e24 */ /* 0x001fe2000f8e00ff */
[----:B------:R-:W-:Y:S06]  /*11340*/  @P2 BRA `(.L_x_409) ;  /* 0x0000000000102947 */ /* 0x000fec0003800000 */
[----:B------:R-:W-:Y:S05]  /*11350*/  @!P0 BRA `(.L_x_409) ;  /* 0x00000000000c8947 */ /* 0x000fea0003800000 */
[----:B------:R-:W2:Y:S04]  /*11360*/  LDG.E R10, desc[UR42][R2.64] ;  /* 0x0000002a020a7981 */ /* 0x000ea8000c1e1900 */
[----:B-----5:R-:W2:Y:S02]  /*11370*/  LDG.E R9, desc[UR42][R2.64+0x4] ;  /* 0x0000042a02097981 */ /* 0x020ea4000c1e1900 */
[----:B--2---:R-:W-:-:S07]  /*11380*/  IADD3 R9, -R10, R9, RZ ;  /* 0x000000090a097210 */ /* 0x004fce0007ffe1ff */
.L_x_409:
[----:B-----5:R-:W-:Y:S01]  /*11390*/  @P1 IMAD.IADD R4, R8, 0x1, -R7 ;  /* 0x0000000108041824 */ /* 0x020fe200078e0a07 */
[----:B------:R-:W-:Y:S01]  /*113a0*/  BSSY B0, `(.L_x_410) ;  /* 0x00000e7000007945 */ /* 0x000fe20003800000 */
[--C-:B------:R-:W-:Y:S02]  /*113b0*/  IMAD.IADD R9, R9, 0x1, -R27.reuse ;  /* 0x0000000109097824 */ /* 0x100fe400078e0a1b */
[----:B------:R-:W-:Y:S02]  /*113c0*/  IMAD.IADD R27, R6, 0x1, R27 ;  /* 0x00000001061b7824 */ /* 0x000fe400078e021b */
[----:B------:R-:W-:-:S05]  /*113d0*/  IMAD.IADD R2, R9, 0x1, R4 ;  /* 0x0000000109027824 */ /* 0x000fca00078e0204 */
[----:B------:R0:W-:Y:S02]  /*113e0*/  STL [R1+0x14], R2 ;  /* 0x0000140201007387 */ /* 0x0001e40000100800 */
[----:B0-----:R-:W-:-:S04]  /*113f0*/  VIADD R2, R2, 0x9f ;  /* 0x0000009f02027836 */ /* 0x001fc80000000000 */
[----:B------:R-:W-:-:S05]  /*11400*/  IMAD.HI R2, R2, 0x66666667, RZ ;  /* 0x6666666702027827 */ /* 0x000fca00078e02ff */
[----:B------:R-:W-:-:S04]  /*11410*/  SHF.R.U32.HI R3, RZ, 0x1f, R2 ;  /* 0x0000001fff037819 */ /* 0x000fc80000011602 */
[----:B------:R-:W-:Y:S01]  /*11420*/  LEA.HI.SX32 R5, R2, R3, 0x1a ;  /* 0x0000000302057211 */ /* 0x000fe200078fd2ff */
[----:B------:R-:W-:-:S04]  /*11430*/  IMAD.MOV R2, RZ, RZ, -R9 ;  /* 0x000000ffff027224 */ /* 0x000fc800078e0a09 */
[----:B------:R-:W-:Y:S01]  /*11440*/  IMAD R3, R5, 0xa0, -R9 ;  /* 0x000000a005037824 */ /* 0x000fe200078e0a09 */
[----:B------:R-:W-:Y:S01]  /*11450*/  VIMNMX R2, RZ, R2, !PT ;  /* 0x00000002ff027248 */ /* 0x000fe20007fe0100 */
[----:B------:R0:W-:Y:S03]  /*11460*/  STL [R1+0x18], R5 ;  /* 0x0000180501007387 */ /* 0x0001e60000100800 */
[----:B------:R-:W-:-:S04]  /*11470*/  VIMNMX R3, R3, R4, PT ;  /* 0x0000000403037248 */ /* 0x000fc80003fe0100 */
[----:B------:R-:W-:-:S13]  /*11480*/  ISETP.GT.AND P0, PT, R3, R2, PT ;  /* 0x000000020300720c */ /* 0x000fda0003f04270 */
[----:B------:R-:W-:Y:S02]  /*11490*/  @P0 VIADD R4, R3, 0x9f ;  /* 0x0000009f03040836 */ /* 0x000fe40000000000 */
[----:B------:R-:W-:-:S04]  /*114a0*/  IMAD.WIDE.U32 R2, R2, -0x33333333, RZ ;  /* 0xcccccccd02027825 */ /* 0x000fc800078e00ff */
[----:B------:R-:W-:Y:S01]  /*114b0*/  @P0 IMAD.HI R4, R4, 0x66666667, RZ ;  /* 0x6666666704040827 */ /* 0x000fe200078e02ff */
[----:B------:R-:W-:-:S04]  /*114c0*/  SHF.R.U32.HI R3, RZ, 0x7, R3 ;  /* 0x00000007ff037819 */ /* 0x000fc80000011603 */
[----:B0-----:R-:W-:Y:S02]  /*114d0*/  @P0 SHF.R.U32.HI R5, RZ, 0x1f, R4 ;  /* 0x0000001fff050819 */ /* 0x001fe40000011604 */
[----:B------:R-:W-:Y:S02]  /*114e0*/  MOV R2, R3 ;  /* 0x0000000300027202 */ /* 0x000fe40000000f00 */
[----:B------:R-:W-:Y:S02]  /*114f0*/  @P0 LEA.HI.SX32 R2, R4, R5, 0x1a ;  /* 0x0000000504020211 */ /* 0x000fe400078fd2ff */
[----:B------:R-:W-:Y:S02]  /*11500*/  PLOP3.LUT P0, PT, PT, PT, PT, 0x80, 0x0 ;  /* 0x000000000000781c */ /* 0x000fe40003f0f070 */
[----:B------:R-:W-:-:S13]  /*11510*/  ISETP.GT.AND P2, PT, R2, R3, PT ;  /* 0x000000030200720c */ /* 0x000fda0003f44270 */
[----:B------:R-:W-:Y:S05]  /*11520*/  @!P2 BRA `(.L_x_411) ;  /* 0x0000000c0038a947 */ /* 0x000fea0003800000 */
[----:B------:R-:W0:Y:S01]  /*11530*/  LDC R4, c[0x0][0x428] ;  /* 0x00010a00ff047b82 */ /* 0x000e220000000800 */
[----:B------:R-:W-:Y:S01]  /*11540*/  UMOV UR4, 0xffffffff ;  /* 0xffffffff00047882 */ /* 0x000fe20000000000 */
[----:B0-----:R-:W-:-:S13]  /*11550*/  ISETP.NE.AND P0, PT, R4, 0x1, PT ;  /* 0x000000010400780c */ /* 0x001fda0003f05270 */
[----:B------:R-:W0:Y:S08]  /*11560*/  @P0 LDC R5, c[0x0][0x42c] ;  /* 0x00010b00ff050b82 */ /* 0x000e300000000800 */
[----:B------:R-:W1:Y:S01]  /*11570*/  @P0 LDC R7, c[0x0][0x430] ;  /* 0x00010c00ff070b82 */ /* 0x000e620000000800 */
[----:B0-----:R-:W-:-:S04]  /*11580*/  @P0 IMAD.HI.U32 R4, R18, R5, RZ ;  /* 0x0000000512040227 */ /* 0x001fc800078e00ff */
[----:B------:R-:W-:Y:S01]  /*11590*/  IMAD.MOV.U32 R5, RZ, RZ, R18 ;  /* 0x000000ffff057224 */ /* 0x000fe200078e0012 */
[----:B-1----:R-:W-:Y:S02]  /*115a0*/  @P0 SHF.R.U32.HI R5, RZ, R7, R4 ;  /* 0x00000007ff050219 */ /* 0x002fe40000011604 */
[----:B------:R-:W-:Y:S01]  /*115b0*/  SEL R4, R28, RZ, !P1 ;  /* 0x000000ff1c047207 */ /* 0x000fe20004800000 */
[----:B------:R-:W-:Y:S06]  /*115c0*/  BRA.DIV UR4, `(.L_x_412) ;  /* 0x0000004604ac7947 */ /* 0x000fec000b800000 */
[----:B------:R-:W0:Y:S02]  /*115d0*/  S2R R6, SR_TID.X ;  /* 0x0000000000067919 */ /* 0x000e240000002100 */
[----:B0-----:R-:W-:-:S04]  /*115e0*/  SHF.R.U32.HI R6, RZ, 0x5, R6 ;  /* 0x00000005ff067819 */ /* 0x001fc80000011606 */
[----:B------:R-:W-:-:S05]  /*115f0*/  LOP3.LUT R6, R6, 0x3, RZ, 0xc0, !PT ;  /* 0x0000000306067812 */ /* 0x000fca00078ec0ff */
[----:B------:R0:W1:Y:S02]  /*11600*/  SHFL.IDX PT, R14, R6, RZ, 0x1f ;  /* 0x00001fff060e7589 */ /* 0x00006400000e0000 */
.L_x_550:
[----:B-1----:R-:W-:Y:S02]  /*11610*/  ISETP.NE.AND P0, PT, R14, RZ, PT ;  /* 0x000000ff0e00720c */ /* 0x002fe40003f05270 */
[----:B------:R-:W-:-:S11]  /*11620*/  PLOP3.LUT P6, PT, PT, PT, PT, 0x8, 0x0 ;  /* 0x000000000000781c */ /* 0x000fd60003fce170 */
[----:B------:R-:W-:Y:S05]  /*11630*/  @P0 BRA `(.L_x_413) ;  /* 0x00000000000c0947 */ /* 0x000fea0003800000 */
[----:B------:R-:W-:-:S03]  /*11640*/  UMOV UR4, 0xffffffff ;  /* 0xffffffff00047882 */ /* 0x000fc60000000000 */
[----:B------:R-:W-:Y:S05]  /*11650*/  BRA.DIV UR4, `(.L_x_414) ;  /* 0x0000004604bc7947 */ /* 0x000fea000b800000 */
[----:B------:R-:W-:-:S13]  /*11660*/  ELECT P6, URZ, PT ;  /* 0x00000000003f782f */ /* 0x000fda00038c0000 */
.L_x_413:
[----:B0-----:R-:W2:Y:S01]  /*11670*/  LDL R6, [R1+0x1c] ;  /* 0x00001c0001067983 */ /* 0x001ea20000100800 */
[----:B------:R-:W-:Y:S01]  /*11680*/  MOV R8, 0x400 ;  /* 0x0000040000087802 */ /* 0x000fe20000000f00 */
[----:B------:R-:W-:Y:S01]  /*11690*/  BSSY B1, `(.L_x_415) ;  /* 0x000000a000017945 */ /* 0x000fe20003800000 */
[----:B--2---:R-:W-:-:S05]  /*116a0*/  VIADD R7, R6, 0x1 ;  /* 0x0000000106077836 */ /* 0x004fca0000000000 */
[----:B------:R-:W-:-:S04]  /*116b0*/  LEA.HI R6, R7, R7, RZ, 0x1 ;  /* 0x0000000707067211 */ /* 0x000fc800078f08ff */
[----:B------:R-:W-:-:S05]  /*116c0*/  LOP3.LUT R6, R6, 0xfffffffe, RZ, 0xc0, !PT ;  /* 0xfffffffe06067812 */ /* 0x000fca00078ec0ff */
[----:B------:R-:W-:Y:S02]  /*116d0*/  IMAD.IADD R7, R7, 0x1, -R6 ;  /* 0x0000000107077824 */ /* 0x000fe400078e0a06 */
[----:B------:R-:W0:Y:S03]  /*116e0*/  S2R R6, SR_CgaCtaId ;  /* 0x0000000000067919 */ /* 0x000e260000008800 */
[----:B------:R-:W-:Y:S02]  /*116f0*/  SHF.L.U32 R7, R7, 0x1f, RZ ;  /* 0x0000001f07077819 */ /* 0x000fe400000006ff */
[----:B0-----:R-:W-:-:S04]  /*11700*/  LEA R6, R6, R8, 0x18 ;  /* 0x0000000806067211 */ /* 0x001fc800078ec0ff */
[----:B------:R-:W0:Y:S02]  /*11710*/  SYNCS.PHASECHK.TRANS64.TRYWAIT P0, [R6+URZ+0x13220], R7 ;  /* 0x01322007060075a7 */ /* 0x000e24000800017f */
[----:B0-----:R-:W-:Y:S05]  /*11720*/  @!P0 BRA `(.L_x_416) ;  /* 0x0000004400a88947 */ /* 0x001fea0003800000 */
.L_x_553:
[----:B------:R-:W-:Y:S05]  /*11730*/  BSYNC B1 ;  /* 0x0000000000017941 */ /* 0x000fea0003800000 */
.L_x_415:
[----:B------:R-:W-:Y:S04]  /*11740*/  BSSY B1, `(.L_x_417) ;  /* 0x000004d000017945 */ /* 0x000fe80003800000 */
[----:B------:R-:W-:Y:S05]  /*11750*/  @!P6 BRA `(.L_x_418) ;  /* 0x00000004002ce947 */ /* 0x000fea0003800000 */
[----:B------:R-:W1:Y:S01]  /*11760*/  S2R R8, SR_TID.X ;  /* 0x0000000000087919 */ /* 0x000e620000002100 */
[----:B0-----:R-:W-:Y:S01]  /*11770*/  IMAD R7, R24, 0x8, R6 ;  /* 0x0000000818077824 */ /* 0x001fe200078e0206 */
[----:B------:R-:W-:Y:S01]  /*11780*/  BSSY B2, `(.L_x_419) ;  /* 0x0000006000027945 */ /* 0x000fe20003800000 */
[----:B-1----:R-:W-:Y:S02]  /*11790*/  LOP3.LUT R9, R8, 0x7f, RZ, 0xc0, !PT ;  /* 0x0000007f08097812 */ /* 0x002fe400078ec0ff */
[----:B------:R-:W-:Y:S02]  /*117a0*/  SHF.L.U32 R8, R26, 0x1f, RZ ;  /* 0x0000001f1a087819 */ /* 0x000fe400000006ff */
[----:B------:R-:W-:Y:S02]  /*117b0*/  ISETP.NE.AND P1, PT, R9, RZ, PT ;  /* 0x000000ff0900720c */ /* 0x000fe40003f25270 */
[----:B------:R-:W0:Y:S02]  /*117c0*/  SYNCS.PHASECHK.TRANS64.TRYWAIT P0, [R7+URZ+0x132a0], R8 ;  /* 0x0132a008070075a7 */ /* 0x000e24000800017f */
[----:B0-----:R-:W-:Y:S09]  /*117d0*/  @!P0 BRA `(.L_x_420) ;  /* 0x0000004400908947 */ /* 0x001ff20003800000 */
.L_x_554:
[----:B------:R-:W-:Y:S05]  /*117e0*/  BSYNC B2 ;  /* 0x0000000000027941 */ /* 0x000fea0003800000 */
.L_x_419:
[----:B------:R-:W-:Y:S04]  /*117f0*/  BSSY B2, `(.L_x_421) ;  /* 0x0000009000027945 */ /* 0x000fe80003800000 */
[----:B------:R-:W-:Y:S05]  /*11800*/  @P1 BRA `(.L_x_422) ;  /* 0x00000000001c1947 */ /* 0x000fea0003800000 */
[----:B------:R-:W1:Y:S02]  /*11810*/  S2R R9, SR_TID.X ;  /* 0x0000000000097919 */ /* 0x000e640000002100 */
[----:B-1----:R-:W-:Y:S01]  /*11820*/  LOP3.LUT R10, R9, 0x1f, RZ, 0xc0, !PT ;  /* 0x0000001f090a7812 */ /* 0x002fe200078ec0ff */
[----:B------:R-:W-:-:S03]  /*11830*/  IMAD.MOV.U32 R9, RZ, RZ, 0x2800 ;  /* 0x00002800ff097424 */ /* 0x000fc600078e00ff */
[----:B------:R-:W-:Y:S01]  /*11840*/  ISETP.NE.AND P0, PT, R10, RZ, PT ;  /* 0x000000ff0a00720c */ /* 0x000fe20003f05270 */
[----:B------:R1:W-:-:S12]  /*11850*/  SYNCS.ARRIVE.TRANS64 RZ, [R7+URZ+0x13290], R9 ;  /* 0x0132900907ff79a7 */ /* 0x0003d8000800003f */
[----:B-1----:R-:W-:Y:S05]  /*11860*/  @!P0 BRA `(.L_x_422) ;  /* 0x0000000000048947 */ /* 0x002fea0003800000 */
[----:B------:R-:W-:Y:S01]  /*11870*/  BPT.TRAP 0x1 ;  /* 0x000000040000795c */ /* 0x000fe20000300000 */
.L_x_422:
[----:B------:R-:W-:Y:S05]  /*11880*/  BSYNC B2 ;  /* 0x0000000000027941 */ /* 0x000fea0003800000 */
.L_x_421:
[----:B------:R-:W-:Y:S01]  /*11890*/  MOV R13, RZ ;  /* 0x000000ff000d7202 */ /* 0x000fe20000000f00 */
[----:B------:R-:W-:Y:S01]  /*118a0*/  IMAD R10, R2, 0xa0, R0 ;  /* 0x000000a0020a7824 */ /* 0x000fe200078e0200 */
[----:B------:R-:W-:Y:S01]  /*118b0*/  UIADD3 UR4, UP0, UR40, 0x570, URZ ;  /* 0x0000057028047890 */ /* 0x000fe2000ff1e03f */
[----:B------:R-:W-:Y:S01]  /*118c0*/  IMAD R9, R24, 0x2800, R6 ;  /* 0x0000280018097824 */ /* 0x000fe200078e0206 */
[----:B------:R-:W-:Y:S01]  /*118d0*/  R2UR UR10, R13 ;  /* 0x000000000d0a72ca */ /* 0x000fe200000e0000 */
[----:B------:R-:W-:Y:S01]  /*118e0*/  VIADD R10, R10, 0xffffff60 ;  /* 0xffffff600a0a7836 */ /* 0x000fe20000000000 */
[----:B------:R-:W-:Y:S01]  /*118f0*/  PLOP3.LUT P0, PT, PT, PT, PT, 0x80, 0x0 ;  /* 0x000000000000781c */ /* 0x000fe20003f0f070 */
[----:B------:R-:W-:Y:S01]  /*11900*/  VIADD R11, R7, 0x13290 ;  /* 0x00013290070b7836 */ /* 0x000fe20000000000 */
[----:B------:R-:W-:Y:S01]  /*11910*/  UIADD3.X UR5, URZ, UR41, URZ, UP0, !UPT ;  /* 0x000000293f057290 */ /* 0x000fe200087fe43f */
[----:B------:R-:W-:Y:S01]  /*11920*/  VIADD R12, R9, 0xe000 ;  /* 0x0000e000090c7836 */ /* 0x000fe20000000000 */
[----:B------:R-:W-:Y:S01]  /*11930*/  UMOV UR6, 0x0 ;  /* 0x0000000000067882 */ /* 0x000fe20000000000 */
[----:B------:R-:W-:-:S09]  /*11940*/  UMOV UR7, 0x12f00000 ;  /* 0x12f0000000077882 */ /* 0x000fd20000000000 */
.L_x_423:
[----:B------:R-:W-:-:S13]  /*11950*/  @P0 ELECT P2, URZ, PT ;  /* 0x00000000003f082f */ /* 0x000fda0003840000 */
[----:B------:R-:W-:Y:S02]  /*11960*/  @P2 R2UR UR13, R4 ;  /* 0x00000000040d22ca */ /* 0x000fe400000e0000 */
[----:B------:R-:W-:Y:S02]  /*11970*/  @P2 R2UR UR12, R5 ;  /* 0x00000000050c22ca */ /* 0x000fe400000e0000 */
[----:B------:R-:W-:Y:S02]  /*11980*/  @P2 R2UR UR11, R10 ;  /* 0x000000000a0b22ca */ /* 0x000fe400000e0000 */
[----:B------:R-:W-:Y:S02]  /*11990*/  @P2 R2UR UR9, R11 ;  /* 0x000000000b0922ca */ /* 0x000fe400000e0000 */
[----:B------:R-:W-:Y:S02]  /*119a0*/  @P2 R2UR UR8, R12 ;  /* 0x000000000c0822ca */ /* 0x000fe400000e0000 */
[----:B------:R-:W-:-:S02]  /*119b0*/  @P2 PLOP3.LUT P0, PT, P2, PT, PT, 0x8, 0x0 ;  /* 0x000000000000281c */ /* 0x000fc4000170e170 */
[----:B------:R-:W-:-:S09]  /*119c0*/  PLOP3.LUT P2, PT, PT, PT, PT, 0x8, 0x0 ;  /* 0x000000000000781c */ /* 0x000fd20003f4e170 */
[----:B------:R1:W-:Y:S02]  /*119d0*/  UTMALDG.4D [UR8], [UR4], desc[UR6] ;  /* 0x00000608040075b4 */ /* 0x0003e40008019000 */
[----:B-1----:R-:W-:Y:S05]  /*119e0*/  @P0 BRA.U.ANY `(.L_x_423) ;  /* 0xfffffffd00d80947 */ /* 0x002fea000393ffff */
[----:B------:R-:W1:Y:S01]  /*119f0*/  SYNCS.PHASECHK.TRANS64.TRYWAIT P0, [R7+URZ+0x132c0], R8 ;  /* 0x0132c008070075a7 */ /* 0x000e62000800017f */
[----:B------:R-:W-:Y:S04]  /*11a00*/  BSSY B2, `(.L_x_424) ;  /* 0x0000002000027945 */ /* 0x000fe80003800000 */
[----:B-1----:R-:W-:Y:S05]  /*11a10*/  @!P0 BRA `(.L_x_425) ;  /* 0x0000004400148947 */ /* 0x002fea0003800000 */
.L_x_555:
[----:B------:R-:W-:Y:S05]  /*11a20*/  BSYNC B2 ;  /* 0x0000000000027941 */ /* 0x000fea0003800000 */
.L_x_424:
[----:B------:R-:W-:Y:S01]  /*11a30*/  BSSY B2, `(.L_x_426) ;  /* 0x000000b000027945 */ /* 0x000fe20003800000 */
[----:B------:R-:W-:Y:S02]  /*11a40*/  IMAD.MOV.U32 R14, RZ, RZ, 0x0 ;  /* 0x00000000ff0e7424 */ /* 0x000fe400078e00ff */
[----:B------:R-:W-:Y:S01]  /*11a50*/  IMAD.MOV.U32 R15, RZ, RZ, 0x12f00000 ;  /* 0x12f00000ff0f7424 */ /* 0x000fe200078e00ff */
[----:B------:R-:W-:Y:S06]  /*11a60*/  @P1 BRA `(.L_x_427) ;  /* 0x00000000001c1947 */ /* 0x000fec0003800000 */
[----:B------:R-:W2:Y:S01]  /*11a70*/  S2R R11, SR_TID.X ;  /* 0x00000000000b7919 */ /* 0x000ea20000002100 */
[----:B01----:R-:W-:-:S04]  /*11a80*/  IMAD.MOV.U32 R8, RZ, RZ, 0x2800 ;  /* 0x00002800ff087424 */ /* 0x003fc800078e00ff */
[----:B------:R3:W-:Y:S01]  /*11a90*/  SYNCS.ARRIVE.TRANS64 RZ, [R7+URZ+0x132b0], R8 ;  /* 0x0132b00807ff79a7 */ /* 0x0007e2000800003f */
[----:B--2---:R-:W-:-:S04]  /*11aa0*/  LOP3.LUT R11, R11, 0x1f, RZ, 0xc0, !PT ;  /* 0x0000001f0b0b7812 */ /* 0x004fc800078ec0ff */
[----:B------:R-:W-:-:S13]  /*11ab0*/  ISETP.NE.AND P0, PT, R11, RZ, PT ;  /* 0x000000ff0b00720c */ /* 0x000fda0003f05270 */
[----:B---3--:R-:W-:Y:S05]  /*11ac0*/  @!P0 BRA `(.L_x_427) ;  /* 0x0000000000048947 */ /* 0x008fea0003800000 */
[----:B------:R-:W-:Y:S01]  /*11ad0*/  BPT.TRAP 0x1 ;  /* 0x000000040000795c */ /* 0x000fe20000300000 */
.L_x_427:
[----:B------:R-:W-:Y:S05]  /*11ae0*/  BSYNC B2 ;  /* 0x0000000000027941 */ /* 0x000fea0003800000 */
.L_x_426:
[----:B------:R-:W-:Y:S01]  /*11af0*/  R2UR UR10, R13 ;  /* 0x000000000d0a72ca */ /* 0x000fe200000e0000 */
[----:B------:R-:W-:Y:S01]  /*11b00*/  UIADD3 UR4, UP0, UR40, 0x670, URZ ;  /* 0x0000067028047890 */ /* 0x000fe2000ff1e03f */
[----:B------:R-:W-:Y:S01]  /*11b10*/  R2UR UR6, R14 ;  /* 0x000000000e0672ca */ /* 0x000fe200000e0000 */
[----:B01----:R-:W-:Y:S01]  /*11b20*/  VIADD R7, R7, 0x132b0 ;  /* 0x000132b007077836 */ /* 0x003fe20000000000 */
[----:B------:R-:W-:Y:S01]  /*11b30*/  R2UR UR7, R15 ;  /* 0x000000000f0772ca */ /* 0x000fe200000e0000 */
[----:B------:R-:W-:Y:S01]  /*11b40*/  UIADD3.X UR5, URZ, UR41, URZ, UP0, !UPT ;  /* 0x000000293f057290 */ /* 0x000fe200087fe43f */
[----:B------:R-:W-:Y:S02]  /*11b50*/  PLOP3.LUT P0, PT, PT, PT, PT, 0x80, 0x0 ;  /* 0x000000000000781c */ /* 0x000fe40003f0f070 */
[----:B------:R-:W-:-:S11]  /*11b60*/  IADD3 R9, R9, 0x6000, RZ ;  /* 0x0000600009097810 */ /* 0x000fd60007ffe0ff */
.L_x_428:
        /* <DEDUP_REMOVED lines=10> */
.L_x_418:
[----:B------:R-:W-:Y:S05]  /*11c10*/  BSYNC B1 ;  /* 0x0000000000017941 */ /* 0x000fea0003800000 */
.L_x_417:
[----:B------:R-:W-:Y:S01]  /*11c20*/  VIADD R2, R2, 0xfffffffe ;  /* 0xfffffffe02027836 */ /* 0x000fe20000000000 */
[----:B------:R-:W-:Y:S01]  /*11c30*/  PLOP3.LUT P0, PT, PT, PT, PT, 0x8, 0x0 ;  /* 0x000000000000781c */ /* 0x000fe20003f0e170 */
[----:B------:R-:W-:-:S03]  /*11c40*/  VIADD R24, R24, 0x1 ;  /* 0x0000000118187836 */ /* 0x000fc60000000000 */
[----:B------:R-:W-:Y:S02]  /*11c50*/  ISETP.GE.AND P2, PT, R2, R3, PT ;  /* 0x000000030200720c */ /* 0x000fe40003f46270 */
[----:B------:R-:W-:-:S04]  /*11c60*/  ISETP.NE.AND P1, PT, R24, 0x2, PT ;  /* 0x000000021800780c */ /* 0x000fc80003f25270 */
[----:B0-----:R-:W-:Y:S02]  /*11c70*/  SEL R7, RZ, 0x1, P1 ;  /* 0x00000001ff077807 */ /* 0x001fe40000800000 */
[----:B------:R-:W-:Y:S02]  /*11c80*/  SEL R24, R24, RZ, P1 ;  /* 0x000000ff18187207 */ /* 0x000fe40000800000 */
[----:B------:R-:W-:-:S03]  /*11c90*/  LOP3.LUT R26, R26, R7, RZ, 0x3c, !PT ;  /* 0x000000071a1a7212 */ /* 0x000fc600078e3cff */
[----:B------:R-:W-:Y:S05]  /*11ca0*/  @!P2 BRA `(.L_x_411) ;  /* 0x000000040058a947 */ /* 0x000fea0003800000 */
.L_x_441:
[----:B------:R-:W-:Y:S05]  /*11cb0*/  YIELD ;  /* 0x0000000000007946 */ /* 0x000fea0003800000 */
[----:B------:R-:W-:Y:S04]  /*11cc0*/  BSSY B1, `(.L_x_429) ;  /* 0x000004c000017945 */ /* 0x000fe80003800000 */
[----:B------:R-:W-:Y:S05]  /*11cd0*/  @!P6 BRA `(.L_x_430) ;  /* 0x000000040028e947 */ /* 0x000fea0003800000 */
[----:B------:R-:W0:Y:S01]  /*11ce0*/  S2R R7, SR_TID.X ;  /* 0x0000000000077919 */ /* 0x000e220000002100 */
[----:B------:R-:W-:Y:S01]  /*11cf0*/  SHF.L.U32 R8, R26, 0x1f, RZ ;  /* 0x0000001f1a087819 */ /* 0x000fe200000006ff */
[----:B------:R-:W-:Y:S01]  /*11d00*/  BSSY B2, `(.L_x_431) ;  /* 0x0000006000027945 */ /* 0x000fe20003800000 */
[----:B0-----:R-:W-:Y:S01]  /*11d10*/  LOP3.LUT R9, R7, 0x7f, RZ, 0xc0, !PT ;  /* 0x0000007f07097812 */ /* 0x001fe200078ec0ff */
[----:B------:R-:W-:-:S03]  /*11d20*/  IMAD R7, R24, 0x8, R6 ;  /* 0x0000000818077824 */ /* 0x000fc600078e0206 */
[----:B------:R-:W-:Y:S01]  /*11d30*/  ISETP.NE.AND P2, PT, R9, RZ, PT ;  /* 0x000000ff0900720c */ /* 0x000fe20003f45270 */
[----:B------:R-:W0:Y:S02]  /*11d40*/  SYNCS.PHASECHK.TRANS64.TRYWAIT P1, [R7+URZ+0x132a0], R8 ;  /* 0x0132a008070075a7 */ /* 0x000e24000802017f */
[----:B0-----:R-:W-:Y:S10]  /*11d50*/  @!P1 BRA `(.L_x_432) ;  /* 0x0000004000589947 */ /* 0x001ff40003800000 */
.L_x_556:
[----:B------:R-:W-:Y:S05]  /*11d60*/  BSYNC B2 ;  /* 0x0000000000027941 */ /* 0x000fea0003800000 */
.L_x_431:
        /* <DEDUP_REMOVED lines=9> */
.L_x_434:
[----:B------:R-:W-:Y:S05]  /*11e00*/  BSYNC B2 ;  /* 0x0000000000027941 */ /* 0x000fea0003800000 */
.L_x_433:
[----:B------:R-:W-:Y:S01]  /*11e10*/  IMAD.MOV.U32 R13, RZ, RZ, RZ ;  /* 0x000000ffff0d7224 */ /* 0x000fe200078e00ff */
[----:B------:R-:W-:Y:S01]  /*11e20*/  UIADD3 UR4, UP0, UR40, 0x570, URZ ;  /* 0x0000057028047890 */ /* 0x000fe2000ff1e03f */
[----:B------:R-:W-:Y:S01]  /*11e30*/  IMAD R9, R24, 0x2800, R6 ;  /* 0x0000280018097824 */ /* 0x000fe200078e0206 */
[----:B------:R-:W-:Y:S01]  /*11e40*/  PLOP3.LUT P1, PT, PT, PT, PT, 0x80, 0x0 ;  /* 0x000000000000781c */ /* 0x000fe20003f2f070 */
[----:B------:R-:W-:Y:S01]  /*11e50*/  IMAD R10, R2, 0xa0, R0 ;  /* 0x000000a0020a7824 */ /* 0x000fe200078e0200 */
[----:B------:R-:W-:Y:S01]  /*11e60*/  R2UR UR10, R13 ;  /* 0x000000000d0a72ca */ /* 0x000fe200000e0000 */
[----:B------:R-:W-:Y:S01]  /*11e70*/  VIADD R12, R9, 0xe000 ;  /* 0x0000e000090c7836 */ /* 0x000fe20000000000 */
[----:B------:R-:W-:Y:S01]  /*11e80*/  IADD3 R11, R7, 0x13290, RZ ;  /* 0x00013290070b7810 */ /* 0x000fe20007ffe0ff */
[----:B------:R-:W-:Y:S01]  /*11e90*/  UIADD3.X UR5, URZ, UR41, URZ, UP0, !UPT ;  /* 0x000000293f057290 */ /* 0x000fe200087fe43f */
[----:B------:R-:W-:Y:S01]  /*11ea0*/  UMOV UR6, 0x0 ;  /* 0x0000000000067882 */ /* 0x000fe20000000000 */
[----:B------:R-:W-:-:S10]  /*11eb0*/  UMOV UR7, 0x12f00000 ;  /* 0x12f0000000077882 */ /* 0x000fd40000000000 */
.L_x_435:
        /* <DEDUP_REMOVED lines=13> */
.L_x_557:
[----:B------:R-:W-:Y:S05]  /*11f90*/  BSYNC B2 ;  /* 0x0000000000027941 */ /* 0x000fea0003800000 */
.L_x_436:
        /* <DEDUP_REMOVED lines=11> */
.L_x_439:
[----:B------:R-:W-:Y:S05]  /*12050*/  BSYNC B2 ;  /* 0x0000000000027941 */ /* 0x000fea0003800000 */
.L_x_438:
[----:B------:R-:W-:Y:S01]  /*12060*/  R2UR UR10, R13 ;  /* 0x000000000d0a72ca */ /* 0x000fe200000e0000 */
[----:B------:R-:W-:Y:S01]  /*12070*/  UIADD3 UR4, UP0, UR40, 0x670, URZ ;  /* 0x0000067028047890 */ /* 0x000fe2000ff1e03f */
[----:B------:R-:W-:Y:S01]  /*12080*/  R2UR UR6, R14 ;  /* 0x000000000e0672ca */ /* 0x000fe200000e0000 */
[----:B------:R-:W-:Y:S01]  /*12090*/  VIADD R9, R9, 0x6000 ;  /* 0x0000600009097836 */ /* 0x000fe20000000000 */
[----:B------:R-:W-:Y:S01]  /*120a0*/  R2UR UR7, R15 ;  /* 0x000000000f0772ca */ /* 0x000fe200000e0000 */
[----:B01----:R-:W-:Y:S01]  /*120b0*/  VIADD R7, R7, 0x132b0 ;  /* 0x000132b007077836 */ /* 0x003fe20000000000 */
[----:B------:R-:W-:Y:S01]  /*120c0*/  PLOP3.LUT P1, PT, PT, PT, PT, 0x80, 0x0 ;  /* 0x000000000000781c */ /* 0x000fe20003f2f070 */
[----:B------:R-:W-:-:S12]  /*120d0*/  UIADD3.X UR5, URZ, UR41, URZ, UP0, !UPT ;  /* 0x000000293f057290 */ /* 0x000fd800087fe43f */
.L_x_440:
        /* <DEDUP_REMOVED lines=9> */
[----:B0-----:R-:W-:Y:S05]  /*12170*/  @P1 BRA.U.ANY `(.L_x_440) ;  /* 0xfffffffd00d81947 */ /* 0x001fea000393ffff */
.L_x_430:
[----:B------:R-:W-:Y:S05]  /*12180*/  BSYNC B1 ;  /* 0x0000000000017941 */ /* 0x000fea0003800000 */
.L_x_429:
[C---:B------:R-:W-:Y:S01]  /*12190*/  ISETP.GT.AND P2, PT, R2.reuse, R3, PT ;  /* 0x000000030200720c */ /* 0x040fe20003f44270 */
[----:B------:R-:W-:Y:S01]  /*121a0*/  VIADD R2, R2, 0xffffffff ;  /* 0xffffffff02027836 */ /* 0x000fe20000000000 */
[----:B------:R-:W-:-:S04]  /*121b0*/  IADD3 R24, R24, 0x1, RZ ;  /* 0x0000000118187810 */ /* 0x000fc80007ffe0ff */
[----:B------:R-:W-:-:S04]  /*121c0*/  ISETP.NE.AND P1, PT, R24, 0x2, PT ;  /* 0x000000021800780c */ /* 0x000fc80003f25270 */
[----:B------:R-:W-:Y:S02]  /*121d0*/  SEL R7, RZ, 0x1, P1 ;  /* 0x00000001ff077807 */ /* 0x000fe40000800000 */
[----:B------:R-:W-:Y:S02]  /*121e0*/  SEL R24, R24, RZ, P1 ;  /* 0x000000ff18187207 */ /* 0x000fe40000800000 */
[----:B------:R-:W-:Y:S01]  /*121f0*/  LOP3.LUT R26, R26, R7, RZ, 0x3c, !PT ;  /* 0x000000071a1a7212 */ /* 0x000fe200078e3cff */
[----:B------:R-:W-:Y:S06]  /*12200*/  @P2 BRA `(.L_x_441) ;  /* 0xfffffff800a82947 */ /* 0x000fec000383ffff */
.L_x_411:
[----:B------:R-:W-:Y:S05]  /*12210*/  BSYNC B0 ;  /* 0x0000000000007941 */ /* 0x000fea0003800000 */
.L_x_410:
[----:B------:R-:W2:Y:S01]  /*12220*/  LDL R7, [R1+0x14] ;  /* 0x0000140001077983 */ /* 0x000ea20000100800 */
[----:B------:R-:W-:Y:S05]  /*12230*/  @!P0 WARPSYNC.ALL ;  /* 0x0000000000008948 */ /* 0x000fea0003800000 */
[----:B------:R-:W-:Y:S06]  /*12240*/  @!P0 BAR.SYNC.DEFER_BLOCKING 0xc, 0x200 ;  /* 0x0308000000008b1d */ /* 0x000fec0000010000 */
[----:B------:R-:W-:Y:S01]  /*12250*/  BSSY B6, `(.L_x_442) ;  /* 0x0000242000067945 */ /* 0x000fe20003800000 */
[----:B--2---:R-:W-:-:S13]  /*12260*/  ISETP.GT.AND P0, PT, R7, RZ, PT ;  /* 0x000000ff0700720c */ /* 0x004fda0003f04270 */
[----:B------:R-:W-:Y:S05]  /*12270*/  @P0 BRA `(.L_x_443) ;  /* 0x0000000000440947 */ /* 0x000fea0003800000 */
        /* <DEDUP_REMOVED lines=17> */
.L_x_443:
[----:B------:R-:W0:Y:S01]  /*12390*/  S2R R3, SR_CgaCtaId ;  /* 0x0000000000037919 */ /* 0x000e220000008800 */
[----:B------:R-:W-:-:S04]  /*123a0*/  MOV R0, 0x400 ;  /* 0x0000040000007802 */ /* 0x000fc80000000f00 */
[----:B0-----:R-:W-:-:S05]  /*123b0*/  LEA R2, R3, R0, 0x18 ;  /* 0x0000000003027211 */ /* 0x001fca00078ec0ff */
[----:B------:R-:W-:-:S05]  /*123c0*/  VIADD R0, R2, 0xe000 ;  /* 0x0000e00002007836 */ /* 0x000fca0000000000 */
[----:B------:R-:W-:-:S13]  /*123d0*/  LOP3.LUT P0, RZ, R0, 0x1bf, RZ, 0xc0, !PT ;  /* 0x000001bf00ff7812 */ /* 0x000fda000780c0ff */
[----:B------:R-:W-:Y:S05]  /*123e0*/  @!P0 BRA `(.L_x_445) ;  /* 0x0000000000408947 */ /* 0x000fea0003800000 */
[----:B------:R-:W-:Y:S01]  /*123f0*/  MOV R2, 0x0 ;  /* 0x0000000000027802 */ /* 0x000fe20000000f00 */
[----:B------:R-:W-:Y:S01]  /*12400*/  ULDC.64 UR6, c[0x4][0x98] ;  /* 0x0100260000067ab9 */ /* 0x000fe20000000a00 */
[----:B------:R-:W-:Y:S01]  /*12410*/  ULDC.64 UR8, c[0x4][0xa0] ;  /* 0x0100280000087ab9 */ /* 0x000fe20000000a00 */
[----:B------:R-:W-:Y:S01]  /*12420*/  ULDC.64 UR4, c[0x4][0x8] ;  /* 0x0100020000047ab9 */ /* 0x000fe20000000a00 */
[----:B------:R-:W-:Y:S01]  /*12430*/  IMAD.U32 R4, RZ, RZ, UR6 ;  /* 0x00000006ff047e24 */ /* 0x000fe2000f8e00ff */
[----:B------:R-:W-:Y:S01]  /*12440*/  MOV R10, UR4 ;  /* 0x00000004000a7c02 */ /* 0x000fe20008000f00 */
[----:B------:R-:W0:Y:S01]  /*12450*/  LDC.64 R2, c[0x4][R2] ;  /* 0x0100000002027b82 */ /* 0x000e220000000a00 */
[----:B------:R-:W-:Y:S02]  /*12460*/  IMAD.U32 R5, RZ, RZ, UR7 ;  /* 0x00000007ff057e24 */ /* 0x000fe4000f8e00ff */
        /* <DEDUP_REMOVED lines=8> */
.L_x_445:
[----:B------:R-:W0:Y:S01]  /*124f0*/  S2R R20, SR_CgaCtaId ;  /* 0x0000000000147919 */ /* 0x000e220000008800 */
[----:B------:R-:W-:Y:S02]  /*12500*/  MOV R2, 0x400 ;  /* 0x0000040000027802 */ /* 0x000fe40000000f00 */
[----:B------:R-:W-:Y:S02]  /*12510*/  LOP3.LUT R22, R22, 0xfffffffe, RZ, 0xc0, !PT ;  /* 0xfffffffe16167812 */ /* 0x000fe400078ec0ff */
[----:B0-----:R-:W-:-:S05]  /*12520*/  LEA R2, R20, R2, 0x18 ;  /* 0x0000000214027211 */ /* 0x001fca00078ec0ff */
[----:B------:R-:W-:-:S05]  /*12530*/  VIADD R0, R2, 0x6000 ;  /* 0x0000600002007836 */ /* 0x000fca0000000000 */
[----:B------:R-:W-:-:S13]  /*12540*/  LOP3.LUT P0, RZ, R0, 0x1bf, RZ, 0xc0, !PT ;  /* 0x000001bf00ff7812 */ /* 0x000fda000780c0ff */
[----:B------:R-:W-:Y:S01]  /*12550*/  @P0 LOP3.LUT R22, R22, 0x1, RZ, 0xfc, !PT ;  /* 0x0000000116160812 */ /* 0x000fe200078efcff */
[----:B------:R-:W-:Y:S06]  /*12560*/  @!P0 BRA `(.L_x_446) ;  /* 0x0000000000408947 */ /* 0x000fec0003800000 */
[----:B------:R-:W-:Y:S01]  /*12570*/  MOV R2, 0x0 ;  /* 0x0000000000027802 */ /* 0x000fe20000000f00 */
[----:B------:R-:W-:Y:S01]  /*12580*/  ULDC.64 UR6, c[0x4][0x98] ;  /* 0x0100260000067ab9 */ /* 0x000fe20000000a00 */
[----:B------:R-:W-:Y:S01]  /*12590*/  ULDC.64 UR8, c[0x4][0xa0] ;  /* 0x0100280000087ab9 */ /* 0x000fe20000000a00 */
[----:B------:R-:W-:Y:S01]  /*125a0*/  ULDC.64 UR4, c[0x4][0x10] ;  /* 0x0100040000047ab9 */ /* 0x000fe20000000a00 */
[----:B------:R-:W-:Y:S01]  /*125b0*/  IMAD.U32 R4, RZ, RZ, UR6 ;  /* 0x00000006ff047e24 */ /* 0x000fe2000f8e00ff */
[----:B------:R-:W-:Y:S01]  /*125c0*/  MOV R5, UR7 ;  /* 0x0000000700057c02 */ /* 0x000fe20008000f00 */
[----:B------:R-:W0:Y:S01]  /*125d0*/  LDC.64 R2, c[0x4][R2] ;  /* 0x0100000002027b82 */ /* 0x000e220000000a00 */
[----:B------:R-:W-:Y:S01]  /*125e0*/  IMAD.U32 R6, RZ, RZ, UR8 ;  /* 0x00000008ff067e24 */ /* 0x000fe2000f8e00ff */
[----:B------:R-:W-:Y:S01]  /*125f0*/  MOV R13, RZ ;  /* 0x000000ff000d7202 */ /* 0x000fe20000000f00 */
[----:B------:R-:W-:Y:S02]  /*12600*/  IMAD.U32 R7, RZ, RZ, UR9 ;  /* 0x00000009ff077e24 */ /* 0x000fe4000f8e00ff */
[----:B------:R-:W-:-:S02]  /*12610*/  IMAD.U32 R10, RZ, RZ, UR4 ;  /* 0x00000004ff0a7e24 */ /* 0x000fc4000f8e00ff */
[----:B------:R-:W-:Y:S02]  /*12620*/  IMAD.U32 R11, RZ, RZ, UR5 ;  /* 0x00000005ff0b7e24 */ /* 0x000fe4000f8e00ff */
[----:B------:R-:W-:Y:S02]  /*12630*/  IMAD.MOV.U32 R8, RZ, RZ, 0x70 ;  /* 0x00000070ff087424 */ /* 0x000fe400078e00ff */
[----:B------:R-:W-:-:S07]  /*12640*/  IMAD.MOV.U32 R12, RZ, RZ, 0x1 ;  /* 0x00000001ff0c7424 */ /* 0x000fce00078e00ff */
[----:B------:R-:W-:-:S07]  /*12650*/  LEPC R20, `(.L_x_446) ;  /* 0x000000001014794e */ /* 0x000fce0000000000 */
[----:B0-----:R-:W-:Y:S05]  /*12660*/  CALL.ABS.NOINC R2 ;  /* 0x0000000002007343 */ /* 0x001fea0003c00000 */
.L_x_446:
        /* <DEDUP_REMOVED lines=22> */
.L_x_447:
        /* <DEDUP_REMOVED lines=22> */
.L_x_448:
[----:B------:R-:W2:Y:S01]  /*12930*/  LDL.LU R2, [R1+0x8] ;  /* 0x0000080001027983 */ /* 0x000ea20000300800 */
[----:B------:R-:W-:Y:S01]  /*12940*/  ULDC.64 UR4, c[0x0][0x9f8] ;  /* 0x00027e0000047ab9 */ /* 0x000fe20000000a00 */
[----:B------:R-:W0:Y:S02]  /*12950*/  LDC R0, c[0x0][0x428] ;  /* 0x00010a00ff007b82 */ /* 0x000e240000000800 */
[----:B------:R-:W3:Y:S04]  /*12960*/  LDL.LU R20, [R1+0xc] ;  /* 0x00000c0001147983 */ /* 0x000ee80000300800 */
[----:B------:R-:W4:Y:S01]  /*12970*/  LDL.LU R21, [R1+0x20] ;  /* 0x0000200001157983 */ /* 0x000f220000300800 */
[----:B------:R-:W-:Y:S01]  /*12980*/  ISETP.NE.U32.AND P0, PT, RZ, UR4, PT ;  /* 0x00000004ff007c0c */ /* 0x000fe2000bf05070 */
[----:B------:R-:W1:Y:S03]  /*12990*/  S2R R4, SR_TID.X ;  /* 0x0000000000047919 */ /* 0x000e660000002100 */
[----:B------:R-:W-:-:S02]  /*129a0*/  ISETP.NE.AND.EX P0, PT, RZ, UR5, PT, P0 ;  /* 0x00000005ff007c0c */ /* 0x000fc4000bf05300 */
[----:B-1----:R-:W-:-:S11]  /*129b0*/  LOP3.LUT R6, R4, 0x7f, RZ, 0xc0, !PT ;  /* 0x0000007f04067812 */ /* 0x002fd600078ec0ff */
[----:B--2---:R-:W-:-:S04]  /*129c0*/  @P0 IADD3 R2, P1, R2, UR4, RZ ;  /* 0x0000000402020c10 */ /* 0x004fc8000ff3e0ff */
[----:B---3--:R-:W-:Y:S01]  /*129d0*/  @P0 IADD3.X R3, R20, UR5, RZ, P1, !PT ;  /* 0x0000000514030c10 */ /* 0x008fe20008ffe4ff */
[----:B------:R-:W-:Y:S01]  /*129e0*/  ULDC.64 UR4, c[0x0][0xa00] ;  /* 0x0002800000047ab9 */ /* 0x000fe20000000a00 */
[----:B------:R-:W-:-:S06]  /*129f0*/  MOV R20, R28 ;  /* 0x0000001c00147202 */ /* 0x000fcc0000000f00 */
[----:B------:R1:W5:Y:S01]  /*12a00*/  @P0 LDG.E R20, desc[UR42][R2.64] ;  /* 0x0000002a02140981 */ /* 0x000362000c1e1900 */
[----:B0-----:R-:W-:Y:S01]  /*12a10*/  ISETP.NE.AND P0, PT, R0, 0x1, PT ;  /* 0x000000010000780c */ /* 0x001fe20003f05270 */
[----:B------:R-:W-:Y:S01]  /*12a20*/  IMAD.MOV.U32 R0, RZ, RZ, R18 ;  /* 0x000000ffff007224 */ /* 0x000fe200078e0012 */
[----:B------:R-:W-:Y:S01]  /*12a30*/  ISETP.NE.AND P1, PT, R6, RZ, PT ;  /* 0x000000ff0600720c */ /* 0x000fe20003f25270 */
[----:B----4-:R-:W-:-:S03]  /*12a40*/  IMAD R6, R17, 0xc0, R21 ;  /* 0x000000c011067824 */ /* 0x010fc600078e0215 */
[----:B------:R-:W-:-:S07]  /*12a50*/  PLOP3.LUT P3, PT, P1, PT, PT, 0x8, 0x0 ;  /* 0x000000000000781c */ /* 0x000fce0000f6e170 */
[----:B------:R-:W0:Y:S02]  /*12a60*/  @P0 LDC R5, c[0x0][0x42c] ;  /* 0x00010b00ff050b82 */ /* 0x000e240000000800 */
[----:B------:R-:W-:-:S05]  /*12a70*/  VOTEU.ALL UP1, P1 ;  /* 0x00000000003f7886 */ /* 0x000fca0000820000 */
[----:B------:R-:W-:Y:S01]  /*12a80*/  @!UP1 UIADD3 UR8, UP0, UR40, 0x270, URZ ;  /* 0x0000027028089890 */ /* 0x000fe2000ff1e03f */
[----:B------:R-:W2:Y:S03]  /*12a90*/  @P0 LDC R4, c[0x0][0x430] ;  /* 0x00010c00ff040b82 */ /* 0x000ea60000000800 */
[----:B------:R-:W-:-:S03]  /*12aa0*/  @!UP1 UIADD3.X UR9, URZ, UR41, URZ, UP0, !UPT ;  /* 0x000000293f099290 */ /* 0x000fc600087fe43f */
[----:B------:R-:W-:Y:S01]  /*12ab0*/  VOTEU.ALL UP0, P1 ;  /* 0x00000000003f7886 */ /* 0x000fe20000800000 */
[----:B0-----:R-:W-:-:S05]  /*12ac0*/  @P0 IMAD.HI.U32 R5, R18, R5, RZ ;  /* 0x0000000512050227 */ /* 0x001fca00078e00ff */
[----:B--2---:R-:W-:Y:S02]  /*12ad0*/  @P0 SHF.R.U32.HI R0, RZ, R4, R5 ;  /* 0x00000004ff000219 */ /* 0x004fe40000011605 */
[----:B------:R-:W-:-:S04]  /*12ae0*/  ISETP.NE.U32.AND P0, PT, RZ, UR4, PT ;  /* 0x00000004ff007c0c */ /* 0x000fc8000bf05070 */
[----:B------:R-:W-:-:S04]  /*12af0*/  ISETP.NE.AND.EX P2, PT, RZ, UR5, PT, P0 ;  /* 0x00000005ff007c0c */ /* 0x000fc8000bf45300 */
[----:B-1----:R-:W-:-:S09]  /*12b00*/  SEL R7, R28, RZ, !P2 ;  /* 0x000000ff1c077207 */ /* 0x002fd20005000000 */
.L_x_449:
[----:B------:R-:W-:Y:S02]  /*12b10*/  PLOP3.LUT P0, PT, P0, P3, PT, 0xa2, 0x0 ;  /* 0x000000000000781c */ /* 0x000fe40000707472 */
[----:B------:R-:W-:Y:S01]  /*12b20*/  @P3 R2UR P0, UR7, R7 ;  /* 0x00000000070732ca */ /* 0x000fe20000000000 */
[----:B------:R-:W-:-:S07]  /*12b30*/  UMOV UR4, URZ ;  /* 0x0000003f00047c82 */ /* 0x000fce0008000000 */
[----:B------:R-:W-:Y:S02]  /*12b40*/  PLOP3.LUT P0, PT, P0, P3, PT, 0xa2, 0x0 ;  /* 0x000000000000781c */ /* 0x000fe40000707472 */
[----:B------:R-:W-:-:S08]  /*12b50*/  @P3 R2UR.OR P0, UR6, R18 ;  /* 0x00000000120632ca */ /* 0x000fd00000100000 */
[----:B------:R-:W-:Y:S02]  /*12b60*/  PLOP3.LUT P0, PT, P0, P3, PT, 0xa2, 0x0 ;  /* 0x000000000000781c */ /* 0x000fe40000707472 */
[----:B------:R-:W-:-:S08]  /*12b70*/  @P3 R2UR.OR P0, UR5, R6 ;  /* 0x00000000060532ca */ /* 0x000fd00000100000 */
[----:B------:R-:W-:-:S05]  /*12b80*/  @P3 PLOP3.LUT P3, PT, P0, PT, PT, 0x80, 0x0 ;  /* 0x000000000000381c */ /* 0x000fca000076f070 */
[----:B------:R0:W-:Y:S08]  /*12b90*/  @!UP0 UTMAPF.L2.4D [UR4], [UR8] ;  /* 0x00000004080085b8 */ /* 0x0001f00008018000 */
[----:B0-----:R-:W-:Y:S05]  /*12ba0*/  @P3 BRA.U.ANY `(.L_x_449) ;  /* 0xfffffffd00d83947 */ /* 0x001fea000393ffff */
[----:B------:R-:W0:Y:S01]  /*12bb0*/  LDC.64 R4, c[0x0][0x3f8] ;  /* 0x0000fe00ff047b82 */ /* 0x000e220000000a00 */
[----:B------:R-:W-:Y:S01]  /*12bc0*/  ULDC.64 UR4, c[0x0][0xa08] ;  /* 0x0002820000047ab9 */ /* 0x000fe20000000a00 */
[----:B-----5:R-:W-:Y:S02]  /*12bd0*/  SHF.R.S32.HI R17, RZ, 0x1f, R20 ;  /* 0x0000001fff117819 */ /* 0x020fe40000011414 */
[----:B0-----:R-:W-:Y:S01]  /*12be0*/  LOP3.LUT P0, RZ, R4, UR4, RZ, 0xfc, !PT ;  /* 0x0000000404ff7c12 */ /* 0x001fe2000f80fcff */
[----:B------:R-:W-:-:S03]  /*12bf0*/  UMOV UR4, 0xffffffff ;  /* 0xffffffff00047882 */ /* 0x000fc60000000000 */
[----:B------:R-:W-:-:S04]  /*12c00*/  LOP3.LUT P0, RZ, R5, UR5, RZ, 0xfc, P0 ;  /* 0x0000000505ff7c12 */ /* 0x000fc8000800fcff */
[----:B------:R-:W-:Y:S01]  /*12c10*/  SEL R2, R20, RZ, !P0 ;  /* 0x000000ff14027207 */ /* 0x000fe20004000000 */
[----:B------:R-:W-:Y:S08]  /*12c20*/  BRA.DIV UR4, `(.L_x_450) ;  /* 0x0000003204cc7947 */ /* 0x000ff0000b800000 */
[----:B------:R-:W0:Y:S02]  /*12c30*/  S2R R3, SR_TID.X ;  /* 0x0000000000037919 */ /* 0x000e240000002100 */
[----:B0-----:R-:W-:-:S04]  /*12c40*/  SHF.R.U32.HI R3, RZ, 0x5, R3 ;  /* 0x00000005ff037819 */ /* 0x001fc80000011603 */
[----:B------:R-:W-:-:S05]  /*12c50*/  LOP3.LUT R3, R3, 0x3, RZ, 0xc0, !PT ;  /* 0x0000000303037812 */ /* 0x000fca00078ec0ff */
[----:B------:R0:W1:Y:S02]  /*12c60*/  SHFL.IDX PT, R14, R3, RZ, 0x1f ;  /* 0x00001fff030e7589 */ /* 0x00006400000e0000 */
.L_x_560:
[----:B-1----:R-:W-:Y:S02]  /*12c70*/  ISETP.NE.AND P0, PT, R14, RZ, PT ;  /* 0x000000ff0e00720c */ /* 0x002fe40003f05270 */
[----:B------:R-:W-:-:S11]  /*12c80*/  PLOP3.LUT P6, PT, PT, PT, PT, 0x8, 0x0 ;  /* 0x000000000000781c */ /* 0x000fd60003fce170 */
[----:B------:R-:W-:Y:S05]  /*12c90*/  @P0 BRA `(.L_x_451) ;  /* 0x0000000400ac0947 */ /* 0x000fea0003800000 */
[----:B------:R-:W-:-:S03]  /*12ca0*/  UMOV UR4, 0xffffffff ;  /* 0xffffffff00047882 */ /* 0x000fc60000000000 */
[----:B------:R-:W-:Y:S05]  /*12cb0*/  BRA.DIV UR4, `(.L_x_452) ;  /* 0x0000003204dc7947 */ /* 0x000fea000b800000 */
[----:B------:R-:W-:-:S13]  /*12cc0*/  ELECT P6, URZ, PT ;  /* 0x00000000003f782f */ /* 0x000fda00038c0000 */
.L_x_563:
[----:B------:R-:W-:Y:S05]  /*12cd0*/  @!P6 BRA `(.L_x_453) ;  /* 0x000000040048e947 */ /* 0x000fea0003800000 */
[----:B0-----:R-:W2:Y:S01]  /*12ce0*/  LDL R3, [R1+0x18] ;  /* 0x0000180001037983 */ /* 0x001ea20000100800 */
[----:B------:R-:W-:-:S04]  /*12cf0*/  ISETP.NE.U32.AND P0, PT, R4, RZ, PT ;  /* 0x000000ff0400720c */ /* 0x000fc80003f05070 */
[----:B------:R-:W-:Y:S01]  /*12d00*/  ISETP.NE.AND.EX P0, PT, R5, RZ, PT, P0 ;  /* 0x000000ff0500720c */ /* 0x000fe20003f05300 */
[----:B--2---:R-:W-:-:S12]  /*12d10*/  VIADD R8, R3, 0xffffffff ;  /* 0xffffffff03087836 */ /* 0x004fd80000000000 */
[----:B------:R-:W-:Y:S05]  /*12d20*/  @!P0 BRA `(.L_x_454) ;  /* 0x0000000000448947 */ /* 0x000fea0003800000 */
[----:B------:R-:W0:Y:S01]  /*12d30*/  LDC R10, c[0x0][0x41c] ;  /* 0x00010700ff0a7b82 */ /* 0x000e220000000800 */
[----:B------:R-:W-:Y:S01]  /*12d40*/  ULDC.64 UR4, c[0x0][0x408] ;  /* 0x0001020000047ab9 */ /* 0x000fe20000000a00 */
[----:B0-----:R-:W-:-:S13]  /*12d50*/  ISETP.NE.AND P0, PT, R10, 0x1, PT ;  /* 0x000000010a00780c */ /* 0x001fda0003f05270 */
[----:B------:R-:W0:Y:S02]  /*12d60*/  @P0 LDC.64 R2, c[0x0][0x420] ;  /* 0x00010800ff020b82 */ /* 0x000e240000000a00 */
[----:B0-----:R-:W-:-:S04]  /*12d70*/  @P0 IMAD.HI.U32 R9, R8, R2, RZ ;  /* 0x0000000208090227 */ /* 0x001fc800078e00ff */
[----:B------:R-:W-:Y:S01]  /*12d80*/  IMAD.MOV.U32 R2, RZ, RZ, R8 ;  /* 0x000000ffff027224 */ /* 0x000fe200078e0008 */
[----:B------:R-:W-:Y:S01]  /*12d90*/  @P0 SHF.R.U32.HI R2, RZ, R3, R9 ;  /* 0x00000003ff020219 */ /* 0x000fe20000011609 */
[----:B------:R-:W-:-:S04]  /*12da0*/  IMAD R9, R17, UR4, RZ ;  /* 0x0000000411097c24 */ /* 0x000fc8000f8e02ff */
[----:B------:R-:W-:Y:S02]  /*12db0*/  IMAD.MOV R3, RZ, RZ, -R2 ;  /* 0x000000ffff037224 */ /* 0x000fe400078e0a02 */
[----:B------:R-:W-:Y:S02]  /*12dc0*/  IMAD R9, R20, UR5, R9 ;  /* 0x0000000514097c24 */ /* 0x000fe4000f8e0209 */
[----:B------:R-:W-:Y:S01]  /*12dd0*/  IMAD R8, R10, R3, R8 ;  /* 0x000000030a087224 */ /* 0x000fe200078e0208 */
[----:B------:R-:W-:-:S03]  /*12de0*/  SHF.R.S32.HI R3, RZ, 0x1f, R2 ;  /* 0x0000001fff037819 */ /* 0x000fc60000011402 */
[----:B------:R-:W-:-:S04]  /*12df0*/  IMAD.WIDE.U32 R2, R20, UR4, R2 ;  /* 0x0000000414027c25 */ /* 0x000fc8000f8e0002 */
[----:B------:R-:W-:Y:S01]  /*12e00*/  IMAD.IADD R9, R3, 0x1, R9 ;  /* 0x0000000103097824 */ /* 0x000fe200078e0209 */
[----:B------:R-:W-:-:S04]  /*12e10*/  LEA R4, P0, R2, R4, 0x2 ;  /* 0x0000000402047211 */ /* 0x000fc800078010ff */
[----:B------:R-:W-:-:S05]  /*12e20*/  LEA.HI.X R5, R2, R5, R9, 0x2, P0 ;  /* 0x0000000502057211 */ /* 0x000fca00000f1409 */
[----:B------:R0:W5:Y:S04]  /*12e30*/  LDG.E R2, desc[UR42][R4.64] ;  /* 0x0000002a04027981 */ /* 0x000168000c1e1900 */
.L_x_454:
[----:B0-----:R-:W0:Y:S01]  /*12e40*/  S2R R4, SR_CgaCtaId ;  /* 0x0000000000047919 */ /* 0x001e220000008800 */
[----:B------:R-:W-:Y:S01]  /*12e50*/  MOV R3, 0x400 ;  /* 0x0000040000037802 */ /* 0x000fe20000000f00 */
[----:B------:R-:W1:Y:S03]  /*12e60*/  S2R R5, SR_TID.X ;  /* 0x0000000000057919 */ /* 0x000e660000002100 */
[----:B0-----:R-:W-:Y:S02]  /*12e70*/  LEA R3, R4, R3, 0x18 ;  /* 0x0000000304037211 */ /* 0x001fe400078ec0ff */
[----:B-1----:R-:W-:-:S03]  /*12e80*/  LOP3.LUT R5, R5, 0x7f, RZ, 0xc0, !PT ;  /* 0x0000007f05057812 */ /* 0x002fc600078ec0ff */
[----:B------:R-:W-:Y:S01]  /*12e90*/  IMAD R4, R23, 0x8, R3 ;  /* 0x0000000817047824 */ /* 0x000fe200078e0203 */
[----:B------:R-:W-:Y:S02]  /*12ea0*/  SHF.L.U32 R3, R25, 0x1f, RZ ;  /* 0x0000001f19037819 */ /* 0x000fe400000006ff */
[----:B------:R-:W-:Y:S02]  /*12eb0*/  ISETP.NE.AND P0, PT, R5, RZ, PT ;  /* 0x000000ff0500720c */ /* 0x000fe40003f05270 */
[----:B------:R-:W0:Y:S02]  /*12ec0*/  SYNCS.PHASECHK.TRANS64.TRYWAIT P2, [R4+URZ+0x13280], R3 ;  /* 0x01328003040075a7 */ /* 0x000e24000804017f */
[----:B0-----:R-:W-:Y:S09]  /*12ed0*/  @!P2 BRA `(.L_x_455) ;  /* 0x000000300074a947 */ /* 0x001ff20003800000 */
.L_x_564:
[----:B------:R-:W-:Y:S05]  /*12ee0*/  @P0 BRA `(.L_x_456) ;  /* 0x00000000001c0947 */ /* 0x000fea0003800000 */
[----:B------:R-:W1:Y:S02]  /*12ef0*/  S2R R5, SR_TID.X ;  /* 0x0000000000057919 */ /* 0x000e640000002100 */
[----:B-1----:R-:W-:Y:S02]  /*12f00*/  LOP3.LUT R9, R5, 0x1f, RZ, 0xc0, !PT ;  /* 0x0000001f05097812 */ /* 0x002fe400078ec0ff */
[----:B------:R-:W-:Y:S02]  /*12f10*/  MOV R5, 0x2800 ;  /* 0x0000280000057802 */ /* 0x000fe40000000f00 */
[----:B------:R-:W-:Y:S02]  /*12f20*/  ISETP.NE.AND P2, PT, R9, RZ, PT ;  /* 0x000000ff0900720c */ /* 0x000fe40003f45270 */
[----:B------:R1:W-:Y:S11]  /*12f30*/  SYNCS.ARRIVE.TRANS64 RZ, [R4+URZ+0x13270], R5 ;  /* 0x0132700504ff79a7 */ /* 0x0003f6000800003f */
[----:B-1----:R-:W-:Y:S05]  /*12f40*/  @!P2 BRA `(.L_x_456) ;  /* 0x000000000004a947 */ /* 0x002fea0003800000 */
[----:B------:R-:W-:Y:S01]  /*12f50*/  BPT.TRAP 0x1 ;  /* 0x000000040000795c */ /* 0x000fe20000300000 */
.L_x_456:
[----:B------:R-:W1:Y:S01]  /*12f60*/  S2R R9, SR_CgaCtaId ;  /* 0x0000000000097919 */ /* 0x000e620000008800 */
[----:B------:R-:W-:Y:S01]  /*12f70*/  MOV R5, 0x400 ;  /* 0x0000040000057802 */ /* 0x000fe20000000f00 */
[----:B------:R-:W-:Y:S01]  /*12f80*/  IMAD R8, R8, 0xa0, R27 ;  /* 0x000000a008087824 */ /* 0x000fe200078e021b */
[----:B------:R-:W-:Y:S01]  /*12f90*/  R2UR UR9, R4 ;  /* 0x00000000040972ca */ /* 0x000fe200000e0000 */
[----:B------:R-:W-:Y:S01]  /*12fa0*/  UIADD3 UR4, UP0, UR40, 0x470, URZ ;  /* 0x0000047028047890 */ /* 0x000fe2000ff1e03f */
[----:B------:R-:W-:Y:S01]  /*12fb0*/  R2UR UR12, R0 ;  /* 0x00000000000c72ca */ /* 0x000fe200000e0000 */
[----:B------:R-:W-:Y:S01]  /*12fc0*/  UMOV UR6, 0x0 ;  /* 0x0000000000067882 */ /* 0x000fe20000000000 */
[----:B-----5:R-:W-:Y:S01]  /*12fd0*/  R2UR UR13, R2 ;  /* 0x00000000020d72ca */ /* 0x020fe200000e0000 */
[----:B------:R-:W-:Y:S01]  /*12fe0*/  UIADD3.X UR5, URZ, UR41, URZ, UP0, !UPT ;  /* 0x000000293f057290 */ /* 0x000fe200087fe43f */
[----:B------:R-:W-:Y:S01]  /*12ff0*/  R2UR UR11, R8 ;  /* 0x00000000080b72ca */ /* 0x000fe200000e0000 */
[----:B------:R-:W-:Y:S01]  /*13000*/  UMOV UR7, 0x14f00000 ;  /* 0x14f0000000077882 */ /* 0x000fe20000000000 */
[----:B------:R-:W-:-:S05]  /*13010*/  UMOV UR10, URZ ;  /* 0x0000003f000a7c82 */ /* 0x000fca0008000000 */
[----:B------:R-:W-:Y:S01]  /*13020*/  UIADD3 UR9, UR9, 0x13270, URZ ;  /* 0x0001327009097890 */ /* 0x000fe2000fffe03f */
[----:B-1----:R-:W-:-:S05]  /*13030*/  LEA R5, R9, R5, 0x18 ;  /* 0x0000000509057211 */ /* 0x002fca00078ec0ff */
[----:B------:R-:W-:-:S05]  /*13040*/  IMAD R5, R23, 0x2800, R5 ;  /* 0x0000280017057824 */ /* 0x000fca00078e0205 */
[----:B------:R-:W-:-:S13]  /*13050*/  R2UR UR8, R5 ;  /* 0x00000000050872ca */ /* 0x000fda00000e0000 */
[----:B------:R-:W-:-:S09]  /*13060*/  UIADD3 UR8, UR8, 0x6000, URZ ;  /* 0x0000600008087890 */ /* 0x000fd2000fffe03f */
[----:B------:R1:W-:Y:S01]  /*13070*/  UTMALDG.4D [UR8], [UR4], desc[UR6] ;  /* 0x00000608040075b4 */ /* 0x0003e20008019000 */
[----:B------:R-:W2:Y:S02]  /*13080*/  SYNCS.PHASECHK.TRANS64.TRYWAIT P2, [R4+URZ+0x13240], R3 ;  /* 0x01324003040075a7 */ /* 0x000ea4000804017f */
[----:B-12---:R-:W-:Y:S05]  /*13090*/  @!P2 BRA `(.L_x_457) ;  /* 0x000000300018a947 */ /* 0x006fea0003800000 */
.L_x_565:
[----:B------:R-:W-:Y:S05]  /*130a0*/  @P0 BRA `(.L_x_458) ;  /* 0x00000000001c0947 */ /* 0x000fea0003800000 */
[----:B------:R-:W2:Y:S01]  /*130b0*/  S2R R9, SR_TID.X ;  /* 0x0000000000097919 */ /* 0x000ea20000002100 */
[----:B01----:R-:W-:-:S04]  /*130c0*/  IMAD.MOV.U32 R3, RZ, RZ, 0x2800 ;  /* 0x00002800ff037424 */ /* 0x003fc800078e00ff */
[----:B------:R3:W-:Y:S01]  /*130d0*/  SYNCS.ARRIVE.TRANS64 RZ, [R4+URZ+0x13230], R3 ;  /* 0x0132300304ff79a7 */ /* 0x0007e2000800003f */
[----:B--2---:R-:W-:-:S04]  /*130e0*/  LOP3.LUT R9, R9, 0x1f, RZ, 0xc0, !PT ;  /* 0x0000001f09097812 */ /* 0x004fc800078ec0ff */
[----:B------:R-:W-:-:S13]  /*130f0*/  ISETP.NE.AND P0, PT, R9, RZ, PT ;  /* 0x000000ff0900720c */ /* 0x000fda0003f05270 */
[----:B---3--:R-:W-:Y:S05]  /*13100*/  @!P0 BRA `(.L_x_458) ;  /* 0x0000000000048947 */ /* 0x008fea0003800000 */
[----:B------:R-:W-:Y:S01]  /*13110*/  BPT.TRAP 0x1 ;  /* 0x000000040000795c */ /* 0x000fe20000300000 */
.L_x_458:
        /* <DEDUP_REMOVED lines=13> */
[----:B--2---:R-:W-:Y:S01]  /*131f0*/  NOP ;  /* 0x0000000000007918 */ /* 0x004fe20000000000 */
.L_x_453:
[----:B------:R-:W2:Y:S01]  /*13200*/  S2R R5, SR_CgaCtaId ;  /* 0x0000000000057919 */ /* 0x000ea20000008800 */
[----:B01----:R-:W-:Y:S01]  /*13210*/  MOV R4, 0x400 ;  /* 0x0000040000047802 */ /* 0x003fe20000000f00 */
[----:B------:R-:W-:Y:S05]  /*13220*/  WARPSYNC.ALL ;  /* 0x0000000000007948 */ /* 0x000fea0003800000 */
[----:B------:R-:W-:Y:S01]  /*13230*/  BAR.SYNC.DEFER_BLOCKING 0x8, 0x1a0 ;  /* 0x0206800000007b1d */ /* 0x000fe20000010000 */
[----:B------:R-:W-:-:S13]  /*13240*/  ELECT P0, URZ, PT ;  /* 0x00000000003f782f */ /* 0x000fda0003800000 */
[----:B------:R-:W-:Y:S01]  /*13250*/  @P0 R2UR UR13, R7 ;  /* 0x00000000070d02ca */ /* 0x000fe200000e0000 */
[----:B------:R-:W-:Y:S01]  /*13260*/  UIADD3 UR4, UP0, UR40, 0x270, URZ ;  /* 0x0000027028047890 */ /* 0x000fe2000ff1e03f */
[----:B------:R-:W-:Y:S02]  /*13270*/  @P0 R2UR UR12, R18 ;  /* 0x00000000120c02ca */ /* 0x000fe400000e0000 */
[----:B------:R-:W-:Y:S01]  /*13280*/  @P0 R2UR UR11, R6 ;  /* 0x00000000060b02ca */ /* 0x000fe200000e0000 */
[----:B------:R-:W-:Y:S01]  /*13290*/  UIADD3.X UR5, URZ, UR41, URZ, UP0, !UPT ;  /* 0x000000293f057290 */ /* 0x000fe200087fe43f */
[----:B------:R-:W-:Y:S01]  /*132a0*/  UMOV UR6, 0x0 ;  /* 0x0000000000067882 */ /* 0x000fe20000000000 */
[----:B------:R-:W-:Y:S01]  /*132b0*/  UMOV UR7, 0x12f00000 ;  /* 0x12f0000000077882 */ /* 0x000fe20000000000 */
[----:B------:R-:W-:Y:S01]  /*132c0*/  UMOV UR10, URZ ;  /* 0x0000003f000a7c82 */ /* 0x000fe20008000000 */
[----:B------:R-:W-:Y:S01]  /*132d0*/  @P0 IMAD.MOV.U32 R3, RZ, RZ, 0x3000 ;  /* 0x00003000ff030424 */ /* 0x000fe200078e00ff */
[----:B--2---:R-:W-:-:S04]  /*132e0*/  LEA R4, R5, R4, 0x18 ;  /* 0x0000000405047211 */ /* 0x004fc800078ec0ff */
[----:B------:R-:W-:Y:S01]  /*132f0*/  R2UR UR9, R4 ;  /* 0x00000000040972ca */ /* 0x000fe200000e0000 */
[----:B------:R1:W-:-:S12]  /*13300*/  @P0 SYNCS.ARRIVE.TRANS64 RZ, [R4+URZ+0x13200], R3 ;  /* 0x0132000304ff09a7 */ /* 0x0003d8000800003f */
[----:B------:R-:W-:Y:S02]  /*13310*/  UIADD3 UR8, UR9, 0xb000, URZ ;  /* 0x0000b00009087890 */ /* 0x000fe4000fffe03f */
[----:B------:R-:W-:-:S09]  /*13320*/  UIADD3 UR9, UR9, 0x13200, URZ ;  /* 0x0001320009097890 */ /* 0x000fd2000fffe03f */
[----:B------:R1:W-:Y:S02]  /*13330*/  UTMALDG.4D [UR8], [UR4], desc[UR6] ;  /* 0x00000608040075b4 */ /* 0x0003e40008019000 */
[----:B-1----:R-:W-:Y:S01]  /*13340*/  NOP ;  /* 0x0000000000007918 */ /* 0x002fe20000000000 */
.L_x_451:
[----:B------:R-:W2:Y:S04]  /*13350*/  LDL.LU R7, [R1+0x1c] ;  /* 0x00001c0001077983 */ /* 0x000ea80000300800 */
[----:B------:R-:W3:Y:S01]  /*13360*/  LDL.LU R4, [R1+0x14] ;  /* 0x0000140001047983 */ /* 0x000ee20000300800 */
[----:B------:R-:W-:Y:S01]  /*13370*/  MOV R5, 0x400 ;  /* 0x0000040000057802 */ /* 0x000fe20000000f00 */
[----:B------:R-:W-:Y:S01]  /*13380*/  BSSY B0, `(.L_x_459) ;  /* 0x000000c000007945 */ /* 0x000fe20003800000 */
[----:B------:R-:W1:Y:S02]  /*13390*/  S2R R6, SR_CgaCtaId ;  /* 0x0000000000067919 */ /* 0x000e640000008800 */
[----:B-1----:R-:W-:Y:S01]  /*133a0*/  LEA R5, R6, R5, 0x18 ;  /* 0x0000000506057211 */ /* 0x002fe200078ec0ff */
[----:B--2---:R-:W-:Y:S01]  /*133b0*/  VIADD R7, R7, 0x1 ;  /* 0x0000000107077836 */ /* 0x004fe20000000000 */
[----:B---3--:R-:W-:-:S04]  /*133c0*/  ISETP.GE.AND P2, PT, R4, 0xa1, PT ;  /* 0x000000a10400780c */ /* 0x008fc80003f46270 */
[----:B------:R1:W-:Y:S01]  /*133d0*/  STL [R1+0x1c], R7 ;  /* 0x00001c0701007387 */ /* 0x0003e20000100800 */
[----:B0-----:R-:W-:-:S04]  /*133e0*/  LEA.HI R3, R7, R7, RZ, 0x1 ;  /* 0x0000000707037211 */ /* 0x001fc800078f08ff */
[----:B------:R-:W-:-:S05]  /*133f0*/  LOP3.LUT R3, R3, 0xfffffffe, RZ, 0xc0, !PT ;  /* 0xfffffffe03037812 */ /* 0x000fca00078ec0ff */
[----:B------:R-:W-:-:S05]  /*13400*/  IMAD.IADD R3, R7, 0x1, -R3 ;  /* 0x0000000107037824 */ /* 0x000fca00078e0a03 */
[----:B------:R-:W-:-:S04]  /*13410*/  SHF.L.U32 R3, R3, 0x1f, RZ ;  /* 0x0000001f03037819 */ /* 0x000fc800000006ff */
[----:B------:R-:W0:Y:S02]  /*13420*/  SYNCS.PHASECHK.TRANS64.TRYWAIT P0, [R5+URZ+0x13220], R3 ;  /* 0x01322003050075a7 */ /* 0x000e24000800017f */
[----:B01----:R-:W-:Y:S05]  /*13430*/  @!P0 BRA `(.L_x_460) ;  /* 0x0000002c00448947 */ /* 0x003fea0003800000 */
.L_x_566:
[----:B------:R-:W-:Y:S05]  /*13440*/  BSYNC B0 ;  /* 0x0000000000007941 */ /* 0x000fea0003800000 */
.L_x_459:
[----:B------:R-:W-:Y:S05]  /*13450*/  @!P2 BRA `(.L_x_461) ;  /* 0x0000000c000ca947 */ /* 0x000fea0003800000 */
[----:B0-----:R-:W2:Y:S01]  /*13460*/  LDL.LU R4, [R1+0x18] ;  /* 0x0000180001047983 */ /* 0x001ea20000300800 */
[----:B------:R-:W-:Y:S01]  /*13470*/  IMAD.MOV.U32 R8, RZ, RZ, R23 ;  /* 0x000000ffff087224 */ /* 0x000fe200078e0017 */
[----:B------:R-:W-:Y:S01]  /*13480*/  MOV R9, R25 ;  /* 0x0000001900097202 */ /* 0x000fe20000000f00 */
[----:B--2---:R-:W-:-:S07]  /*13490*/  VIADD R3, R4, 0xfffffffe ;  /* 0xfffffffe04037836 */ /* 0x004fce0000000000 */
.L_x_481:
[----:B------:R-:W-:Y:S01]  /*134a0*/  VIADD R23, R8, 0x1 ;  /* 0x0000000108177836 */ /* 0x000fe20000000000 */
[----:B------:R-:W-:Y:S05]  /*134b0*/  YIELD ;  /* 0x0000000000007946 */ /* 0x000fea0003800000 */
[----:B------:R-:W-:Y:S01]  /*134c0*/  ISETP.NE.AND P0, PT, R23, 0x2, PT ;  /* 0x000000021700780c */ /* 0x000fe20003f05270 */
[----:B------:R-:W-:Y:S03]  /*134d0*/  BSSY B0, `(.L_x_462) ;  /* 0x000006c000007945 */ /* 0x000fe60003800000 */
[----:B-1----:R-:W-:-:S02]  /*134e0*/  SEL R4, RZ, 0x1, P0 ;  /* 0x00000001ff047807 */ /* 0x002fc40000000000 */
[----:B------:R-:W-:Y:S02]  /*134f0*/  SEL R23, R23, RZ, P0 ;  /* 0x000000ff17177207 */ /* 0x000fe40000000000 */
[----:B------:R-:W-:Y:S01]  /*13500*/  LOP3.LUT R25, R9, R4, RZ, 0x3c, !PT ;  /* 0x0000000409197212 */ /* 0x000fe200078e3cff */
[----:B------:R-:W-:Y:S06]  /*13510*/  @!P6 BRA `(.L_x_463) ;  /* 0x00000004009ce947 */ /* 0x000fec0003800000 */
[----:B------:R-:W-:Y:S01]  /*13520*/  ULDC.64 UR4, c[0x0][0x3f8] ;  /* 0x0000fe0000047ab9 */ /* 0x000fe20000000a00 */
[----:B------:R-:W-:Y:S01]  /*13530*/  IMAD.MOV.U32 R10, RZ, RZ, R3 ;  /* 0x000000ffff0a7224 */ /* 0x000fe200078e0003 */
[----:B------:R-:W-:-:S04]  /*13540*/  ISETP.NE.U32.AND P0, PT, RZ, UR4, PT ;  /* 0x00000004ff007c0c */ /* 0x000fc8000bf05070 */
[----:B------:R-:W-:-:S13]  /*13550*/  ISETP.NE.AND.EX P0, PT, RZ, UR5, PT, P0 ;  /* 0x00000005ff007c0c */ /* 0x000fda000bf05300 */
        /* <DEDUP_REMOVED lines=14> */
[----:B------:R-:W-:-:S04]  /*13640*/  LEA R6, P0, R4, UR4, 0x2 ;  /* 0x0000000404067c11 */ /* 0x000fc8000f8010ff */
[----:B------:R-:W-:-:S05]  /*13650*/  LEA.HI.X R7, R4, UR5, R5, 0x2, P0 ;  /* 0x0000000504077c11 */ /* 0x000fca00080f1405 */
[----:B------:R0:W5:Y:S01]  /*13660*/  LDG.E R2, desc[UR42][R6.64] ;  /* 0x0000002a06027981 */ /* 0x000162000c1e1900 */
[----:B------:R-:W-:-:S04]  /*13670*/  IMAD.MOV R4, RZ, RZ, -R11 ;  /* 0x000000ffff047224 */ /* 0x000fc800078e0a0b */
[----:B------:R-:W-:-:S07]  /*13680*/  IMAD R10, R10, R4, R3 ;  /* 0x000000040a0a7224 */ /* 0x000fce00078e0203 */
.L_x_464:
[----:B0-----:R-:W0:Y:S01]  /*13690*/  S2R R6, SR_CgaCtaId ;  /* 0x0000000000067919 */ /* 0x001e220000008800 */
[----:B------:R-:W-:Y:S01]  /*136a0*/  MOV R4, 0x400 ;  /* 0x0000040000047802 */ /* 0x000fe20000000f00 */
[----:B------:R-:W-:Y:S01]  /*136b0*/  BSSY B1, `(.L_x_465) ;  /* 0x0000009000017945 */ /* 0x000fe20003800000 */
[----:B------:R-:W1:Y:S02]  /*136c0*/  S2R R5, SR_TID.X ;  /* 0x0000000000057919 */ /* 0x000e640000002100 */
[----:B0-----:R-:W-:-:S04]  /*136d0*/  LEA R4, R6, R4, 0x18 ;  /* 0x0000000406047211 */ /* 0x001fc800078ec0ff */
[----:B------:R-:W-:Y:S02]  /*136e0*/  LEA R7, R23, R4, 0x3 ;  /* 0x0000000417077211 */ /* 0x000fe400078e18ff */
[----:B------:R-:W-:Y:S02]  /*136f0*/  SHF.L.U32 R4, R25, 0x1f, RZ ;  /* 0x0000001f19047819 */ /* 0x000fe400000006ff */
[----:B-1----:R-:W-:Y:S02]  /*13700*/  LOP3.LUT R5, R5, 0x7f, RZ, 0xc0, !PT ;  /* 0x0000007f05057812 */ /* 0x002fe400078ec0ff */
[----:B------:R-:W0:Y:S02]  /*13710*/  SYNCS.PHASECHK.TRANS64.TRYWAIT P0, [R7+URZ+0x13280], R4 ;  /* 0x01328004070075a7 */ /* 0x000e24000800017f */
[----:B------:R-:W-:Y:S01]  /*13720*/  ISETP.NE.AND P2, PT, R5, RZ, PT ;  /* 0x000000ff0500720c */ /* 0x000fe20003f45270 */
[----:B0-----:R-:W-:-:S12]  /*13730*/  @!P0 BRA `(.L_x_466) ;  /* 0x0000002800a48947 */ /* 0x001fd80003800000 */
.L_x_567:
[----:B------:R-:W-:Y:S05]  /*13740*/  BSYNC B1 ;  /* 0x0000000000017941 */ /* 0x000fea0003800000 */
.L_x_465:
[----:B------:R-:W-:Y:S04]  /*13750*/  BSSY B1, `(.L_x_467) ;  /* 0x0000009000017945 */ /* 0x000fe80003800000 */
[----:B------:R-:W-:Y:S05]  /*13760*/  @P2 BRA `(.L_x_468) ;  /* 0x00000000001c2947 */ /* 0x000fea0003800000 */
[----:B------:R-:W1:Y:S01]  /*13770*/  S2R R5, SR_TID.X ;  /* 0x0000000000057919 */ /* 0x000e620000002100 */
[----:B------:R-:W-:-:S04]  /*13780*/  IMAD.MOV.U32 R6, RZ, RZ, 0x2800 ;  /* 0x00002800ff067424 */ /* 0x000fc800078e00ff */
[----:B------:R2:W-:Y:S01]  /*13790*/  SYNCS.ARRIVE.TRANS64 RZ, [R7+URZ+0x13270], R6 ;  /* 0x0132700607ff79a7 */ /* 0x0005e2000800003f */
[----:B-1----:R-:W-:-:S04]  /*137a0*/  LOP3.LUT R5, R5, 0x1f, RZ, 0xc0, !PT ;  /* 0x0000001f05057812 */ /* 0x002fc800078ec0ff */
[----:B------:R-:W-:-:S13]  /*137b0*/  ISETP.NE.AND P0, PT, R5, RZ, PT ;  /* 0x000000ff0500720c */ /* 0x000fda0003f05270 */
[----:B--2---:R-:W-:Y:S05]  /*137c0*/  @!P0 BRA `(.L_x_468) ;  /* 0x0000000000048947 */ /* 0x004fea0003800000 */
[----:B------:R-:W-:Y:S01]  /*137d0*/  BPT.TRAP 0x1 ;  /* 0x000000040000795c */ /* 0x000fe20000300000 */
.L_x_468:
[----:B------:R-:W-:Y:S05]  /*137e0*/  BSYNC B1 ;  /* 0x0000000000017941 */ /* 0x000fea0003800000 */
.L_x_467:
[----:B------:R-:W1:Y:S01]  /*137f0*/  S2R R6, SR_CgaCtaId ;  /* 0x0000000000067919 */ /* 0x000e620000008800 */
[----:B------:R-:W-:Y:S01]  /*13800*/  IMAD.MOV.U32 R11, RZ, RZ, RZ ;  /* 0x000000ffff0b7224 */ /* 0x000fe200078e00ff */
[----:B------:R-:W-:Y:S01]  /*13810*/  MOV R5, 0x400 ;  /* 0x0000040000057802 */ /* 0x000fe20000000f00 */
[----:B------:R-:W-:Y:S01]  /*13820*/  UIADD3 UR4, UP0, UR40, 0x470, URZ ;  /* 0x0000047028047890 */ /* 0x000fe2000ff1e03f */
[----:B------:R-:W-:Y:S01]  /*13830*/  PLOP3.LUT P0, PT, PT, PT, PT, 0x80, 0x0 ;  /* 0x000000000000781c */ /* 0x000fe20003f0f070 */
[----:B------:R-:W-:Y:S01]  /*13840*/  IMAD R10, R10, 0xa0, R27 ;  /* 0x000000a00a0a7824 */ /* 0x000fe200078e021b */
[----:B------:R-:W-:Y:S01]  /*13850*/  R2UR UR10, R11 ;  /* 0x000000000b0a72ca */ /* 0x000fe200000e0000 */
[----:B------:R-:W-:Y:S01]  /*13860*/  VIADD R12, R7, 0x13270 ;  /* 0x00013270070c7836 */ /* 0x000fe20000000000 */
[----:B------:R-:W-:Y:S01]  /*13870*/  UIADD3.X UR5, URZ, UR41, URZ, UP0, !UPT ;  /* 0x000000293f057290 */ /* 0x000fe200087fe43f */
[----:B------:R-:W-:Y:S01]  /*13880*/  UMOV UR6, 0x0 ;  /* 0x0000000000067882 */ /* 0x000fe20000000000 */
[----:B------:R-:W-:Y:S01]  /*13890*/  UMOV UR7, 0x14f00000 ;  /* 0x14f0000000077882 */ /* 0x000fe20000000000 */
[----:B-1----:R-:W-:-:S05]  /*138a0*/  LEA R5, R6, R5, 0x18 ;  /* 0x0000000506057211 */ /* 0x002fca00078ec0ff */
[----:B------:R-:W-:-:S04]  /*138b0*/  IMAD R6, R23, 0x2800, R5 ;  /* 0x0000280017067824 */ /* 0x000fc800078e0205 */
[----:B------:R-:W-:-:S07]  /*138c0*/  VIADD R5, R6, 0x6000 ;  /* 0x0000600006057836 */ /* 0x000fce0000000000 */
.L_x_469:
[----:B------:R-:W-:-:S13]  /*138d0*/  @P0 ELECT P3, URZ, PT ;  /* 0x00000000003f082f */ /* 0x000fda0003860000 */
[----:B-----5:R-:W-:Y:S02]  /*138e0*/  @P3 R2UR UR13, R2 ;  /* 0x00000000020d32ca */ /* 0x020fe400000e0000 */
        /* <DEDUP_REMOVED lines=11> */
.L_x_568:
[----:B------:R-:W-:Y:S05]  /*139a0*/  BSYNC B1 ;  /* 0x0000000000017941 */ /* 0x000fea0003800000 */
.L_x_470:
[----:B------:R-:W-:Y:S01]  /*139b0*/  BSSY B1, `(.L_x_472) ;  /* 0x000000b000017945 */ /* 0x000fe20003800000 */
[----:B01----:R-:W-:Y:S02]  /*139c0*/  IMAD.MOV.U32 R4, RZ, RZ, 0x0 ;  /* 0x00000000ff047424 */ /* 0x003fe400078e00ff */
[----:B------:R-:W-:Y:S01]  /*139d0*/  IMAD.MOV.U32 R5, RZ, RZ, 0x14f00000 ;  /* 0x14f00000ff057424 */ /* 0x000fe200078e00ff */
[----:B------:R-:W-:Y:S06]  /*139e0*/  @P2 BRA `(.L_x_473) ;  /* 0x00000000001c2947 */ /* 0x000fec0003800000 */
[----:B------:R-:W0:Y:S02]  /*139f0*/  S2R R12, SR_TID.X ;  /* 0x00000000000c7919 */ /* 0x000e240000002100 */
[----:B0-----:R-:W-:Y:S02]  /*13a00*/  LOP3.LUT R13, R12, 0x1f, RZ, 0xc0, !PT ;  /* 0x0000001f0c0d7812 */ /* 0x001fe400078ec0ff */
[----:B------:R-:W-:Y:S02]  /*13a10*/  MOV R12, 0x2800 ;  /* 0x00002800000c7802 */ /* 0x000fe40000000f00 */
[----:B------:R-:W-:Y:S02]  /*13a20*/  ISETP.NE.AND P0, PT, R13, RZ, PT ;  /* 0x000000ff0d00720c */ /* 0x000fe40003f05270 */
[----:B------:R0:W-:Y:S11]  /*13a30*/  SYNCS.ARRIVE.TRANS64 RZ, [R7+URZ+0x13230], R12 ;  /* 0x0132300c07ff79a7 */ /* 0x0001f6000800003f */
[----:B0-----:R-:W-:Y:S05]  /*13a40*/  @!P0 BRA `(.L_x_473) ;  /* 0x0000000000048947 */ /* 0x001fea0003800000 */
[----:B------:R-:W-:Y:S01]  /*13a50*/  BPT.TRAP 0x1 ;  /* 0x000000040000795c */ /* 0x000fe20000300000 */
.L_x_473:
[----:B------:R-:W-:Y:S05]  /*13a60*/  BSYNC B1 ;  /* 0x0000000000017941 */ /* 0x000fea0003800000 */
.L_x_472:
[----:B------:R-:W-:Y:S01]  /*13a70*/  R2UR UR6, R4 ;  /* 0x00000000040672ca */ /* 0x000fe200000e0000 */
[----:B------:R-:W-:Y:S01]  /*13a80*/  UIADD3 UR4, UP0, UR40, 0x370, URZ ;  /* 0x0000037028047890 */ /* 0x000fe2000ff1e03f */
[----:B------:R-:W-:Y:S01]  /*13a90*/  R2UR UR7, R5 ;  /* 0x00000000050772ca */ /* 0x000fe200000e0000 */
[----:B------:R-:W-:Y:S01]  /*13aa0*/  VIADD R6, R6, 0xe000 ;  /* 0x0000e00006067836 */ /* 0x000fe20000000000 */
[----:B------:R-:W-:Y:S01]  /*13ab0*/  R2UR UR10, R11 ;  /* 0x000000000b0a72ca */ /* 0x000fe200000e0000 */
[----:B------:R-:W-:Y:S01]  /*13ac0*/  VIADD R7, R7, 0x13230 ;  /* 0x0001323007077836 */ /* 0x000fe20000000000 */
[----:B------:R-:W-:Y:S01]  /*13ad0*/  PLOP3.LUT P0, PT, PT, PT, PT, 0x80, 0x0 ;  /* 0x000000000000781c */ /* 0x000fe20003f0f070 */
[----:B------:R-:W-:-:S12]  /*13ae0*/  UIADD3.X UR5, URZ, UR41, URZ, UP0, !UPT ;  /* 0x000000293f057290 */ /* 0x000fd800087fe43f */
.L_x_474:
        /* <DEDUP_REMOVED lines=10> */
.L_x_463:
[----:B------:R-:W-:Y:S05]  /*13b90*/  BSYNC B0 ;  /* 0x0000000000007941 */ /* 0x000fea0003800000 */
.L_x_462:
[----:B------:R-:W-:-:S06]  /*13ba0*/  UISETP.NE.AND UP0, UPT, UR36, 0x3, UPT ;  /* 0x000000032400788c */ /* 0x000fcc000bf05270 */
[----:B------:R-:W-:-:S13]  /*13bb0*/  PLOP3.LUT P0, PT, PT, PT, UP0, 0x80, 0x0 ;  /* 0x000000000000781c */ /* 0x000fda0003f0f008 */
[----:B------:R-:W-:Y:S05]  /*13bc0*/  @!P0 BRA `(.L_x_475) ;  /* 0x0000000000048947 */ /* 0x000fea0003800000 */
[----:B------:R-:W-:Y:S01]  /*13bd0*/  BPT.TRAP 0x1 ;  /* 0x000000040000795c */ /* 0x000fe20000300000 */
.L_x_475:
[----:B------:R-:W0:Y:S01]  /*13be0*/  S2R R6, SR_CgaCtaId ;  /* 0x0000000000067919 */ /* 0x000e220000008800 */
[----:B------:R-:W-:Y:S01]  /*13bf0*/  MOV R5, 0x400 ;  /* 0x0000040000057802 */ /* 0x000fe20000000f00 */
[----:B------:R-:W-:Y:S01]  /*13c00*/  BSSY B0, `(.L_x_476) ;  /* 0x0000009000007945 */ /* 0x000fe20003800000 */
[----:B------:R-:W-:-:S04]  /*13c10*/  LOP3.LUT R4, R9, 0x1, RZ, 0x3c, !PT ;  /* 0x0000000109047812 */ /* 0x000fc800078e3cff */
[----:B------:R-:W-:Y:S02]  /*13c20*/  SHF.L.U32 R4, R4, 0x1f, RZ ;  /* 0x0000001f04047819 */ /* 0x000fe400000006ff */
[----:B0-----:R-:W-:-:S05]  /*13c30*/  LEA R5, R6, R5, 0x18 ;  /* 0x0000000506057211 */ /* 0x001fca00078ec0ff */
[----:B------:R-:W-:Y:S02]  /*13c40*/  IMAD R13, R8, 0x8, R5 ;  /* 0x00000008080d7824 */ /* 0x000fe400078e0205 */
[----:B------:R-:W-:Y:S02]  /*13c50*/  IMAD.U32 R5, RZ, RZ, UR39 ;  /* 0x00000027ff057e24 */ /* 0x000fe4000f8e00ff */
[----:B------:R-:W0:Y:S03]  /*13c60*/  SYNCS.PHASECHK.TRANS64.TRYWAIT P2, [R13+URZ+0x13270], R4 ;  /* 0x013270040d0075a7 */ /* 0x000e26000804017f */
[----:B------:R-:W-:Y:S01]  /*13c70*/  ISETP.NE.AND P0, PT, R5, 0x3, PT ;  /* 0x000000030500780c */ /* 0x000fe20003f05270 */
[----:B0-----:R-:W-:-:S12]  /*13c80*/  @!P2 BRA `(.L_x_477) ;  /* 0x000000240078a947 */ /* 0x001fd80003800000 */
.L_x_569:
[----:B------:R-:W-:Y:S05]  /*13c90*/  BSYNC B0 ;  /* 0x0000000000007941 */ /* 0x000fea0003800000 */
.L_x_476:
[----:B------:R-:W-:Y:S05]  /*13ca0*/  @!P0 BRA `(.L_x_478) ;  /* 0x0000000000048947 */ /* 0x000fea0003800000 */
[----:B------:R-:W-:Y:S01]  /*13cb0*/  BPT.TRAP 0x1 ;  /* 0x000000040000795c */ /* 0x000fe20000300000 */
.L_x_478:
[----:B0-----:R-:W-:Y:S01]  /*13cc0*/  SHF.L.U32 R4, R9, 0x1f, RZ ;  /* 0x0000001f09047819 */ /* 0x001fe200000006ff */
[----:B------:R-:W-:-:S03]  /*13cd0*/  IMAD R10, R8, 0x2800, RZ ;  /* 0x00002800080a7824 */ /* 0x000fc600078e02ff */
[----:B------:R-:W0:Y:S02]  /*13ce0*/  SYNCS.PHASECHK.TRANS64.TRYWAIT P2, [R13+URZ+0x13260], R4 ;  /* 0x013260040d0075a7 */ /* 0x000e24000804017f */
[----:B0-----:R-:W-:Y:S05]  /*13cf0*/  @!P2 BRA `(.L_x_479) ;  /* 0x000000240070a947 */ /* 0x001fea0003800000 */
.L_x_570:
[----:B------:R-:W2:Y:S01]  /*13d00*/  LDL R5, [R1] ;  /* 0x0000000001057983 */ /* 0x000ea20000100800 */
[----:B------:R-:W-:Y:S01]  /*13d10*/  MOV R15, 0x400 ;  /* 0x00000400000f7802 */ /* 0x000fe20000000f00 */
[----:B------:R-:W-:Y:S05]  /*13d20*/  WARPSYNC.ALL ;  /* 0x0000000000007948 */ /* 0x000fea0003800000 */
[----:B------:R-:W1:Y:S01]  /*13d30*/  S2R R18, SR_CgaCtaId ;  /* 0x0000000000127919 */ /* 0x000e620000008800 */
[----:B------:R-:W-:Y:S02]  /*13d40*/  LOP3.LUT R14, R10, R29, RZ, 0xfc, !PT ;  /* 0x0000001d0a0e7212 */ /* 0x000fe400078efcff */
[----:B-1----:R-:W-:-:S05]  /*13d50*/  LEA R15, R18, R15, 0x18 ;  /* 0x0000000f120f7211 */ /* 0x002fca00078ec0ff */
[----:B------:R-:W-:Y:S01]  /*13d60*/  IMAD.IADD R14, R15, 0x1, R14 ;  /* 0x000000010f0e7824 */ /* 0x000fe200078e020e */
[----:B--2---:R-:W-:-:S05]  /*13d70*/  LOP3.LUT R12, R10, R5, RZ, 0xfc, !PT ;  /* 0x000000050a0c7212 */ /* 0x004fca00078efcff */
[----:B------:R-:W-:-:S05]  /*13d80*/  IMAD.IADD R12, R15, 0x1, R12 ;  /* 0x000000010f0c7824 */ /* 0x000fca00078e020c */
[----:B0-----:R-:W0:Y:S02]  /*13d90*/  LDSM.16.MT88.4 R4, [R12+0x6000] ;  /* 0x006000000c04783b */ /* 0x001e240000004200 */
[C-C-:B0-----:R-:W-:Y:S02]  /*13da0*/  PRMT R8, R4.reuse, 0x6420, R5.reuse ;  /* 0x0000642004087816 */ /* 0x141fe40000000005 */
[----:B------:R-:W-:Y:S02]  /*13db0*/  PRMT R9, R4, 0x7531, R5 ;  /* 0x0000753104097816 */ /* 0x000fe40000000005 */
[C-C-:B------:R-:W-:Y:S02]  /*13dc0*/  PRMT R10, R6.reuse, 0x6420, R7.reuse ;  /* 0x00006420060a7816 */ /* 0x140fe40000000007 */
[----:B------:R-:W-:-:S05]  /*13dd0*/  PRMT R11, R6, 0x7531, R7 ;  /* 0x00007531060b7816 */ /* 0x000fca0000000007 */
[----:B------:R-:W-:Y:S04]  /*13de0*/  STSM.16.M88.4 [R14+0x1000], R8 ;  /* 0x001000080e007844 */ /* 0x000fe80000000200 */
[----:B------:R-:W0:Y:S02]  /*13df0*/  LDSM.16.MT88.4 R4, [R12+0x6800] ;  /* 0x006800000c04783b */ /* 0x000e240000004200 */
[C-C-:B0-----:R-:W-:Y:S02]  /*13e00*/  PRMT R8, R4.reuse, 0x6420, R5.reuse ;  /* 0x0000642004087816 */ /* 0x141fe40000000005 */
[----:B------:R-:W-:Y:S02]  /*13e10*/  PRMT R9, R4, 0x7531, R5 ;  /* 0x0000753104097816 */ /* 0x000fe40000000005 */
[----:B------:R-:W-:-:S02]  /*13e20*/  PRMT R10, R6, 0x6420, R7 ;  /* 0x00006420060a7816 */ /* 0x000fc40000000007 */
        /* <DEDUP_REMOVED lines=28> */
.L_x_480:
[----:B-1----:R1:W-:Y:S01]  /*13ff0*/  SYNCS.ARRIVE.TRANS64.A1T0 RZ, [R13+URZ+0x13250], RZ ;  /* 0x013250ff0dff79a7 */ /* 0x0023e2000810003f */
[----:B------:R-:W-:Y:S01]  /*14000*/  BAR.SYNC.DEFER_BLOCKING 0x2, 0x80 ;  /* 0x0082000000007b1d */ /* 0x000fe20000010000 */
[C---:B------:R-:W-:Y:S01]  /*14010*/  ISETP.GT.AND P0, PT, R3.reuse, RZ, PT ;  /* 0x000000ff0300720c */ /* 0x040fe20003f04270 */
[----:B------:R-:W-:Y:S01]  /*14020*/  VIADD R3, R3, 0xffffffff ;  /* 0xffffffff03037836 */ /* 0x000fe20000000000 */
[----:B------:R-:W-:Y:S01]  /*14030*/  @!P1 IADD3 R4, R13, 0x13280, RZ ;  /* 0x000132800d049810 */ /* 0x000fe20007ffe0ff */
[----:B0-----:R-:W-:Y:S02]  /*14040*/  IMAD.MOV.U32 R8, RZ, RZ, R23 ;  /* 0x000000ffff087224 */ /* 0x001fe400078e0017 */
[----:B------:R-:W-:Y:S01]  /*14050*/  IMAD.MOV.U32 R9, RZ, RZ, R25 ;  /* 0x000000ffff097224 */ /* 0x000fe200078e0019 */
[----:B------:R-:W-:-:S04]  /*14060*/  @!P1 PRMT R4, RZ, 0x654, R4 ;  /* 0x00000654ff049816 */ /* 0x000fc80000000004 */
[----:B------:R1:W-:Y:S03]  /*14070*/  @!P1 SYNCS.ARRIVE.TRANS64.RED.A1T0 RZ, [R4+URZ], RZ ;  /* 0x000000ff04ff99a7 */ /* 0x0003e6000810043f */
[----:B------:R-:W-:Y:S05]  /*14080*/  @P0 BRA `(.L_x_481) ;  /* 0xfffffff400040947 */ /* 0x000fea000383ffff */
.L_x_461:
[----:B------:R-:W-:Y:S04]  /*14090*/  BSSY B0, `(.L_x_482) ;  /* 0x000000e000007945 */ /* 0x000fe80003800000 */
[----:B------:R-:W-:Y:S05]  /*140a0*/  @P1 BRA `(.L_x_483) ;  /* 0x0000000000301947 */ /* 0x000fea0003800000 */
[----:B------:R-:W2:Y:S01]  /*140b0*/  S2R R7, SR_LANEID ;  /* 0x0000000000077919 */ /* 0x000ea20000000000 */
[----:B------:R-:W-:Y:S01]  /*140c0*/  VOTEU.ANY UR4, UPT, PT ;  /* 0x0000000000047886 */ /* 0x000fe200038e0100 */
[----:B0-----:R-:W0:Y:S01]  /*140d0*/  LDC.64 R2, c[0x0][0xc38] ;  /* 0x00030e00ff027b82 */ /* 0x001e220000000a00 */
[----:B------:R-:W2:Y:S08]  /*140e0*/  FLO.U32 R0, UR4 ;  /* 0x0000000400007d00 */ /* 0x000eb000080e0000 */
[----:B------:R-:W0:Y:S01]  /*140f0*/  POPC R5, UR4 ;  /* 0x0000000400057d09 */ /* 0x000e220008000000 */
[----:B--2---:R-:W-:-:S13]  /*14100*/  ISETP.EQ.U32.AND P0, PT, R0, R7, PT ;  /* 0x000000070000720c */ /* 0x004fda0003f02070 */
[----:B0-----:R-:W2:Y:S01]  /*14110*/  @P0 ATOMG.E.ADD.STRONG.GPU PT, R3, desc[UR42][R2.64], R5 ;  /* 0x00000005020309a8 */ /* 0x001ea200081ee1ea */
[----:B-1----:R-:W0:Y:S02]  /*14120*/  S2R R4, SR_LTMASK ;  /* 0x0000000000047919 */ /* 0x002e240000003900 */
[----:B0-----:R-:W-:-:S04]  /*14130*/  LOP3.LUT R4, R4, UR4, RZ, 0xc0, !PT ;  /* 0x0000000404047c12 */ /* 0x001fc8000f8ec0ff */
[----:B------:R-:W0:Y:S01]  /*14140*/  POPC R7, R4 ;  /* 0x0000000400077309 */ /* 0x000e220000000000 */
[----:B--2---:R-:W0:Y:S02]  /*14150*/  SHFL.IDX PT, R0, R3, R0, 0x1f ;  /* 0x00001f0003007589 */ /* 0x004e2400000e0000 */
[----:B0-----:R-:W-:-:S07]  /*14160*/  IADD3 R16, R0, UR38, R7 ;  /* 0x0000002600107c10 */ /* 0x001fce000fffe007 */
.L_x_483:
[----:B------:R-:W-:Y:S05]  /*14170*/  BSYNC B0 ;  /* 0x0000000000007941 */ /* 0x000fea0003800000 */
.L_x_482:
[----:B------:R-:W-:-:S06]  /*14180*/  UISETP.NE.AND UP0, UPT, UR36, 0x3, UPT ;  /* 0x000000032400788c */ /* 0x000fcc000bf05270 */
[----:B------:R-:W-:-:S13]  /*14190*/  PLOP3.LUT P0, PT, PT, PT, UP0, 0x80, 0x0 ;  /* 0x000000000000781c */ /* 0x000fda0003f0f008 */
[----:B------:R-:W-:Y:S05]  /*141a0*/  @!P0 BRA `(.L_x_484) ;  /* 0x0000000000048947 */ /* 0x000fea0003800000 */
[----:B------:R-:W-:Y:S01]  /*141b0*/  BPT.TRAP 0x1 ;  /* 0x000000040000795c */ /* 0x000fe20000300000 */
.L_x_484:
[----:B------:R-:W2:Y:S01]  /*141c0*/  S2R R2, SR_CgaCtaId ;  /* 0x0000000000027919 */ /* 0x000ea20000008800 */
[----:B------:R-:W-:Y:S01]  /*141d0*/  MOV R0, 0x400 ;  /* 0x0000040000007802 */ /* 0x000fe20000000f00 */
[----:B------:R-:W-:Y:S01]  /*141e0*/  BSSY B0, `(.L_x_485) ;  /* 0x0000009000007945 */ /* 0x000fe20003800000 */
[----:B0-----:R-:W-:-:S04]  /*141f0*/  LOP3.LUT R3, R25, 0x1, RZ, 0x3c, !PT ;  /* 0x0000000119037812 */ /* 0x001fc800078e3cff */
[----:B------:R-:W-:Y:S02]  /*14200*/  SHF.L.U32 R3, R3, 0x1f, RZ ;  /* 0x0000001f03037819 */ /* 0x000fe400000006ff */
[----:B--2---:R-:W-:-:S05]  /*14210*/  LEA R0, R2, R0, 0x18 ;  /* 0x0000000002007211 */ /* 0x004fca00078ec0ff */
[----:B------:R-:W-:Y:S02]  /*14220*/  IMAD R2, R23, 0x8, R0 ;  /* 0x0000000817027824 */ /* 0x000fe400078e0200 */
[----:B------:R-:W-:Y:S02]  /*14230*/  IMAD.U32 R0, RZ, RZ, UR39 ;  /* 0x00000027ff007e24 */ /* 0x000fe4000f8e00ff */
[----:B------:R-:W0:Y:S03]  /*14240*/  SYNCS.PHASECHK.TRANS64.TRYWAIT P0, [R2+URZ+0x13270], R3 ;  /* 0x01327003020075a7 */ /* 0x000e26000800017f */
[----:B------:R-:W-:Y:S01]  /*14250*/  ISETP.NE.AND P2, PT, R0, 0x3, PT ;  /* 0x000000030000780c */ /* 0x000fe20003f45270 */
[----:B0-----:R-:W-:-:S12]  /*14260*/  @!P0 BRA `(.L_x_486) ;  /* 0x0000002000288947 */ /* 0x001fd80003800000 */
.L_x_571:
[----:B------:R-:W-:Y:S05]  /*14270*/  BSYNC B0 ;  /* 0x0000000000007941 */ /* 0x000fea0003800000 */
.L_x_485:
[----:B------:R-:W-:Y:S05]  /*14280*/  @!P2 BRA `(.L_x_487) ;  /* 0x000000000004a947 */ /* 0x000fea0003800000 */
[----:B------:R-:W-:Y:S01]  /*14290*/  BPT.TRAP 0x1 ;  /* 0x000000040000795c */ /* 0x000fe20000300000 */
.L_x_487:
[----:B------:R-:W2:Y:S01]  /*142a0*/  LDL R0, [R1] ;  /* 0x0000000001007983 */ /* 0x000ea20000100800 */
[----:B0-----:R-:W-:Y:S01]  /*142b0*/  SHF.L.U32 R3, R25, 0x1f, RZ ;  /* 0x0000001f19037819 */ /* 0x001fe200000006ff */
[----:B------:R-:W-:-:S03]  /*142c0*/  IMAD R8, R23, 0x2800, RZ ;  /* 0x0000280017087824 */ /* 0x000fc600078e02ff */
[----:B------:R-:W0:Y:S02]  /*142d0*/  SYNCS.PHASECHK.TRANS64.TRYWAIT P0, [R2+URZ+0x13260], R3 ;  /* 0x01326003020075a7 */ /* 0x000e24000800017f */
[----:B--2---:R-:W-:Y:S01]  /*142e0*/  LOP3.LUT R0, R8, R0, RZ, 0xfc, !PT ;  /* 0x0000000008007212 */ /* 0x004fe200078efcff */
[----:B0-----:R-:W-:Y:S06]  /*142f0*/  @!P0 BRA `(.L_x_488) ;  /* 0x0000002000188947 */ /* 0x001fec0003800000 */
.L_x_572:
[----:B------:R-:W2:Y:S01]  /*14300*/  S2R R10, SR_CgaCtaId ;  /* 0x00000000000a7919 */ /* 0x000ea20000008800 */
[----:B------:R-:W-:Y:S01]  /*14310*/  MOV R9, 0x400 ;  /* 0x0000040000097802 */ /* 0x000fe20000000f00 */
[----:B------:R-:W-:Y:S05]  /*14320*/  WARPSYNC.ALL ;  /* 0x0000000000007948 */ /* 0x000fea0003800000 */
[----:B0-----:R-:W-:Y:S02]  /*14330*/  LOP3.LUT R3, R8, R29, RZ, 0xfc, !PT ;  /* 0x0000001d08037212 */ /* 0x001fe400078efcff */
[----:B--2---:R-:W-:-:S04]  /*14340*/  LEA R9, R10, R9, 0x18 ;  /* 0x000000090a097211 */ /* 0x004fc800078ec0ff */
[C---:B------:R-:W-:Y:S01]  /*14350*/  IADD3 R3, R9.reuse, R3, RZ ;  /* 0x0000000309037210 */ /* 0x040fe20007ffe0ff */
[----:B------:R-:W-:-:S05]  /*14360*/  IMAD.IADD R0, R9, 0x1, R0 ;  /* 0x0000000109007824 */ /* 0x000fca00078e0200 */
[----:B-1----:R-:W0:Y:S02]  /*14370*/  LDSM.16.MT88.4 R4, [R0+0x6000] ;  /* 0x006000000004783b */ /* 0x002e240000004200 */
        /* <DEDUP_REMOVED lines=37> */
.L_x_489:
        /* <DEDUP_REMOVED lines=10> */
.L_x_444:
[----:B------:R-:W-:Y:S05]  /*14670*/  BSYNC B6 ;  /* 0x0000000000067941 */ /* 0x000fea0003800000 */
.L_x_442:
[----:B------:R-:W-:-:S13]  /*14680*/  LOP3.LUT P0, RZ, R22, 0x2, RZ, 0xc0, !PT ;  /* 0x0000000216ff7812 */ /* 0x000fda000780c0ff */
[----:B------:R-:W-:Y:S05]  /*14690*/  @!P0 BRA `(.L_x_490) ;  /* 0x0000000000208947 */ /* 0x000fea0003800000 */
[----:B------:R-:W-:Y:S05]  /*146a0*/  WARPSYNC.ALL ;  /* 0x0000000000007948 */ /* 0x000fea0003800000 */
[----:B------:R-:W1:Y:S08]  /*146b0*/  S2UR UR5, SR_CgaCtaId ;  /* 0x00000000000579c3 */ /* 0x000e700000008800 */
[----:B------:R-:W-:Y:S06]  /*146c0*/  BAR.SYNC.DEFER_BLOCKING 0x5, 0x200 ;  /* 0x0148000000007b1d */ /* 0x000fec0000010000 */
[----:B------:R-:W-:-:S02]  /*146d0*/  UMOV UR4, 0x400 ;  /* 0x0000040000047882 */ /* 0x000fc40000000000 */
[----:B-1----:R-:W-:-:S09]  /*146e0*/  ULEA UR4, UR5, UR4, 0x18 ;  /* 0x0000000405047291 */ /* 0x002fd2000f8ec03f */
[----:B------:R-:W1:Y:S01]  /*146f0*/  LDS.128 R16, [UR4+0x132d0] ;  /* 0x0132d004ff107984 */ /* 0x000e620008000c00 */
[----:B------:R-:W-:Y:S06]  /*14700*/  BAR.ARV 0x4, 0x200 ;  /* 0x0108000000007b1d */ /* 0x000fec0000002000 */
[----:B------:R-:W-:Y:S05]  /*14710*/  BRA `(.L_x_491) ;  /* 0x0000000800407947 */ /* 0x000fea0003800000 */
.L_x_490:
[----:B------:R-:W0:Y:S01]  /*14720*/  S2R R0, SR_TID.X ;  /* 0x0000000000007919 */ /* 0x000e220000002100 */
[----:B------:R-:W-:Y:S01]  /*14730*/  UMOV UR4, 0xffffffff ;  /* 0xffffffff00047882 */ /* 0x000fe20000000000 */
[----:B0-----:R-:W-:-:S04]  /*14740*/  LOP3.LUT R8, R0, 0x1f, RZ, 0xc0, !PT ;  /* 0x0000001f00087812 */ /* 0x001fc800078ec0ff */
[----:B------:R-:W-:Y:S01]  /*14750*/  ISETP.NE.AND P0, PT, R8, 0x1f, PT ;  /* 0x0000001f0800780c */ /* 0x000fe20003f05270 */
[----:B------:R-:W-:-:S12]  /*14760*/  BRA.DIV UR4, `(.L_x_492) ;  /* 0x0000001e04107947 */ /* 0x000fd8000b800000 */
[----:B------:R-:W-:Y:S01]  /*14770*/  IMAD.IADD R5, R19, 0x1, R8 ;  /* 0x0000000113057824 */ /* 0x000fe200078e0208 */
[----:B------:R-:W-:-:S04]  /*14780*/  ULDC UR4, c[0x0][0xc14] ;  /* 0x0003050000047ab9 */ /* 0x000fc80000000800 */
[----:B------:R-:W-:-:S13]  /*14790*/  ISETP.GE.OR P1, PT, R5, UR4, !P0 ;  /* 0x0000000405007c0c */ /* 0x000fda000c726670 */
[----:B------:R-:W0:Y:S02]  /*147a0*/  @!P1 LDC.64 R2, c[0x0][0xc58] ;  /* 0x00031600ff029b82 */ /* 0x000e240000000a00 */
[----:B0-----:R-:W-:-:S06]  /*147b0*/  @!P1 IMAD.WIDE R2, R5, 0x4, R2 ;  /* 0x0000000405029825 */ /* 0x001fcc00078e0202 */
[----:B------:R-:W2:Y:S01]  /*147c0*/  @!P1 LDG.E R2, desc[UR42][R2.64] ;  /* 0x0000002a02029981 */ /* 0x000ea2000c1e1900 */
[----:B------:R-:W-:Y:S01]  /*147d0*/  IMAD.MOV.U32 R4, RZ, RZ, RZ ;  /* 0x000000ffff047224 */ /* 0x000fe200078e00ff */
[C---:B------:R-:W-:Y:S02]  /*147e0*/  ISETP.GE.U32.AND P2, PT, R8.reuse, 0x2, PT ;  /* 0x000000020800780c */ /* 0x040fe40003f46070 */
[C---:B------:R-:W-:Y:S01]  /*147f0*/  ISETP.GE.U32.AND P3, PT, R8.reuse, 0x4, PT ;  /* 0x000000040800780c */ /* 0x040fe20003f66070 */
[----:B------:R-:W-:Y:S01]  /*14800*/  SHFL.IDX PT, R0, R16, 0x1, 0x1f ;  /* 0x00201f0010007f89 */ /* 0x000fe200000e0000 */
[C---:B------:R-:W-:Y:S02]  /*14810*/  ISETP.GE.U32.AND P4, PT, R8.reuse, 0x8, PT ;  /* 0x000000080800780c */ /* 0x040fe40003f86070 */
[C---:B------:R-:W-:Y:S01]  /*14820*/  ISETP.GE.U32.AND P5, PT, R8.reuse, 0x10, PT ;  /* 0x000000100800780c */ /* 0x040fe20003fa6070 */
[----:B--2---:R-:W-:Y:S01]  /*14830*/  @!P1 IMAD.MOV.U32 R4, RZ, RZ, R2 ;  /* 0x000000ffff049224 */ /* 0x004fe200078e0002 */
[----:B------:R-:W-:-:S04]  /*14840*/  ISETP.NE.AND P1, PT, R8, RZ, PT ;  /* 0x000000ff0800720c */ /* 0x000fc80003f25270 */
[----:B------:R-:W0:Y:S02]  /*14850*/  SHFL.UP PT, R14, R4, 0x1, RZ ;  /* 0x04200000040e7989 */ /* 0x000e2400000e00ff */
[----:B0-----:R-:W-:-:S05]  /*14860*/  SEL R5, R14, RZ, P1 ;  /* 0x000000ff0e057207 */ /* 0x001fca0000800000 */
[----:B------:R-:W-:Y:S02]  /*14870*/  IMAD.IADD R6, R4, 0x1, R5 ;  /* 0x0000000104067824 */ /* 0x000fe400078e0205 */
[----:B------:R-:W-:Y:S04]  /*14880*/  SHFL.IDX PT, R5, R16, RZ, 0x1f ;  /* 0x00001fff10057589 */ /* 0x000fe800000e0000 */
        /* <DEDUP_REMOVED lines=12> */
[----:B------:R0:W1:Y:S02]  /*14950*/  SHFL.IDX PT, R14, R2, 0x1f, 0x1f ;  /* 0x03e01f00020e7f89 */ /* 0x00006400000e0000 */
.L_x_582:
[----:B------:R-:W-:Y:S02]  /*14960*/  ULDC UR4, c[0x0][0xc10] ;  /* 0x0003040000047ab9 */ /* 0x000fe40000000800 */
[----:B------:R-:W-:-:S04]  /*14970*/  IMAD.U32 R7, RZ, RZ, UR4 ;  /* 0x00000004ff077e24 */ /* 0x000fc8000f8e00ff */
[----:B-1----:R-:W-:-:S04]  /*14980*/  IMAD R3, R14, R7, RZ ;  /* 0x000000070e037224 */ /* 0x002fc800078e02ff */
[----:B------:R-:W-:-:S05]  /*14990*/  IMAD.IADD R0, R0, 0x1, R3 ;  /* 0x0000000100007824 */ /* 0x000fca00078e0203 */
[----:B------:R-:W-:-:S13]  /*149a0*/  ISETP.GT.AND P6, PT, R0, R5, PT ;  /* 0x000000050000720c */ /* 0x000fda0003fc4270 */
[----:B------:R-:W-:Y:S05]  /*149b0*/  @P6 BRA `(.L_x_493) ;  /* 0x00000000009c6947 */ /* 0x000fea0003800000 */
.L_x_498:
[----:B0-----:R-:W0:Y:S01]  /*149c0*/  LDC R2, c[0x0][0xc14] ;  /* 0x00030500ff027b82 */ /* 0x001e220000000800 */
[----:B------:R-:W-:-:S05]  /*149d0*/  VIADD R19, R19, 0x1f ;  /* 0x0000001f13137836 */ /* 0x000fca0000000000 */
[----:B0-----:R-:W-:-:S13]  /*149e0*/  ISETP.GE.AND P6, PT, R19, R2, PT ;  /* 0x000000021300720c */ /* 0x001fda0003fc6270 */
[----:B------:R-:W-:Y:S05]  /*149f0*/  @P6 BRA `(.L_x_494) ;  /* 0x0000000400446947 */ /* 0x000fea0003800000 */
[----:B------:R-:W0:Y:S01]  /*14a00*/  S2R R3, SR_TID.X ;  /* 0x0000000000037919 */ /* 0x000e220000002100 */
[----:B------:R-:W-:Y:S01]  /*14a10*/  BSSY B0, `(.L_x_495) ;  /* 0x0000009000007945 */ /* 0x000fe20003800000 */
[----:B------:R-:W-:Y:S01]  /*14a20*/  IMAD.MOV.U32 R4, RZ, RZ, RZ ;  /* 0x000000ffff047224 */ /* 0x000fe200078e00ff */
[----:B0-----:R-:W-:-:S04]  /*14a30*/  LOP3.LUT R3, R3, 0x1f, RZ, 0xc0, !PT ;  /* 0x0000001f03037812 */ /* 0x001fc800078ec0ff */
[----:B------:R-:W-:-:S04]  /*14a40*/  IADD3 R7, R19, R3, RZ ;  /* 0x0000000313077210 */ /* 0x000fc80007ffe0ff */
[----:B------:R-:W-:-:S13]  /*14a50*/  ISETP.GE.OR P6, PT, R7, R2, !P0 ;  /* 0x000000020700720c */ /* 0x000fda00047c6670 */
[----:B------:R-:W-:Y:S05]  /*14a60*/  @P6 BRA `(.L_x_496) ;  /* 0x00000000000c6947 */ /* 0x000fea0003800000 */
[----:B------:R-:W0:Y:S02]  /*14a70*/  LDC.64 R2, c[0x0][0xc58] ;  /* 0x00031600ff027b82 */ /* 0x000e240000000a00 */
[----:B0-----:R-:W-:-:S05]  /*14a80*/  IMAD.WIDE R2, R7, 0x4, R2 ;  /* 0x0000000407027825 */ /* 0x001fca00078e0202 */
[----:B------:R0:W5:Y:S02]  /*14a90*/  LDG.E R4, desc[UR42][R2.64] ;  /* 0x0000002a02047981 */ /* 0x000164000c1e1900 */
.L_x_496:
[----:B------:R-:W-:Y:S05]  /*14aa0*/  BSYNC B0 ;  /* 0x0000000000007941 */ /* 0x000fea0003800000 */
.L_x_495:
[----:B------:R-:W-:-:S03]  /*14ab0*/  UMOV UR4, 0xffffffff ;  /* 0xffffffff00047882 */ /* 0x000fc60000000000 */
[----:B------:R-:W-:Y:S05]  /*14ac0*/  BRA.DIV UR4, `(.L_x_497) ;  /* 0x0000001e045c7947 */ /* 0x000fea000b800000 */
[----:B-----5:R-:W1:Y:S02]  /*14ad0*/  SHFL.UP PT, R14, R4, 0x1, RZ ;  /* 0x04200000040e7989 */ /* 0x020e6400000e00ff */
[----:B-1----:R-:W-:-:S05]  /*14ae0*/  SEL R13, R14, RZ, P1 ;  /* 0x000000ff0e0d7207 */ /* 0x002fca0000800000 */
        /* <DEDUP_REMOVED lines=14> */
.L_x_590:
[----:B------:R-:W-:Y:S02]  /*14bd0*/  ULDC UR4, c[0x0][0xc10] ;  /* 0x0003040000047ab9 */ /* 0x000fe40000000800 */
[----:B------:R-:W-:-:S05]  /*14be0*/  MOV R7, UR4 ;  /* 0x0000000400077c02 */ /* 0x000fca0008000f00 */
[----:B-1----:R-:W-:-:S04]  /*14bf0*/  IMAD R3, R14, R7, RZ ;  /* 0x000000070e037224 */ /* 0x002fc800078e02ff */
[----:B------:R-:W-:-:S05]  /*14c00*/  IMAD.IADD R0, R3, 0x1, R0 ;  /* 0x0000000103007824 */ /* 0x000fca00078e0200 */
[----:B------:R-:W-:-:S13]  /*14c10*/  ISETP.GT.AND P6, PT, R0, R5, PT ;  /* 0x000000050000720c */ /* 0x000fda0003fc4270 */
[----:B------:R-:W-:Y:S05]  /*14c20*/  @!P6 BRA `(.L_x_498) ;  /* 0xfffffffc0064e947 */ /* 0x000fea000383ffff */
.L_x_493:
[----:B------:R-:W-:Y:S01]  /*14c30*/  IMAD.IADD R16, R0, 0x1, -R3 ;  /* 0x0000000100107824 */ /* 0x000fe200078e0a03 */
[----:B------:R-:W-:-:S03]  /*14c40*/  UMOV UR4, 0xffffffff ;  /* 0xffffffff00047882 */ /* 0x000fc60000000000 */
[----:B------:R-:W-:-:S05]  /*14c50*/  IMAD R0, R2, R7, R16 ;  /* 0x0000000702007224 */ /* 0x000fca00078e0210 */
[----:B------:R-:W-:Y:S01]  /*14c60*/  ISETP.GT.AND P6, PT, R0, R5, PT ;  /* 0x000000050000720c */ /* 0x000fe20003fc4270 */
[----:B------:R-:W-:-:S12]  /*14c70*/  BRA.DIV UR4, `(.L_x_499) ;  /* 0x0000001e04ac7947 */ /* 0x000fd8000b800000 */
[----:B------:R-:W-:-:S04]  /*14c80*/  VOTE.ANY R3, PT, !P6 ;  /* 0x0000000000037806 */ /* 0x000fc800070e0100 */
[----:B------:R-:W1:Y:S02]  /*14c90*/  POPC R0, R3 ;  /* 0x0000000300007309 */ /* 0x000e640000000000 */
[----:B-1----:R1:W2:Y:S02]  /*14ca0*/  SHFL.IDX PT, R4, R4, R0, 0x1f ;  /* 0x00001f0004047589 */ /* 0x0022a400000e0000 */
.L_x_594:
[----:B------:R-:W-:Y:S01]  /*14cb0*/  ISETP.NE.AND P0, PT, R3, RZ, PT ;  /* 0x000000ff0300720c */ /* 0x000fe20003f05270 */
[----:B------:R-:W-:-:S12]  /*14cc0*/  IMAD.MOV.U32 R14, RZ, RZ, RZ ;  /* 0x000000ffff0e7224 */ /* 0x000fd800078e00ff */
[----:B------:R-:W-:Y:S05]  /*14cd0*/  @!P0 BRA `(.L_x_500) ;  /* 0x0000000000108947 */ /* 0x000fea0003800000 */
[----:B------:R-:W-:Y:S01]  /*14ce0*/  UMOV UR4, 0xffffffff ;  /* 0xffffffff00047882 */ /* 0x000fe20000000000 */
[----:B------:R-:W-:Y:S02]  /*14cf0*/  VIADD R12, R0, 0xffffffff ;  /* 0xffffffff000c7836 */ /* 0x000fe40000000000 */
[----:B------:R-:W-:Y:S05]  /*14d00*/  BRA.DIV UR4, `(.L_x_501) ;  /* 0x0000001e04d07947 */ /* 0x000fea000b800000 */
[----:B------:R3:W4:Y:S02]  /*14d10*/  SHFL.IDX PT, R14, R2, R12, 0x1f ;  /* 0x00001f0c020e7589 */ /* 0x00072400000e0000 */
.L_x_500:
[----:B--2---:R-:W-:Y:S01]  /*14d20*/  IABS R6, R4 ;  /* 0x0000000400067213 */ /* 0x004fe20000000000 */
[----:B----4-:R-:W-:Y:S02]  /*14d30*/  IMAD R16, R14, R7, R16 ;  /* 0x000000070e107224 */ /* 0x010fe400078e0210 */
[----:B------:R-:W-:Y:S01]  /*14d40*/  IMAD.IADD R19, R0, 0x1, R19 ;  /* 0x0000000100137824 */ /* 0x000fe200078e0213 */
[----:B------:R-:W2:Y:S08]  /*14d50*/  I2F.RP R8, R6 ;  /* 0x0000000600087306 */ /* 0x000eb00000209400 */
[----:B--2---:R-:W0:Y:S02]  /*14d60*/  MUFU.RCP R8, R8 ;  /* 0x0000000800087308 */ /* 0x004e240000001000 */
[----:B0--3--:R-:W-:-:S06]  /*14d70*/  VIADD R2, R8, 0xffffffe ;  /* 0x0ffffffe08027836 */ /* 0x009fcc0000000000 */
[----:B------:R0:W2:Y:S02]  /*14d80*/  F2I.FTZ.U32.TRUNC.NTZ R3, R2 ;  /* 0x0000000200037305 */ /* 0x0000a4000021f000 */
[----:B0-----:R-:W-:Y:S01]  /*14d90*/  MOV R2, RZ ;  /* 0x000000ff00027202 */ /* 0x001fe20000000f00 */
[----:B--2---:R-:W-:-:S04]  /*14da0*/  IMAD.MOV R7, RZ, RZ, -R3 ;  /* 0x000000ffff077224 */ /* 0x004fc800078e0a03 */
[----:B------:R-:W-:-:S04]  /*14db0*/  IMAD R7, R7, R6, RZ ;  /* 0x0000000607077224 */ /* 0x000fc800078e02ff */
[----:B------:R-:W-:-:S04]  /*14dc0*/  IMAD.HI.U32 R3, R3, R7, R2 ;  /* 0x0000000703037227 */ /* 0x000fc800078e0002 */
[----:B------:R-:W-:Y:S01]  /*14dd0*/  IMAD.IADD R7, R5, 0x1, -R16 ;  /* 0x0000000105077824 */ /* 0x000fe200078e0a10 */
[----:B------:R-:W-:-:S04]  /*14de0*/  IABS R5, R4 ;  /* 0x0000000400057213 */ /* 0x000fc80000000000 */
[----:B------:R-:W-:Y:S01]  /*14df0*/  IABS R2, R7 ;  /* 0x0000000700027213 */ /* 0x000fe20000000000 */
[----:B------:R-:W-:-:S04]  /*14e00*/  IMAD.MOV R5, RZ, RZ, -R5 ;  /* 0x000000ffff057224 */ /* 0x000fc800078e0a05 */
        /* <DEDUP_REMOVED lines=12> */
[----:B------:R-:W-:Y:S01]  /*14ed0*/  IADD3 R17, -R3, RZ, RZ ;  /* 0x000000ff03117210 */ /* 0x000fe20007ffe1ff */
[----:B------:R-:W-:-:S04]  /*14ee0*/  IMAD.MOV.U32 R18, RZ, RZ, R3 ;  /* 0x000000ffff127224 */ /* 0x000fc800078e0003 */
[----:B------:R-:W-:Y:S01]  /*14ef0*/  IMAD R17, R4, R17, R7 ;  /* 0x0000001104117224 */ /* 0x000fe200078e0207 */
[----:B------:R-:W-:Y:S06]  /*14f00*/  BRA `(.L_x_502) ;  /* 0x00000000001c7947 */ /* 0x000fec0003800000 */
.L_x_494:
[----:B------:R-:W-:Y:S01]  /*14f10*/  UMOV UR4, URZ ;  /* 0x0000003f00047c82 */ /* 0x000fe20008000000 */
[----:B------:R-:W-:Y:S01]  /*14f20*/  UMOV UR5, URZ ;  /* 0x0000003f00057c82 */ /* 0x000fe20008000000 */
[----:B------:R-:W-:Y:S01]  /*14f30*/  ULDC UR6, c[0x0][0xc14] ;  /* 0x0003050000067ab9 */ /* 0x000fe20000000800 */
[----:B------:R-:W-:Y:S02]  /*14f40*/  IMAD.MOV.U32 R16, RZ, RZ, R5 ;  /* 0x000000ffff107224 */ /* 0x000fe400078e0005 */
[----:B------:R-:W-:Y:S02]  /*14f50*/  IMAD.U32 R17, RZ, RZ, UR4 ;  /* 0x00000004ff117e24 */ /* 0x000fe4000f8e00ff */
[----:B------:R-:W-:Y:S02]  /*14f60*/  IMAD.U32 R18, RZ, RZ, UR5 ;  /* 0x00000005ff127e24 */ /* 0x000fe4000f8e00ff */
[----:B------:R-:W-:-:S07]  /*14f70*/  IMAD.U32 R19, RZ, RZ, UR6 ;  /* 0x00000006ff137e24 */ /* 0x000fce000f8e00ff */
.L_x_502:
[----:B-1----:R-:W0:Y:S01]  /*14f80*/  S2R R0, SR_TID.X ;  /* 0x0000000000007919 */ /* 0x002e220000002100 */
[----:B------:R-:W-:Y:S05]  /*14f90*/  WARPSYNC.ALL ;  /* 0x0000000000007948 */ /* 0x000fea0003800000 */
[----:B------:R-:W-:Y:S01]  /*14fa0*/  BAR.SYNC.DEFER_BLOCKING 0x4, 0x200 ;  /* 0x0108000000007b1d */ /* 0x000fe20000010000 */
[----:B0-----:R-:W-:-:S04]  /*14fb0*/  LOP3.LUT R0, R0, 0x1f, RZ, 0xc0, !PT ;  /* 0x0000001f00007812 */ /* 0x001fc800078ec0ff */
[----:B------:R-:W-:-:S13]  /*14fc0*/  ISETP.NE.AND P0, PT, R0, RZ, PT ;  /* 0x000000ff0000720c */ /* 0x000fda0003f05270 */
[----:B------:R-:W0:Y:S01]  /*14fd0*/  @!P0 S2R R3, SR_CgaCtaId ;  /* 0x0000000000038919 */ /* 0x000e220000008800 */
[----:B------:R-:W-:-:S04]  /*14fe0*/  @!P0 MOV R0, 0x400 ;  /* 0x0000040000008802 */ /* 0x000fc80000000f00 */
[----:B0-----:R-:W-:-:S05]  /*14ff0*/  @!P0 LEA R0, R3, R0, 0x18 ;  /* 0x0000000003008211 */ /* 0x001fca00078ec0ff */
[----:B------:R2:W-:Y:S01]  /*15000*/  @!P0 STS.128 [R0+0x132d0], R16 ;  /* 0x0132d01000008388 */ /* 0x0005e20000000c00 */
[----:B------:R-:W-:Y:S06]  /*15010*/  BAR.ARV 0x5, 0x200 ;  /* 0x0148000000007b1d */ /* 0x000fec0000002000 */
.L_x_491:
[----:B------:R-:W-:Y:S02]  /*15020*/  ULDC UR4, c[0x0][0xc14] ;  /* 0x0003050000047ab9 */ /* 0x000fe40000000800 */
[----:B-1----:R-:W-:-:S13]  /*15030*/  ISETP.GE.AND P0, PT, R19, UR4, PT ;  /* 0x0000000413007c0c */ /* 0x002fda000bf06270 */
[----:B------:R-:W-:Y:S05]  /*15040*/  @!P0 BRA `(.L_x_503) ;  /* 0xffffffbc00dc8947 */ /* 0x000fea000383ffff */
[----:B------:R-:W-:Y:S05]  /*15050*/  BSYNC B7 ;  /* 0x0000000000077941 */ /* 0x000fea0003800000 */
.L_x_408:
[----:B-12---:R-:W2:Y:S01]  /*15060*/  LDL.LU R0, [R1+0x1c] ;  /* 0x00001c0001007983 */ /* 0x006ea20000300800 */
[----:B------:R-:W-:Y:S01]  /*15070*/  BSSY B0, `(.L_x_504) ;  /* 0x000000b000007945 */ /* 0x000fe20003800000 */
[----:B------:R-:W1:Y:S01]  /*15080*/  S2R R5, SR_CgaCtaId ;  /* 0x0000000000057919 */ /* 0x000e620000008800 */
[----:B--2---:R-:W-:-:S04]  /*15090*/  IADD3 R0, R0, 0x1, RZ ;  /* 0x0000000100007810 */ /* 0x004fc80007ffe0ff */
[----:B------:R-:W-:-:S04]  /*150a0*/  LEA.HI R2, R0, R0, RZ, 0x1 ;  /* 0x0000000000027211 */ /* 0x000fc800078f08ff */
[----:B0-----:R-:W-:Y:S02]  /*150b0*/  LOP3.LUT R3, R2, 0xfffffffe, RZ, 0xc0, !PT ;  /* 0xfffffffe02037812 */ /* 0x001fe400078ec0ff */
[----:B------:R-:W-:-:S03]  /*150c0*/  MOV R2, 0x400 ;  /* 0x0000040000027802 */ /* 0x000fc60000000f00 */
[----:B------:R-:W-:Y:S01]  /*150d0*/  IMAD.IADD R0, R0, 0x1, -R3 ;  /* 0x0000000100007824 */ /* 0x000fe200078e0a03 */
[----:B-1----:R-:W-:-:S04]  /*150e0*/  LEA R8, R5, R2, 0x18 ;  /* 0x0000000205087211 */ /* 0x002fc800078ec0ff */
[----:B------:R-:W-:-:S04]  /*150f0*/  SHF.L.U32 R0, R0, 0x1f, RZ ;  /* 0x0000001f00007819 */ /* 0x000fc800000006ff */
[----:B------:R-:W0:Y:S02]  /*15100*/  SYNCS.PHASECHK.TRANS64.TRYWAIT P0, [R8+URZ+0x13220], R0 ;  /* 0x01322000080075a7 */ /* 0x000e24000800017f */
[----:B0-----:R-:W-:Y:S05]  /*15110*/  @!P0 BRA `(.L_x_505) ;  /* 0x0000001800f08947 */ /* 0x001fea0003800000 */
.L_x_597:
[----:B------:R-:W-:Y:S05]  /*15120*/  BSYNC B0 ;  /* 0x0000000000007941 */ /* 0x000fea0003800000 */
.L_x_504:
[----:B------:R-:W-:-:S03]  /*15130*/  UMOV UR4, 0xffffffff ;  /* 0xffffffff00047882 */ /* 0x000fc60000000000 */
[----:B------:R-:W-:Y:S05]  /*15140*/  BRA.DIV UR4, `(.L_x_506) ;  /* 0x0000001a04f87947 */ /* 0x000fea000b800000 */
[----:B0-----:R-:W0:Y:S02]  /*15150*/  S2R R0, SR_TID.X ;  /* 0x0000000000007919 */ /* 0x001e240000002100 */
[----:B0-----:R-:W-:-:S04]  /*15160*/  SHF.R.U32.HI R0, RZ, 0x5, R0 ;  /* 0x00000005ff007819 */ /* 0x001fc80000011600 */
[----:B------:R-:W-:-:S05]  /*15170*/  LOP3.LUT R0, R0, 0x3, RZ, 0xc0, !PT ;  /* 0x0000000300007812 */ /* 0x000fca00078ec0ff */
[----:B------:R0:W1:Y:S02]  /*15180*/  SHFL.IDX PT, R14, R0, RZ, 0x1f ;  /* 0x00001fff000e7589 */ /* 0x00006400000e0000 */
.L_x_600:
[----:B-1----:R-:W-:-:S13]  /*15190*/  ISETP.NE.AND P0, PT, R14, RZ, PT ;  /* 0x000000ff0e00720c */ /* 0x002fda0003f05270 */
[----:B------:R-:W-:Y:S05]  /*151a0*/  @P0 BRA `(.L_x_285) ;  /* 0x0000000000a40947 */ /* 0x000fea0003800000 */
[----:B------:R-:W-:-:S03]  /*151b0*/  UMOV UR4, 0xffffffff ;  /* 0xffffffff00047882 */ /* 0x000fc60000000000 */
[----:B------:R-:W-:Y:S05]  /*151c0*/  BRA.DIV UR4, `(.L_x_507) ;  /* 0x0000001e040c7947 */ /* 0x000fea000b800000 */
[----:B------:R-:W-:-:S13]  /*151d0*/  ELECT P6, URZ, PT ;  /* 0x00000000003f782f */ /* 0x000fda00038c0000 */
.L_x_603:
[----:B------:R-:W-:Y:S05]  /*151e0*/  @!P6 BRA `(.L_x_285) ;  /* 0x000000000094e947 */ /* 0x000fea0003800000 */
[----:B------:R-:W-:-:S06]  /*151f0*/  ULOP3.LUT UR4, UR37, 0x2, URZ, 0xfc, !UPT ;  /* 0x0000000225047892 */ /* 0x000fcc000f8efc3f */
[----:B0-----:R-:W-:-:S05]  /*15200*/  IMAD.U32 R0, RZ, RZ, UR4 ;  /* 0x00000004ff007e24 */ /* 0x001fca000f8e00ff */
[----:B------:R-:W-:-:S13]  /*15210*/  ISETP.NE.AND P0, PT, R0, 0x3, PT ;  /* 0x000000030000780c */ /* 0x000fda0003f05270 */
[----:B------:R-:W-:Y:S05]  /*15220*/  @!P0 BRA `(.L_x_508) ;  /* 0x0000000000048947 */ /* 0x000fea0003800000 */
[----:B------:R-:W-:Y:S01]  /*15230*/  BPT.TRAP 0x1 ;  /* 0x000000040000795c */ /* 0x000fe20000300000 */
.L_x_508:
        /* <DEDUP_REMOVED lines=12> */
.L_x_604:
[----:B------:R-:W1:Y:S02]  /*15300*/  SYNCS.PHASECHK.TRANS64.TRYWAIT P1, [R7+URZ], R0 ;  /* 0x00000000070075a7 */ /* 0x000e64000802017f */
[----:B-1----:R-:W-:Y:S05]  /*15310*/  @!P1 BRA `(.L_x_510) ;  /* 0x0000001800ec9947 */ /* 0x002fea0003800000 */
.L_x_605:
[----:B------:R-:W-:Y:S05]  /*15320*/  @!P0 BRA `(.L_x_511) ;  /* 0x0000000000048947 */ /* 0x000fea0003800000 */
[----:B------:R-:W-:Y:S01]  /*15330*/  BPT.TRAP 0x1 ;  /* 0x000000040000795c */ /* 0x000fe20000300000 */
.L_x_511:
[----:B------:R-:W-:-:S04]  /*15340*/  LEA R2, R23, R8, 0x3 ;  /* 0x0000000817027211 */ /* 0x000fc800078e18ff */
[----:B------:R-:W2:Y:S02]  /*15350*/  SYNCS.PHASECHK.TRANS64.TRYWAIT P1, [R2+URZ+0x13260], R3 ;  /* 0x01326003020075a7 */ /* 0x000ea4000802017f */
[----:B--2---:R-:W-:Y:S05]  /*15360*/  @!P1 BRA `(.L_x_512) ;  /* 0x0000001800ec9947 */ /* 0x004fea0003800000 */
.L_x_606:
[----:B------:R-:W-:Y:S05]  /*15370*/  @!P0 BRA `(.L_x_513) ;  /* 0x0000000000048947 */ /* 0x000fea0003800000 */
[----:B------:R-:W-:Y:S01]  /*15380*/  BPT.TRAP 0x1 ;  /* 0x000000040000795c */ /* 0x000fe20000300000 */
.L_x_513:
[----:B------:R-:W-:-:S04]  /*15390*/  IMAD R5, R5, 0x8, R8 ;  /* 0x0000000805057824 */ /* 0x000fc800078e0208 */
[----:B------:R-:W3:Y:S02]  /*153a0*/  SYNCS.PHASECHK.TRANS64.TRYWAIT P1, [R5+URZ+0x13260], R0 ;  /* 0x01326000050075a7 */ /* 0x000ee4000802017f */
[----:B---3--:R-:W-:Y:S05]  /*153b0*/  @!P1 BRA `(.L_x_514) ;  /* 0x0000001800ec9947 */ /* 0x008fea0003800000 */
.L_x_607:
[----:B------:R-:W-:Y:S05]  /*153c0*/  @!P0 BRA `(.L_x_515) ;  /* 0x0000000000048947 */ /* 0x000fea0003800000 */
[----:B------:R-:W-:Y:S01]  /*153d0*/  BPT.TRAP 0x1 ;  /* 0x000000040000795c */ /* 0x000fe20000300000 */
.L_x_515:
[----:B------:R-:W4:Y:S02]  /*153e0*/  SYNCS.PHASECHK.TRANS64.TRYWAIT P0, [R2+URZ+0x13280], R3 ;  /* 0x01328003020075a7 */ /* 0x000f24000800017f */
[----:B----4-:R-:W-:Y:S05]  /*153f0*/  @!P0 BRA `(.L_x_516) ;  /* 0x0000001800f08947 */ /* 0x010fea0003800000 */
.L_x_517:
[----:B------:R0:W0:Y:S02]  /*15400*/  SYNCS.PHASECHK.TRANS64.TRYWAIT P0, [R5+URZ+0x13280], R0 ;  /* 0x01328000050075a7 */ /* 0x000024000800017f */
[----:B0-----:R-:W-:Y:S05]  /*15410*/  @!P0 NANOSLEEP.SYNCS 0x989680 ;  /* 0x009896800000895d */ /* 0x001fea0003900000 */
[----:B------:R-:W0:Y:S02]  /*15420*/  @!P0 SYNCS.PHASECHK.TRANS64 P0, [R5+URZ+0x13280], R0 ;  /* 0x01328000050085a7 */ /* 0x000e24000800007f */
[----:B0-----:R-:W-:Y:S05]  /*15430*/  @!P0 BRA `(.L_x_517) ;  /* 0xfffffffc00f08947 */ /* 0x001fea000383ffff */
.L_x_285:
[----:B------:R-:W-:Y:S05]  /*15440*/  BSYNC B8 ;  /* 0x0000000000087941 */ /* 0x000fea0003800000 */
.L_x_282:
[----:B------:R-:W-:Y:S05]  /*15450*/  EXIT ;  /* 0x000000000000794d */ /* 0x000fea0003800000 */
.L_x_301:
[----:B-1----:R1:W2:Y:S02]  /*15460*/  SYNCS.PHASECHK.TRANS64.TRYWAIT P5, [R78+URZ+0x13290], R79 ;  /* 0x0132904f4e0075a7 */ /* 0x0022a400080a017f */
[----:B--2---:R-:W-:Y:S05]  /*15470*/  @!P5 NANOSLEEP.SYNCS 0x989680 ;  /* 0x009896800000d95d */ /* 0x004fea0003900000 */
[----:B------:R-:W2:Y:S02]  /*15480*/  @!P5 SYNCS.PHASECHK.TRANS64 P5, [R78+URZ+0x13290], R79 ;  /* 0x0132904f4e00d5a7 */ /* 0x000ea400080a007f */
[----:B--2---:R-:W-:Y:S05]  /*15490*/  @!P5 BRA `(.L_x_301) ;  /* 0xfffffffc00f0d947 */ /* 0x004fea000383ffff */
[----:B------:R-:W-:Y:S05]  /*154a0*/  BRA `(.L_x_518) ;  /* 0xfffffed000407947 */ /* 0x000fea000383ffff */
.L_x_311:
[----:B-1----:R1:W2:Y:S02]  /*154b0*/  SYNCS.PHASECHK.TRANS64.TRYWAIT P5, [R78+URZ+0x13290], R79 ;  /* 0x0132904f4e0075a7 */ /* 0x0022a400080a017f */
[----:B--2---:R-:W-:Y:S05]  /*154c0*/  @!P5 NANOSLEEP.SYNCS 0x989680 ;  /* 0x009896800000d95d */ /* 0x004fea0003900000 */
[----:B------:R-:W2:Y:S02]  /*154d0*/  @!P5 SYNCS.PHASECHK.TRANS64 P5, [R78+URZ+0x13290], R79 ;  /* 0x0132904f4e00d5a7 */ /* 0x000ea400080a007f */
[----:B--2---:R-:W-:Y:S05]  /*154e0*/  @!P5 BRA `(.L_x_311) ;  /* 0xfffffffc00f0d947 */ /* 0x004fea000383ffff */
[----:B------:R-:W-:Y:S05]  /*154f0*/  BRA `(.L_x_519) ;  /* 0xfffffee000507947 */ /* 0x000fea000383ffff */
.L_x_316:
[----:B0-----:R0:W1:Y:S02]  /*15500*/  SYNCS.PHASECHK.TRANS64.TRYWAIT P1, [R78+URZ+0x13290], R79 ;  /* 0x0132904f4e0075a7 */ /* 0x001064000802017f */
[----:B-1----:R-:W-:Y:S05]  /*15510*/  @!P1 NANOSLEEP.SYNCS 0x989680 ;  /* 0x009896800000995d */ /* 0x002fea0003900000 */
[----:B------:R-:W1:Y:S02]  /*15520*/  @!P1 SYNCS.PHASECHK.TRANS64 P1, [R78+URZ+0x13290], R79 ;  /* 0x0132904f4e0095a7 */ /* 0x000e64000802007f */
[----:B-1----:R-:W-:Y:S05]  /*15530*/  @!P1 BRA `(.L_x_316) ;  /* 0xfffffffc00f09947 */ /* 0x002fea000383ffff */
[----:B------:R-:W-:Y:S05]  /*15540*/  BRA `(.L_x_520) ;  /* 0xfffffef000587947 */ /* 0x000fea000383ffff */
.L_x_320:
[----:B-1----:R1:W2:Y:S02]  /*15550*/  SYNCS.PHASECHK.TRANS64.TRYWAIT P0, [R78+URZ+0x132b0], R79 ;  /* 0x0132b04f4e0075a7 */ /* 0x0022a4000800017f */
[----:B--2---:R-:W-:Y:S05]  /*15560*/  @!P0 NANOSLEEP.SYNCS 0x989680 ;  /* 0x009896800000895d */ /* 0x004fea0003900000 */
[----:B------:R-:W2:Y:S02]  /*15570*/  @!P0 SYNCS.PHASECHK.TRANS64 P0, [R78+URZ+0x132b0], R79 ;  /* 0x0132b04f4e0085a7 */ /* 0x000ea4000800007f */
[----:B--2---:R-:W-:Y:S05]  /*15580*/  @!P0 BRA `(.L_x_320) ;  /* 0xfffffffc00f08947 */ /* 0x004fea000383ffff */
[----:B------:R-:W-:Y:S05]  /*15590*/  BRA `(.L_x_521) ;  /* 0xfffffef000b87947 */ /* 0x000fea000383ffff */
.L_x_340:
[----:B------:R-:W-:Y:S01]  /*155a0*/  BSSY B1, `(.L_x_522) ;  /* 0x0000008000017945 */ /* 0x000fe20003800000 */
[----:B------:R-:W-:Y:S02]  /*155b0*/  IMAD.MOV.U32 R13, RZ, RZ, R32 ;  /* 0x000000ffff0d7224 */ /* 0x000fe400078e0020 */
[----:B------:R-:W-:Y:S02]  /*155c0*/  IMAD.MOV.U32 R12, RZ, RZ, RZ ;  /* 0x000000ffff0c7224 */ /* 0x000fe400078e00ff */
[----:B------:R-:W-:Y:S02]  /*155d0*/  IMAD.MOV.U32 R11, RZ, RZ, 0x1e1f ;  /* 0x00001e1fff0b7424 */ /* 0x000fe400078e00ff */
[----:B------:R-:W-:-:S07]  /*155e0*/  IMAD.MOV.U32 R15, RZ, RZ, -0x1 ;  /* 0xffffffffff0f7424 */ /* 0x000fce00078e00ff */
[----:B0----5:R-:W-:Y:S05]  /*155f0*/  WARPSYNC.COLLECTIVE R15, `(.L_x_523) ;  /* 0x000000000f087348 */ /* 0x021fea0003c00000 */
[----:B------:R1:W2:Y:S02]  /*15600*/  SHFL.IDX P6, R14, R13, R12, R11 ;  /* 0x0000000c0d0e7389 */ /* 0x0002a400000c000b */
[----:B012--5:R-:W-:Y:S01]  /*15610*/  ENDCOLLECTIVE ;  /* 0x000000000000791b */ /* 0x027fe20003800000 */
.L_x_523:
[----:B------:R-:W-:Y:S05]  /*15620*/  BSYNC B1 ;  /* 0x0000000000017941 */ /* 0x000fea0003800000 */
.L_x_522:
[----:B------:R-:W-:Y:S05]  /*15630*/  BRA `(.L_x_524) ;  /* 0xffffff0000907947 */ /* 0x000fea000383ffff */
.L_x_341:
[----:B------:R-:W-:Y:S01]  /*15640*/  BSSY B1, `(.L_x_525) ;  /* 0x0000008000017945 */ /* 0x000fe20003800000 */
[----:B------:R-:W-:Y:S01]  /*15650*/  IMAD.MOV.U32 R13, RZ, RZ, R28 ;  /* 0x000000ffff0d7224 */ /* 0x000fe200078e001c */
[----:B------:R-:W-:Y:S01]  /*15660*/  MOV R12, RZ ;  /* 0x000000ff000c7202 */ /* 0x000fe20000000f00 */
[----:B------:R-:W-:Y:S02]  /*15670*/  IMAD.MOV.U32 R11, RZ, RZ, 0x1e1f ;  /* 0x00001e1fff0b7424 */ /* 0x000fe400078e00ff */
[----:B------:R-:W-:-:S07]  /*15680*/  IMAD.MOV.U32 R15, RZ, RZ, -0x1 ;  /* 0xffffffffff0f7424 */ /* 0x000fce00078e00ff */
[----:B0----5:R-:W-:Y:S05]  /*15690*/  WARPSYNC.COLLECTIVE R15, `(.L_x_526) ;  /* 0x000000000f087348 */ /* 0x021fea0003c00000 */
[----:B------:R1:W2:Y:S02]  /*156a0*/  SHFL.IDX P6, R14, R13, R12, R11 ;  /* 0x0000000c0d0e7389 */ /* 0x0002a400000c000b */
[----:B012--5:R-:W-:Y:S01]  /*156b0*/  ENDCOLLECTIVE ;  /* 0x000000000000791b */ /* 0x027fe20003800000 */
.L_x_526:
[----:B------:R-:W-:Y:S05]  /*156c0*/  BSYNC B1 ;  /* 0x0000000000017941 */ /* 0x000fea0003800000 */
.L_x_525:
[----:B------:R-:W-:Y:S05]  /*156d0*/  BRA `(.L_x_527) ;  /* 0xffffff0000707947 */ /* 0x000fea000383ffff */
.L_x_342:
        /* <DEDUP_REMOVED lines=8> */
.L_x_529:
[----:B------:R-:W-:Y:S05]  /*15760*/  BSYNC B1 ;  /* 0x0000000000017941 */ /* 0x000fea0003800000 */
.L_x_528:
[----:B------:R-:W-:Y:S05]  /*15770*/  BRA `(.L_x_530) ;  /* 0xffffff0000507947 */ /* 0x000fea000383ffff */
.L_x_343:
[----:B------:R-:W-:Y:S01]  /*15780*/  BSSY B1, `(.L_x_531) ;  /* 0x0000008000017945 */ /* 0x000fe20003800000 */
[----:B------:R-:W-:Y:S01]  /*15790*/  MOV R13, R30 ;  /* 0x0000001e000d7202 */ /* 0x000fe20000000f00 */
[----:B------:R-:W-:Y:S02]  /*157a0*/  IMAD.MOV.U32 R12, RZ, RZ, RZ ;  /* 0x000000ffff0c7224 */ /* 0x000fe400078e00ff */
[----:B------:R-:W-:Y:S02]  /*157b0*/  IMAD.MOV.U32 R11, RZ, RZ, 0x1e1f ;  /* 0x00001e1fff0b7424 */ /* 0x000fe400078e00ff */
[----:B------:R-:W-:-:S07]  /*157c0*/  IMAD.MOV.U32 R15, RZ, RZ, -0x1 ;  /* 0xffffffffff0f7424 */ /* 0x000fce00078e00ff */
[----:B0----5:R-:W-:Y:S05]  /*157d0*/  WARPSYNC.COLLECTIVE R15, `(.L_x_532) ;  /* 0x000000000f087348 */ /* 0x021fea0003c00000 */
[----:B------:R1:W2:Y:S02]  /*157e0*/  SHFL.IDX P6, R14, R13, R12, R11 ;  /* 0x0000000c0d0e7389 */ /* 0x0002a400000c000b */
[----:B012--5:R-:W-:Y:S01]  /*157f0*/  ENDCOLLECTIVE ;  /* 0x000000000000791b */ /* 0x027fe20003800000 */
.L_x_532:
[----:B------:R-:W-:Y:S05]  /*15800*/  BSYNC B1 ;  /* 0x0000000000017941 */ /* 0x000fea0003800000 */
.L_x_531:
[----:B------:R-:W-:Y:S05]  /*15810*/  BRA `(.L_x_533) ;  /* 0xffffff0000307947 */ /* 0x000fea000383ffff */
.L_x_345:
[----:B-1----:R1:W2:Y:S02]  /*15820*/  SYNCS.PHASECHK.TRANS64.TRYWAIT P0, [R16+URZ+0x13200], R3 ;  /* 0x01320003100075a7 */ /* 0x0022a4000800017f */
[----:B--2---:R-:W-:Y:S05]  /*15830*/  @!P0 NANOSLEEP.SYNCS 0x989680 ;  /* 0x009896800000895d */ /* 0x004fea0003900000 */
[----:B------:R-:W2:Y:S02]  /*15840*/  @!P0 SYNCS.PHASECHK.TRANS64 P0, [R16+URZ+0x13200], R3 ;  /* 0x01320003100085a7 */ /* 0x000ea4000800007f */
[----:B--2---:R-:W-:Y:S05]  /*15850*/  @!P0 BRA `(.L_x_345) ;  /* 0xfffffffc00f08947 */ /* 0x004fea000383ffff */
[----:B------:R-:W-:Y:S05]  /*15860*/  BRA `(.L_x_534) ;  /* 0xffffff0000287947 */ /* 0x000fea000383ffff */
.L_x_349:
[----:B------:R-:W-:Y:S01]  /*15870*/  BSSY B1, `(.L_x_535) ;  /* 0x0000008000017945 */ /* 0x000fe20003800000 */
[----:B------:R-:W-:Y:S01]  /*15880*/  IMAD.MOV.U32 R13, RZ, RZ, R32 ;  /* 0x000000ffff0d7224 */ /* 0x000fe200078e0020 */
[----:B------:R-:W-:Y:S01]  /*15890*/  MOV R15, 0xffffffff ;  /* 0xffffffff000f7802 */ /* 0x000fe20000000f00 */
[----:B------:R-:W-:Y:S02]  /*158a0*/  IMAD.MOV.U32 R12, RZ, RZ, RZ ;  /* 0x000000ffff0c7224 */ /* 0x000fe400078e00ff */
[----:B------:R-:W-:-:S07]  /*158b0*/  IMAD.MOV.U32 R11, RZ, RZ, 0x1e1f ;  /* 0x00001e1fff0b7424 */ /* 0x000fce00078e00ff */
[----:B-----5:R-:W-:Y:S05]  /*158c0*/  WARPSYNC.COLLECTIVE R15, `(.L_x_536) ;  /* 0x000000000f087348 */ /* 0x020fea0003c00000 */
[----:B------:R0:W1:Y:S02]  /*158d0*/  SHFL.IDX P6, R14, R13, R12, R11 ;  /* 0x0000000c0d0e7389 */ /* 0x00006400000c000b */
[----:B01---5:R-:W-:Y:S01]  /*158e0*/  ENDCOLLECTIVE ;  /* 0x000000000000791b */ /* 0x023fe20003800000 */
.L_x_536:
[----:B------:R-:W-:Y:S05]  /*158f0*/  BSYNC B1 ;  /* 0x0000000000017941 */ /* 0x000fea0003800000 */
.L_x_535:
[----:B------:R-:W-:Y:S05]  /*15900*/  BRA `(.L_x_537) ;  /* 0xffffff10003c7947 */ /* 0x000fea000383ffff */
.L_x_350:
[----:B------:R-:W-:Y:S01]  /*15910*/  BSSY B1, `(.L_x_538) ;  /* 0x0000008000017945 */ /* 0x000fe20003800000 */
[----:B------:R-:W-:Y:S02]  /*15920*/  IMAD.MOV.U32 R13, RZ, RZ, R28 ;  /* 0x000000ffff0d7224 */ /* 0x000fe400078e001c */
[----:B------:R-:W-:Y:S02]  /*15930*/  IMAD.MOV.U32 R12, RZ, RZ, RZ ;  /* 0x000000ffff0c7224 */ /* 0x000fe400078e00ff */
[----:B------:R-:W-:Y:S02]  /*15940*/  IMAD.MOV.U32 R11, RZ, RZ, 0x1e1f ;  /* 0x00001e1fff0b7424 */ /* 0x000fe400078e00ff */
[----:B------:R-:W-:-:S07]  /*15950*/  IMAD.MOV.U32 R15, RZ, RZ, -0x1 ;  /* 0xffffffffff0f7424 */ /* 0x000fce00078e00ff */
[----:B-----5:R-:W-:Y:S05]  /*15960*/  WARPSYNC.COLLECTIVE R15, `(.L_x_539) ;  /* 0x000000000f087348 */ /* 0x020fea0003c00000 */
[----:B------:R0:W1:Y:S02]  /*15970*/  SHFL.IDX P6, R14, R13, R12, R11 ;  /* 0x0000000c0d0e7389 */ /* 0x00006400000c000b */
[----:B01---5:R-:W-:Y:S01]  /*15980*/  ENDCOLLECTIVE ;  /* 0x000000000000791b */ /* 0x023fe20003800000 */
.L_x_539:
[----:B------:R-:W-:Y:S05]  /*15990*/  BSYNC B1 ;  /* 0x0000000000017941 */ /* 0x000fea0003800000 */
.L_x_538:
[----:B------:R-:W-:Y:S05]  /*159a0*/  BRA `(.L_x_540) ;  /* 0xffffff1000207947 */ /* 0x000fea000383ffff */
.L_x_351:
[----:B------:R-:W-:Y:S01]  /*159b0*/  BSSY B1, `(.L_x_541) ;  /* 0x0000008000017945 */ /* 0x000fe20003800000 */
[----:B------:R-:W-:Y:S01]  /*159c0*/  IMAD.MOV.U32 R13, RZ, RZ, R33 ;  /* 0x000000ffff0d7224 */ /* 0x000fe200078e0021 */
[----:B------:R-:W-:Y:S01]  /*159d0*/  MOV R11, 0x1e1f ;  /* 0x00001e1f000b7802 */ /* 0x000fe20000000f00 */
[----:B------:R-:W-:Y:S02]  /*159e0*/  IMAD.MOV.U32 R12, RZ, RZ, RZ ;  /* 0x000000ffff0c7224 */ /* 0x000fe400078e00ff */
[----:B------:R-:W-:-:S07]  /*159f0*/  IMAD.MOV.U32 R15, RZ, RZ, -0x1 ;  /* 0xffffffffff0f7424 */ /* 0x000fce00078e00ff */
[----:B-----5:R-:W-:Y:S05]  /*15a00*/  WARPSYNC.COLLECTIVE R15, `(.L_x_542) ;  /* 0x000000000f087348 */ /* 0x020fea0003c00000 */
[----:B------:R0:W1:Y:S02]  /*15a10*/  SHFL.IDX P6, R14, R13, R12, R11 ;  /* 0x0000000c0d0e7389 */ /* 0x00006400000c000b */
[----:B01---5:R-:W-:Y:S01]  /*15a20*/  ENDCOLLECTIVE ;  /* 0x000000000000791b */ /* 0x023fe20003800000 */
.L_x_542:
[----:B------:R-:W-:Y:S05]  /*15a30*/  BSYNC B1 ;  /* 0x0000000000017941 */ /* 0x000fea0003800000 */
.L_x_541:
[----:B------:R-:W-:Y:S05]  /*15a40*/  BRA `(.L_x_543) ;  /* 0xffffff1000047947 */ /* 0x000fea000383ffff */
.L_x_352:
        /* <DEDUP_REMOVED lines=8> */
.L_x_545:
[----:B------:R-:W-:Y:S05]  /*15ad0*/  BSYNC B1 ;  /* 0x0000000000017941 */ /* 0x000fea0003800000 */
.L_x_544:
[----:B------:R-:W-:Y:S05]  /*15ae0*/  BRA `(.L_x_546) ;  /* 0xffffff0c00e87947 */ /* 0x000fea000383ffff */
.L_x_354:
[----:B0-----:R0:W1:Y:S02]  /*15af0*/  SYNCS.PHASECHK.TRANS64.TRYWAIT P1, [R16+URZ+0x13200], R3 ;  /* 0x01320003100075a7 */ /* 0x001064000802017f */
[----:B-1----:R-:W-:Y:S05]  /*15b00*/  @!P1 NANOSLEEP.SYNCS 0x989680 ;  /* 0x009896800000995d */ /* 0x002fea0003900000 */
[----:B------:R-:W1:Y:S02]  /*15b10*/  @!P1 SYNCS.PHASECHK.TRANS64 P1, [R16+URZ+0x13200], R3 ;  /* 0x01320003100095a7 */ /* 0x000e64000802007f */
[----:B-1----:R-:W-:Y:S05]  /*15b20*/  @!P1 BRA `(.L_x_354) ;  /* 0xfffffffc00f09947 */ /* 0x002fea000383ffff */
[----:B------:R-:W-:Y:S05]  /*15b30*/  BRA `(.L_x_547) ;  /* 0xffffff0c00e87947 */ /* 0x000fea000383ffff */
.L_x_358:
[----:B-1----:R1:W2:Y:S02]  /*15b40*/  SYNCS.PHASECHK.TRANS64.TRYWAIT P1, [R0+URZ+0x13230], R7 ;  /* 0x01323007000075a7 */ /* 0x0022a4000802017f */
[----:B--2---:R-:W-:Y:S05]  /*15b50*/  @!P1 NANOSLEEP.SYNCS 0x989680 ;  /* 0x009896800000995d */ /* 0x004fea0003900000 */
[----:B------:R-:W2:Y:S02]  /*15b60*/  @!P1 SYNCS.PHASECHK.TRANS64 P1, [R0+URZ+0x13230], R7 ;  /* 0x01323007000095a7 */ /* 0x000ea4000802007f */
[----:B--2---:R-:W-:Y:S05]  /*15b70*/  @!P1 BRA `(.L_x_358) ;  /* 0xfffffffc00f09947 */ /* 0x004fea000383ffff */
[----:B------:R-:W-:Y:S05]  /*15b80*/  BRA `(.L_x_357) ;  /* 0xffffff20003c7947 */ /* 0x000fea000383ffff */
.L_x_365:
[----:B-1----:R1:W2:Y:S02]  /*15b90*/  SYNCS.PHASECHK.TRANS64.TRYWAIT P1, [R14+URZ+0x13230], R11 ;  /* 0x0132300b0e0075a7 */ /* 0x0022a4000802017f */
[----:B--2---:R-:W-:Y:S05]  /*15ba0*/  @!P1 NANOSLEEP.SYNCS 0x989680 ;  /* 0x009896800000995d */ /* 0x004fea0003900000 */
[----:B------:R-:W2:Y:S02]  /*15bb0*/  @!P1 SYNCS.PHASECHK.TRANS64 P1, [R14+URZ+0x13230], R11 ;  /* 0x0132300b0e0095a7 */ /* 0x000ea4000802007f */
[----:B--2---:R-:W-:Y:S05]  /*15bc0*/  @!P1 BRA `(.L_x_365) ;  /* 0xfffffffc00f09947 */ /* 0x004fea000383ffff */
[----:B------:R-:W-:Y:S05]  /*15bd0*/  BRA `(.L_x_364) ;  /* 0xffffff54002c7947 */ /* 0x000fea000383ffff */
.L_x_370:
[----:B-1----:R1:W2:Y:S02]  /*15be0*/  SYNCS.PHASECHK.TRANS64.TRYWAIT P1, [R15+URZ+0x13250], R9 ;  /* 0x013250090f0075a7 */ /* 0x0022a4000802017f */
[----:B--2---:R-:W-:Y:S05]  /*15bf0*/  @!P1 NANOSLEEP.SYNCS 0x989680 ;  /* 0x009896800000995d */ /* 0x004fea0003900000 */
[----:B------:R-:W2:Y:S02]  /*15c00*/  @!P1 SYNCS.PHASECHK.TRANS64 P1, [R15+URZ+0x13250], R9 ;  /* 0x013250090f0095a7 */ /* 0x000ea4000802007f */
[----:B--2---:R-:W-:Y:S05]  /*15c10*/  @!P1 BRA `(.L_x_370) ;  /* 0xfffffffc00f09947 */ /* 0x004fea000383ffff */
[----:B------:R-:W-:Y:S05]  /*15c20*/  BRA `(.L_x_369) ;  /* 0xffffff58009c7947 */ /* 0x000fea000383ffff */
.L_x_377:
[----:B--2---:R2:W3:Y:S02]  /*15c30*/  SYNCS.PHASECHK.TRANS64.TRYWAIT P1, [R11+URZ+0x13250], R2 ;  /* 0x013250020b0075a7 */ /* 0x0044e4000802017f */
[----:B---3--:R-:W-:Y:S05]  /*15c40*/  @!P1 NANOSLEEP.SYNCS 0x989680 ;  /* 0x009896800000995d */ /* 0x008fea0003900000 */
[----:B------:R-:W3:Y:S02]  /*15c50*/  @!P1 SYNCS.PHASECHK.TRANS64 P1, [R11+URZ+0x13250], R2 ;  /* 0x013250020b0095a7 */ /* 0x000ee4000802007f */
[----:B---3--:R-:W-:Y:S05]  /*15c60*/  @!P1 BRA `(.L_x_377) ;  /* 0xfffffffc00f09947 */ /* 0x008fea000383ffff */
[----:B------:R-:W-:Y:S05]  /*15c70*/  BRA `(.L_x_376) ;  /* 0xffffff8000947947 */ /* 0x000fea000383ffff */
.L_x_412:
[----:B------:R-:W0:Y:S01]  /*15c80*/  S2R R10, SR_TID.X ;  /* 0x00000000000a7919 */ /* 0x000e220000002100 */
[----:B------:R-:W-:Y:S01]  /*15c90*/  BSSY B1, `(.L_x_548) ;  /* 0x000000a000017945 */ /* 0x000fe20003800000 */
[----:B------:R-:W-:Y:S01]  /*15ca0*/  MOV R12, RZ ;  /* 0x000000ff000c7202 */ /* 0x000fe20000000f00 */
[----:B------:R-:W-:Y:S02]  /*15cb0*/  IMAD.MOV.U32 R11, RZ, RZ, 0x1f ;  /* 0x0000001fff0b7424 */ /* 0x000fe400078e00ff */
[----:B------:R-:W-:Y:S01]  /*15cc0*/  IMAD.MOV.U32 R15, RZ, RZ, -0x1 ;  /* 0xffffffffff0f7424 */ /* 0x000fe200078e00ff */
[----:B0-----:R-:W-:-:S04]  /*15cd0*/  SHF.R.U32.HI R8, RZ, 0x5, R10 ;  /* 0x00000005ff087819 */ /* 0x001fc8000001160a */
[----:B------:R-:W-:-:S05]  /*15ce0*/  LOP3.LUT R8, R8, 0x3, RZ, 0xc0, !PT ;  /* 0x0000000308087812 */ /* 0x000fca00078ec0ff */
[----:B------:R-:W-:-:S07]  /*15cf0*/  IMAD.MOV.U32 R13, RZ, RZ, R8 ;  /* 0x000000ffff0d7224 */ /* 0x000fce00078e0008 */
[----:B------:R-:W-:Y:S05]  /*15d00*/  WARPSYNC.COLLECTIVE R15, `(.L_x_549) ;  /* 0x000000000f087348 */ /* 0x000fea0003c00000 */
[----:B------:R0:W1:Y:S02]  /*15d10*/  SHFL.IDX P6, R14, R13, R12, R11 ;  /* 0x0000000c0d0e7389 */ /* 0x00006400000c000b */
[----:B01----:R-:W-:Y:S01]  /*15d20*/  ENDCOLLECTIVE ;  /* 0x000000000000791b */ /* 0x003fe20003800000 */
.L_x_549:
[----:B------:R-:W-:Y:S05]  /*15d30*/  BSYNC B1 ;  /* 0x0000000000017941 */ /* 0x000fea0003800000 */
.L_x_548:
[----:B------:R-:W-:Y:S05]  /*15d40*/  BRA `(.L_x_550) ;  /* 0xffffffb800307947 */ /* 0x000fea000383ffff */
.L_x_414:
[----:B------:R-:W-:Y:S01]  /*15d50*/  BSSY B1, `(.L_x_551) ;  /* 0x0000006000017945 */ /* 0x000fe20003800000 */
[----:B------:R-:W-:-:S07]  /*15d60*/  IMAD.MOV.U32 R15, RZ, RZ, -0x1 ;  /* 0xffffffffff0f7424 */ /* 0x000fce00078e00ff */
[----:B0-----:R-:W-:Y:S05]  /*15d70*/  WARPSYNC.COLLECTIVE R15, `(.L_x_552) ;  /* 0x000000000f0c7348 */ /* 0x001fea0003c00000 */
[----:B------:R-:W-:Y:S02]  /*15d80*/  ELECT P6, UR62, PT ;  /* 0x00000000003e782f */ /* 0x000fe400038c0000 */
[----:B------:R-:W-:Y:S01]  /*15d90*/  MOV R14, UR62 ;  /* 0x0000003e000e7c02 */ /* 0x000fe20008000f00 */
[----:B0-----:R-:W-:Y:S10]  /*15da0*/  ENDCOLLECTIVE ;  /* 0x000000000000791b */ /* 0x001ff40003800000 */
.L_x_552:
[----:B------:R-:W-:Y:S05]  /*15db0*/  BSYNC B1 ;  /* 0x0000000000017941 */ /* 0x000fea0003800000 */
.L_x_551:
[----:B------:R-:W-:Y:S05]  /*15dc0*/  BRA `(.L_x_413) ;  /* 0xffffffb800287947 */ /* 0x000fea000383ffff */
.L_x_416:
[----:B0-----:R0:W1:Y:S02]  /*15dd0*/  SYNCS.PHASECHK.TRANS64.TRYWAIT P0, [R6+URZ+0x13220], R7 ;  /* 0x01322007060075a7 */ /* 0x001064000800017f */
[----:B-1----:R-:W-:Y:S05]  /*15de0*/  @!P0 NANOSLEEP.SYNCS 0x989680 ;  /* 0x009896800000895d */ /* 0x002fea0003900000 */
[----:B------:R-:W1:Y:S02]  /*15df0*/  @!P0 SYNCS.PHASECHK.TRANS64 P0, [R6+URZ+0x13220], R7 ;  /* 0x01322007060085a7 */ /* 0x000e64000800007f */
[----:B-1----:R-:W-:Y:S05]  /*15e00*/  @!P0 BRA `(.L_x_416) ;  /* 0xfffffffc00f08947 */ /* 0x002fea000383ffff */
[----:B------:R-:W-:Y:S05]  /*15e10*/  BRA `(.L_x_553) ;  /* 0xffffffb800447947 */ /* 0x000fea000383ffff */
.L_x_420:
[----:B0-----:R0:W1:Y:S02]  /*15e20*/  SYNCS.PHASECHK.TRANS64.TRYWAIT P0, [R7+URZ+0x132a0], R8 ;  /* 0x0132a008070075a7 */ /* 0x001064000800017f */
[----:B-1----:R-:W-:Y:S05]  /*15e30*/  @!P0 NANOSLEEP.SYNCS 0x989680 ;  /* 0x009896800000895d */ /* 0x002fea0003900000 */
[----:B------:R-:W1:Y:S02]  /*15e40*/  @!P0 SYNCS.PHASECHK.TRANS64 P0, [R7+URZ+0x132a0], R8 ;  /* 0x0132a008070085a7 */ /* 0x000e64000800007f */
[----:B-1----:R-:W-:Y:S05]  /*15e50*/  @!P0 BRA `(.L_x_420) ;  /* 0xfffffffc00f08947 */ /* 0x002fea000383ffff */
[----:B------:R-:W-:Y:S05]  /*15e60*/  BRA `(.L_x_554) ;  /* 0xffffffb8005c7947 */ /* 0x000fea000383ffff */
.L_x_425:
[----:B-1----:R1:W2:Y:S02]  /*15e70*/  SYNCS.PHASECHK.TRANS64.TRYWAIT P0, [R7+URZ+0x132c0], R8 ;  /* 0x0132c008070075a7 */ /* 0x0022a4000800017f */
[----:B--2---:R-:W-:Y:S05]  /*15e80*/  @!P0 NANOSLEEP.SYNCS 0x989680 ;  /* 0x009896800000895d */ /* 0x004fea0003900000 */
[----:B------:R-:W2:Y:S02]  /*15e90*/  @!P0 SYNCS.PHASECHK.TRANS64 P0, [R7+URZ+0x132c0], R8 ;  /* 0x0132c008070085a7 */ /* 0x000ea4000800007f */
[----:B--2---:R-:W-:Y:S05]  /*15ea0*/  @!P0 BRA `(.L_x_425) ;  /* 0xfffffffc00f08947 */ /* 0x004fea000383ffff */
[----:B------:R-:W-:Y:S05]  /*15eb0*/  BRA `(.L_x_555) ;  /* 0xffffffb800d87947 */ /* 0x000fea000383ffff */
.L_x_432:
[----:B0-----:R0:W1:Y:S02]  /*15ec0*/  SYNCS.PHASECHK.TRANS64.TRYWAIT P1, [R7+URZ+0x132a0], R8 ;  /* 0x0132a008070075a7 */ /* 0x001064000802017f */
[----:B-1----:R-:W-:Y:S05]  /*15ed0*/  @!P1 NANOSLEEP.SYNCS 0x989680 ;  /* 0x009896800000995d */ /* 0x002fea0003900000 */
[----:B------:R-:W1:Y:S02]  /*15ee0*/  @!P1 SYNCS.PHASECHK.TRANS64 P1, [R7+URZ+0x132a0], R8 ;  /* 0x0132a008070095a7 */ /* 0x000e64000802007f */
[----:B-1----:R-:W-:Y:S05]  /*15ef0*/  @!P1 BRA `(.L_x_432) ;  /* 0xfffffffc00f09947 */ /* 0x002fea000383ffff */
[----:B------:R-:W-:Y:S05]  /*15f00*/  BRA `(.L_x_556) ;  /* 0xffffffbc00947947 */ /* 0x000fea000383ffff */
.L_x_437:
[----:B-1----:R1:W2:Y:S02]  /*15f10*/  SYNCS.PHASECHK.TRANS64.TRYWAIT P1, [R7+URZ+0x132c0], R8 ;  /* 0x0132c008070075a7 */ /* 0x0022a4000802017f */
[----:B--2---:R-:W-:Y:S05]  /*15f20*/  @!P1 NANOSLEEP.SYNCS 0x989680 ;  /* 0x009896800000995d */ /* 0x004fea0003900000 */
[----:B------:R-:W2:Y:S02]  /*15f30*/  @!P1 SYNCS.PHASECHK.TRANS64 P1, [R7+URZ+0x132c0], R8 ;  /* 0x0132c008070095a7 */ /* 0x000ea4000802007f */
[----:B--2---:R-:W-:Y:S05]  /*15f40*/  @!P1 BRA `(.L_x_437) ;  /* 0xfffffffc00f09947 */ /* 0x004fea000383ffff */
[----:B------:R-:W-:Y:S05]  /*15f50*/  BRA `(.L_x_557) ;  /* 0xffffffc0000c7947 */ /* 0x000fea000383ffff */
.L_x_450:
[----:B------:R-:W0:Y:S01]  /*15f60*/  S2R R3, SR_TID.X ;  /* 0x0000000000037919 */ /* 0x000e220000002100 */
[----:B------:R-:W-:Y:S01]  /*15f70*/  BSSY B0, `(.L_x_558) ;  /* 0x000000a000007945 */ /* 0x000fe20003800000 */
[----:B------:R-:W-:Y:S01]  /*15f80*/  IMAD.MOV.U32 R12, RZ, RZ, RZ ;  /* 0x000000ffff0c7224 */ /* 0x000fe200078e00ff */
[----:B------:R-:W-:Y:S01]  /*15f90*/  MOV R15, 0xffffffff ;  /* 0xffffffff000f7802 */ /* 0x000fe20000000f00 */
[----:B------:R-:W-:Y:S01]  /*15fa0*/  IMAD.MOV.U32 R11, RZ, RZ, 0x1f ;  /* 0x0000001fff0b7424 */ /* 0x000fe200078e00ff */
[----:B0-----:R-:W-:-:S04]  /*15fb0*/  SHF.R.U32.HI R3, RZ, 0x5, R3 ;  /* 0x00000005ff037819 */ /* 0x001fc80000011603 */
[----:B------:R-:W-:-:S05]  /*15fc0*/  LOP3.LUT R3, R3, 0x3, RZ, 0xc0, !PT ;  /* 0x0000000303037812 */ /* 0x000fca00078ec0ff */
[----:B------:R-:W-:-:S07]  /*15fd0*/  IMAD.MOV.U32 R13, RZ, RZ, R3 ;  /* 0x000000ffff0d7224 */ /* 0x000fce00078e0003 */
[----:B------:R-:W-:Y:S05]  /*15fe0*/  WARPSYNC.COLLECTIVE R15, `(.L_x_559) ;  /* 0x000000000f087348 */ /* 0x000fea0003c00000 */
[----:B------:R0:W1:Y:S02]  /*15ff0*/  SHFL.IDX P6, R14, R13, R12, R11 ;  /* 0x0000000c0d0e7389 */ /* 0x00006400000c000b */
[----:B01----:R-:W-:Y:S01]  /*16000*/  ENDCOLLECTIVE ;  /* 0x000000000000791b */ /* 0x003fe20003800000 */
.L_x_559:
[----:B------:R-:W-:Y:S05]  /*16010*/  BSYNC B0 ;  /* 0x0000000000007941 */ /* 0x000fea0003800000 */
.L_x_558:
[----:B------:R-:W-:Y:S05]  /*16020*/  BRA `(.L_x_560) ;  /* 0xffffffcc00107947 */ /* 0x000fea000383ffff */
.L_x_452:
[----:B------:R-:W-:Y:S01]  /*16030*/  BSSY B0, `(.L_x_561) ;  /* 0x0000006000007945 */ /* 0x000fe20003800000 */
[----:B------:R-:W-:-:S07]  /*16040*/  IMAD.MOV.U32 R15, RZ, RZ, -0x1 ;  /* 0xffffffffff0f7424 */ /* 0x000fce00078e00ff */
[----:B0-----:R-:W-:Y:S05]  /*16050*/  WARPSYNC.COLLECTIVE R15, `(.L_x_562) ;  /* 0x000000000f0c7348 */ /* 0x001fea0003c00000 */
[----:B------:R-:W-:Y:S02]  /*16060*/  ELECT P6, UR62, PT ;  /* 0x00000000003e782f */ /* 0x000fe400038c0000 */
[----:B------:R-:W-:Y:S01]  /*16070*/  MOV R14, UR62 ;  /* 0x0000003e000e7c02 */ /* 0x000fe20008000f00 */
[----:B0-----:R-:W-:Y:S10]  /*16080*/  ENDCOLLECTIVE ;  /* 0x000000000000791b */ /* 0x001ff40003800000 */
.L_x_562:
[----:B------:R-:W-:Y:S05]  /*16090*/  BSYNC B0 ;  /* 0x0000000000007941 */ /* 0x000fea0003800000 */
.L_x_561:
[----:B------:R-:W-:Y:S05]  /*160a0*/  BRA `(.L_x_563) ;  /* 0xffffffcc00087947 */ /* 0x000fea000383ffff */
.L_x_455:
[----:B0-----:R0:W1:Y:S02]  /*160b0*/  SYNCS.PHASECHK.TRANS64.TRYWAIT P2, [R4+URZ+0x13280], R3 ;  /* 0x01328003040075a7 */ /* 0x001064000804017f */
[----:B-1----:R-:W-:Y:S05]  /*160c0*/  @!P2 NANOSLEEP.SYNCS 0x989680 ;  /* 0x009896800000a95d */ /* 0x002fea0003900000 */
[----:B------:R-:W1:Y:S02]  /*160d0*/  @!P2 SYNCS.PHASECHK.TRANS64 P2, [R4+URZ+0x13280], R3 ;  /* 0x013280030400a5a7 */ /* 0x000e64000804007f */
[----:B-1----:R-:W-:Y:S05]  /*160e0*/  @!P2 BRA `(.L_x_455) ;  /* 0xfffffffc00f0a947 */ /* 0x002fea000383ffff */
[----:B------:R-:W-:Y:S05]  /*160f0*/  BRA `(.L_x_564) ;  /* 0xffffffcc00787947 */ /* 0x000fea000383ffff */
.L_x_457:
[----:B-1----:R1:W2:Y:S02]  /*16100*/  SYNCS.PHASECHK.TRANS64.TRYWAIT P2, [R4+URZ+0x13240], R3 ;  /* 0x01324003040075a7 */ /* 0x0022a4000804017f */
[----:B--2---:R-:W-:Y:S05]  /*16110*/  @!P2 NANOSLEEP.SYNCS 0x989680 ;  /* 0x009896800000a95d */ /* 0x004fea0003900000 */
[----:B------:R-:W2:Y:S02]  /*16120*/  @!P2 SYNCS.PHASECHK.TRANS64 P2, [R4+URZ+0x13240], R3 ;  /* 0x013240030400a5a7 */ /* 0x000ea4000804007f */
[----:B--2---:R-:W-:Y:S05]  /*16130*/  @!P2 BRA `(.L_x_457) ;  /* 0xfffffffc00f0a947 */ /* 0x004fea000383ffff */
[----:B------:R-:W-:Y:S05]  /*16140*/  BRA `(.L_x_565) ;  /* 0xffffffcc00d47947 */ /* 0x000fea000383ffff */
.L_x_460:
[----:B0-----:R-:W0:Y:S01]  /*16150*/  S2R R5, SR_CgaCtaId ;  /* 0x0000000000057919 */ /* 0x001e220000008800 */
[----:B------:R-:W-:-:S04]  /*16160*/  MOV R4, 0x400 ;  /* 0x0000040000047802 */ /* 0x000fc80000000f00 */
[----:B0-----:R-:W-:-:S04]  /*16170*/  LEA R4, R5, R4, 0x18 ;  /* 0x0000000405047211 */ /* 0x001fc800078ec0ff */
[----:B------:R0:W1:Y:S03]  /*16180*/  SYNCS.PHASECHK.TRANS64.TRYWAIT P0, [R4+URZ+0x13220], R3 ;  /* 0x01322003040075a7 */ /* 0x000066000800017f */
[----:B-1----:R-:W-:Y:S05]  /*16190*/  @!P0 NANOSLEEP.SYNCS 0x989680 ;  /* 0x009896800000895d */ /* 0x002fea0003900000 */
[----:B------:R-:W1:Y:S02]  /*161a0*/  @!P0 SYNCS.PHASECHK.TRANS64 P0, [R4+URZ+0x13220], R3 ;  /* 0x01322003040085a7 */ /* 0x000e64000800007f */
[----:B-1----:R-:W-:Y:S05]  /*161b0*/  @!P0 BRA `(.L_x_460) ;  /* 0xfffffffc00e48947 */ /* 0x002fea000383ffff */
[----:B------:R-:W-:Y:S05]  /*161c0*/  BRA `(.L_x_566) ;  /* 0xffffffd0009c7947 */ /* 0x000fea000383ffff */
.L_x_466:
[----:B0-----:R0:W1:Y:S02]  /*161d0*/  SYNCS.PHASECHK.TRANS64.TRYWAIT P0, [R7+URZ+0x13280], R4 ;  /* 0x01328004070075a7 */ /* 0x001064000800017f */
[----:B-1----:R-:W-:Y:S05]  /*161e0*/  @!P0 NANOSLEEP.SYNCS 0x989680 ;  /* 0x009896800000895d */ /* 0x002fea0003900000 */
[----:B------:R-:W1:Y:S02]  /*161f0*/  @!P0 SYNCS.PHASECHK.TRANS64 P0, [R7+URZ+0x13280], R4 ;  /* 0x01328004070085a7 */ /* 0x000e64000800007f */
[----:B-1----:R-:W-:Y:S05]  /*16200*/  @!P0 BRA `(.L_x_466) ;  /* 0xfffffffc00f08947 */ /* 0x002fea000383ffff */
[----:B------:R-:W-:Y:S05]  /*16210*/  BRA `(.L_x_567) ;  /* 0xffffffd400487947 */ /* 0x000fea000383ffff */
.L_x_471:
[----:B-1----:R1:W2:Y:S02]  /*16220*/  SYNCS.PHASECHK.TRANS64.TRYWAIT P0, [R7+URZ+0x13240], R4 ;  /* 0x01324004070075a7 */ /* 0x0022a4000800017f */
[----:B--2---:R-:W-:Y:S05]  /*16230*/  @!P0 NANOSLEEP.SYNCS 0x989680 ;  /* 0x009896800000895d */ /* 0x004fea0003900000 */
[----:B------:R-:W2:Y:S02]  /*16240*/  @!P0 SYNCS.PHASECHK.TRANS64 P0, [R7+URZ+0x13240], R4 ;  /* 0x01324004070085a7 */ /* 0x000ea4000800007f */
[----:B--2---:R-:W-:Y:S05]  /*16250*/  @!P0 BRA `(.L_x_471) ;  /* 0xfffffffc00f08947 */ /* 0x004fea000383ffff */
[----:B------:R-:W-:Y:S05]  /*16260*/  BRA `(.L_x_568) ;  /* 0xffffffd400cc7947 */ /* 0x000fea000383ffff */
.L_x_477:
[----:B0-----:R0:W1:Y:S02]  /*16270*/  SYNCS.PHASECHK.TRANS64.TRYWAIT P2, [R13+URZ+0x13270], R4 ;  /* 0x013270040d0075a7 */ /* 0x001064000804017f */
[----:B-1----:R-:W-:Y:S05]  /*16280*/  @!P2 NANOSLEEP.SYNCS 0x989680 ;  /* 0x009896800000a95d */ /* 0x002fea0003900000 */
[----:B------:R-:W1:Y:S02]  /*16290*/  @!P2 SYNCS.PHASECHK.TRANS64 P2, [R13+URZ+0x13270], R4 ;  /* 0x013270040d00a5a7 */ /* 0x000e64000804007f */
[----:B-1----:R-:W-:Y:S05]  /*162a0*/  @!P2 BRA `(.L_x_477) ;  /* 0xfffffffc00f0a947 */ /* 0x002fea000383ffff */
[----:B------:R-:W-:Y:S05]  /*162b0*/  BRA `(.L_x_569) ;  /* 0xffffffd800747947 */ /* 0x000fea000383ffff */
.L_x_479:
[----:B0-----:R0:W1:Y:S02]  /*162c0*/  SYNCS.PHASECHK.TRANS64.TRYWAIT P2, [R13+URZ+0x13260], R4 ;  /* 0x013260040d0075a7 */ /* 0x001064000804017f */
[----:B-1----:R-:W-:Y:S05]  /*162d0*/  @!P2 NANOSLEEP.SYNCS 0x989680 ;  /* 0x009896800000a95d */ /* 0x002fea0003900000 */
[----:B------:R-:W1:Y:S02]  /*162e0*/  @!P2 SYNCS.PHASECHK.TRANS64 P2, [R13+URZ+0x13260], R4 ;  /* 0x013260040d00a5a7 */ /* 0x000e64000804007f */
[----:B-1----:R-:W-:Y:S05]  /*162f0*/  @!P2 BRA `(.L_x_479) ;  /* 0xfffffffc00f0a947 */ /* 0x002fea000383ffff */
[----:B------:R-:W-:Y:S05]  /*16300*/  BRA `(.L_x_570) ;  /* 0xffffffd8007c7947 */ /* 0x000fea000383ffff */
.L_x_486:
[----:B0-----:R0:W2:Y:S02]  /*16310*/  SYNCS.PHASECHK.TRANS64.TRYWAIT P0, [R2+URZ+0x13270], R3 ;  /* 0x01327003020075a7 */ /* 0x0010a4000800017f */
[----:B--2---:R-:W-:Y:S05]  /*16320*/  @!P0 NANOSLEEP.SYNCS 0x989680 ;  /* 0x009896800000895d */ /* 0x004fea0003900000 */
[----:B------:R-:W2:Y:S02]  /*16330*/  @!P0 SYNCS.PHASECHK.TRANS64 P0, [R2+URZ+0x13270], R3 ;  /* 0x01327003020085a7 */ /* 0x000ea4000800007f */
[----:B--2---:R-:W-:Y:S05]  /*16340*/  @!P0 BRA `(.L_x_486) ;  /* 0xfffffffc00f08947 */ /* 0x004fea000383ffff */
[----:B------:R-:W-:Y:S05]  /*16350*/  BRA `(.L_x_571) ;  /* 0xffffffdc00c47947 */ /* 0x000fea000383ffff */
.L_x_488:
[----:B0-----:R0:W2:Y:S02]  /*16360*/  SYNCS.PHASECHK.TRANS64.TRYWAIT P0, [R2+URZ+0x13260], R3 ;  /* 0x01326003020075a7 */ /* 0x0010a4000800017f */
[----:B--2---:R-:W-:Y:S05]  /*16370*/  @!P0 NANOSLEEP.SYNCS 0x989680 ;  /* 0x009896800000895d */ /* 0x004fea0003900000 */
[----:B------:R-:W2:Y:S02]  /*16380*/  @!P0 SYNCS.PHASECHK.TRANS64 P0, [R2+URZ+0x13260], R3 ;  /* 0x01326003020085a7 */ /* 0x000ea4000800007f */
[----:B--2---:R-:W-:Y:S05]  /*16390*/  @!P0 BRA `(.L_x_488) ;  /* 0xfffffffc00f08947 */ /* 0x004fea000383ffff */
[----:B------:R-:W-:Y:S05]  /*163a0*/  BRA `(.L_x_572) ;  /* 0xffffffdc00d47947 */ /* 0x000fea000383ffff */
.L_x_492:
[----:B------:R-:W-:Y:S01]  /*163b0*/  BSSY B0, `(.L_x_573) ;  /* 0x0000008000007945 */ /* 0x000fe20003800000 */
[----:B------:R-:W-:Y:S02]  /*163c0*/  IMAD.MOV.U32 R13, RZ, RZ, R16 ;  /* 0x000000ffff0d7224 */ /* 0x000fe400078e0010 */
[----:B------:R-:W-:Y:S02]  /*163d0*/  IMAD.MOV.U32 R12, RZ, RZ, RZ ;  /* 0x000000ffff0c7224 */ /* 0x000fe400078e00ff */
[----:B------:R-:W-:Y:S02]  /*163e0*/  IMAD.MOV.U32 R11, RZ, RZ, 0x1f ;  /* 0x0000001fff0b7424 */ /* 0x000fe400078e00ff */
[----:B------:R-:W-:-:S07]  /*163f0*/  IMAD.MOV.U32 R15, RZ, RZ, -0x1 ;  /* 0xffffffffff0f7424 */ /* 0x000fce00078e00ff */
[----:B------:R-:W-:Y:S05]  /*16400*/  WARPSYNC.COLLECTIVE R15, `(.L_x_574) ;  /* 0x000000000f087348 */ /* 0x000fea0003c00000 */
[----:B------:R0:W1:Y:S02]  /*16410*/  SHFL.IDX P6, R14, R13, R12, R11 ;  /* 0x0000000c0d0e7389 */ /* 0x00006400000c000b */
[----:B01----:R-:W-:Y:S01]  /*16420*/  ENDCOLLECTIVE ;  /* 0x000000000000791b */ /* 0x003fe20003800000 */
.L_x_574:
[----:B------:R-:W-:Y:S05]  /*16430*/  BSYNC B0 ;  /* 0x0000000000007941 */ /* 0x000fea0003800000 */
.L_x_573:
[----:B------:R-:W-:Y:S01]  /*16440*/  MOV R13, R16 ;  /* 0x00000010000d7202 */ /* 0x000fe20000000f00 */
[----:B------:R-:W-:Y:S02]  /*16450*/  IMAD.MOV.U32 R12, RZ, RZ, 0x1 ;  /* 0x00000001ff0c7424 */ /* 0x000fe400078e00ff */
[----:B------:R-:W-:Y:S02]  /*16460*/  IMAD.MOV.U32 R11, RZ, RZ, 0x1f ;  /* 0x0000001fff0b7424 */ /* 0x000fe400078e00ff */
[----:B------:R-:W-:Y:S02]  /*16470*/  IMAD.MOV.U32 R15, RZ, RZ, -0x1 ;  /* 0xffffffffff0f7424 */ /* 0x000fe400078e00ff */
[----:B------:R-:W-:Y:S02]  /*16480*/  IMAD.IADD R7, R19, 0x1, R8 ;  /* 0x0000000113077824 */ /* 0x000fe400078e0208 */
[----:B------:R-:W-:-:S07]  /*16490*/  IMAD.MOV.U32 R5, RZ, RZ, R14 ;  /* 0x000000ffff057224 */ /* 0x000fce00078e000e */
[----:B------:R-:W-:Y:S05]  /*164a0*/  WARPSYNC.COLLECTIVE R15, `(.L_x_575) ;  /* 0x000000000f087348 */ /* 0x000fea0003c00000 */
[----:B------:R0:W1:Y:S02]  /*164b0*/  SHFL.IDX P6, R14, R13, R12, R11 ;  /* 0x0000000c0d0e7389 */ /* 0x00006400000c000b */
[----:B01----:R-:W-:Y:S01]  /*164c0*/  ENDCOLLECTIVE ;  /* 0x000000000000791b */ /* 0x003fe20003800000 */
.L_x_575:
[----:B------:R-:W-:Y:S02]  /*164d0*/  ULDC UR4, c[0x0][0xc14] ;  /* 0x0003050000047ab9 */ /* 0x000fe40000000800 */
[----:B------:R-:W-:-:S13]  /*164e0*/  ISETP.GE.OR P1, PT, R7, UR4, !P0 ;  /* 0x0000000407007c0c */ /* 0x000fda000c726670 */
[----:B------:R-:W0:Y:S01]  /*164f0*/  @!P1 LDC.64 R2, c[0x0][0xc58] ;  /* 0x00031600ff029b82 */ /* 0x000e220000000a00 */
[----:B------:R-:W-:Y:S02]  /*16500*/  IMAD.MOV.U32 R4, RZ, RZ, RZ ;  /* 0x000000ffff047224 */ /* 0x000fe400078e00ff */
[----:B------:R-:W-:Y:S02]  /*16510*/  IMAD.MOV.U32 R11, RZ, RZ, RZ ;  /* 0x000000ffff0b7224 */ /* 0x000fe400078e00ff */
[----:B------:R-:W-:Y:S02]  /*16520*/  IMAD.MOV.U32 R0, RZ, RZ, R14 ;  /* 0x000000ffff007224 */ /* 0x000fe400078e000e */
[----:B0-----:R-:W-:-:S06]  /*16530*/  @!P1 IMAD.WIDE R2, R7, 0x4, R2 ;  /* 0x0000000407029825 */ /* 0x001fcc00078e0202 */
[----:B------:R-:W2:Y:S01]  /*16540*/  @!P1 LDG.E R2, desc[UR42][R2.64] ;  /* 0x0000002a02029981 */ /* 0x000ea2000c1e1900 */
[C---:B------:R-:W-:Y:S02]  /*16550*/  ISETP.GE.U32.AND P2, PT, R8.reuse, 0x2, PT ;  /* 0x000000020800780c */ /* 0x040fe40003f46070 */
[C---:B------:R-:W-:Y:S02]  /*16560*/  ISETP.GE.U32.AND P3, PT, R8.reuse, 0x4, PT ;  /* 0x000000040800780c */ /* 0x040fe40003f66070 */
[C---:B------:R-:W-:Y:S02]  /*16570*/  ISETP.GE.U32.AND P4, PT, R8.reuse, 0x8, PT ;  /* 0x000000080800780c */ /* 0x040fe40003f86070 */
[C---:B------:R-:W-:Y:S02]  /*16580*/  ISETP.GE.U32.AND P5, PT, R8.reuse, 0x10, PT ;  /* 0x000000100800780c */ /* 0x040fe40003fa6070 */
[----:B--2---:R-:W-:Y:S02]  /*16590*/  @!P1 MOV R4, R2 ;  /* 0x0000000200049202 */ /* 0x004fe40000000f00 */
[----:B------:R-:W-:-:S03]  /*165a0*/  ISETP.NE.AND P1, PT, R8, RZ, PT ;  /* 0x000000ff0800720c */ /* 0x000fc60003f25270 */
[----:B------:R-:W-:-:S10]  /*165b0*/  IMAD.MOV.U32 R13, RZ, RZ, R4 ;  /* 0x000000ffff0d7224 */ /* 0x000fd400078e0004 */
[----:B------:R-:W-:Y:S05]  /*165c0*/  WARPSYNC.COLLECTIVE R15, `(.L_x_576) ;  /* 0x000000000f087348 */ /* 0x000fea0003c00000 */
[----:B------:R0:W1:Y:S02]  /*165d0*/  SHFL.UP P6, R14, R13, R12, R11 ;  /* 0x0400000c0d0e7389 */ /* 0x00006400000c000b */
[----:B01----:R-:W-:Y:S01]  /*165e0*/  ENDCOLLECTIVE ;  /* 0x000000000000791b */ /* 0x003fe20003800000 */
.L_x_576:
[----:B------:R-:W-:Y:S01]  /*165f0*/  IMAD.MOV.U32 R12, RZ, RZ, 0x2 ;  /* 0x00000002ff0c7424 */ /* 0x000fe200078e00ff */
[----:B------:R-:W-:-:S05]  /*16600*/  SEL R7, R14, RZ, P1 ;  /* 0x000000ff0e077207 */ /* 0x000fca0000800000 */
[----:B------:R-:W-:-:S04]  /*16610*/  IMAD.IADD R6, R4, 0x1, R7 ;  /* 0x0000000104067824 */ /* 0x000fc800078e0207 */
[----:B------:R-:W-:-:S07]  /*16620*/  IMAD.MOV.U32 R13, RZ, RZ, R6 ;  /* 0x000000ffff0d7224 */ /* 0x000fce00078e0006 */
[----:B------:R-:W-:Y:S05]  /*16630*/  WARPSYNC.COLLECTIVE R15, `(.L_x_577) ;  /* 0x000000000f087348 */ /* 0x000fea0003c00000 */
[----:B------:R0:W1:Y:S02]  /*16640*/  SHFL.UP P6, R14, R13, R12, R11 ;  /* 0x0400000c0d0e7389 */ /* 0x00006400000c000b */
[----:B01----:R-:W-:Y:S01]  /*16650*/  ENDCOLLECTIVE ;  /* 0x000000000000791b */ /* 0x003fe20003800000 */
.L_x_577:
[----:B------:R-:W-:Y:S01]  /*16660*/  IMAD.MOV.U32 R12, RZ, RZ, 0x4 ;  /* 0x00000004ff0c7424 */ /* 0x000fe200078e00ff */
[----:B------:R-:W-:-:S05]  /*16670*/  SEL R7, R14, RZ, P2 ;  /* 0x000000ff0e077207 */ /* 0x000fca0001000000 */
[----:B------:R-:W-:-:S05]  /*16680*/  IMAD.IADD R7, R6, 0x1, R7 ;  /* 0x0000000106077824 */ /* 0x000fca00078e0207 */
[----:B------:R-:W-:-:S07]  /*16690*/  MOV R13, R7 ;  /* 0x00000007000d7202 */ /* 0x000fce0000000f00 */
[----:B------:R-:W-:Y:S05]  /*166a0*/  WARPSYNC.COLLECTIVE R15, `(.L_x_578) ;  /* 0x000000000f087348 */ /* 0x000fea0003c00000 */
[----:B------:R0:W1:Y:S02]  /*166b0*/  SHFL.UP P6, R14, R13, R12, R11 ;  /* 0x0400000c0d0e7389 */ /* 0x00006400000c000b */
[----:B01----:R-:W-:Y:S01]  /*166c0*/  ENDCOLLECTIVE ;  /* 0x000000000000791b */ /* 0x003fe20003800000 */
.L_x_578:
[----:B------:R-:W-:Y:S01]  /*166d0*/  IMAD.MOV.U32 R12, RZ, RZ, 0x8 ;  /* 0x00000008ff0c7424 */ /* 0x000fe200078e00ff */
[----:B------:R-:W-:-:S05]  /*166e0*/  SEL R2, R14, RZ, P3 ;  /* 0x000000ff0e027207 */ /* 0x000fca0001800000 */
[----:B------:R-:W-:-:S04]  /*166f0*/  IMAD.IADD R2, R7, 0x1, R2 ;  /* 0x0000000107027824 */ /* 0x000fc800078e0202 */
[----:B------:R-:W-:-:S07]  /*16700*/  IMAD.MOV.U32 R13, RZ, RZ, R2 ;  /* 0x000000ffff0d7224 */ /* 0x000fce00078e0002 */
[----:B------:R-:W-:Y:S05]  /*16710*/  WARPSYNC.COLLECTIVE R15, `(.L_x_579) ;  /* 0x000000000f087348 */ /* 0x000fea0003c00000 */
[----:B------:R0:W1:Y:S02]  /*16720*/  SHFL.UP P6, R14, R13, R12, R11 ;  /* 0x0400000c0d0e7389 */ /* 0x00006400000c000b */
[----:B01----:R-:W-:Y:S01]  /*16730*/  ENDCOLLECTIVE ;  /* 0x000000000000791b */ /* 0x003fe20003800000 */
.L_x_579:
[----:B------:R-:W-:Y:S02]  /*16740*/  MOV R12, 0x10 ;  /* 0x00000010000c7802 */ /* 0x000fe40000000f00 */
[----:B------:R-:W-:-:S05]  /*16750*/  SEL R3, R14, RZ, P4 ;  /* 0x000000ff0e037207 */ /* 0x000fca0002000000 */
[----:B------:R-:W-:-:S04]  /*16760*/  IMAD.IADD R3, R2, 0x1, R3 ;  /* 0x0000000102037824 */ /* 0x000fc800078e0203 */
[----:B------:R-:W-:-:S07]  /*16770*/  IMAD.MOV.U32 R13, RZ, RZ, R3 ;  /* 0x000000ffff0d7224 */ /* 0x000fce00078e0003 */
[----:B------:R-:W-:Y:S05]  /*16780*/  WARPSYNC.COLLECTIVE R15, `(.L_x_580) ;  /* 0x000000000f087348 */ /* 0x000fea0003c00000 */
[----:B------:R0:W1:Y:S02]  /*16790*/  SHFL.UP P6, R14, R13, R12, R11 ;  /* 0x0400000c0d0e7389 */ /* 0x00006400000c000b */
[----:B01----:R-:W-:Y:S01]  /*167a0*/  ENDCOLLECTIVE ;  /* 0x000000000000791b */ /* 0x003fe20003800000 */
.L_x_580:
[----:B------:R-:W-:Y:S02]  /*167b0*/  IMAD.MOV.U32 R12, RZ, RZ, 0x1f ;  /* 0x0000001fff0c7424 */ /* 0x000fe400078e00ff */
[----:B------:R-:W-:Y:S01]  /*167c0*/  IMAD.MOV.U32 R11, RZ, RZ, 0x1f ;  /* 0x0000001fff0b7424 */ /* 0x000fe200078e00ff */
[----:B------:R-:W-:-:S05]  /*167d0*/  SEL R2, R14, RZ, P5 ;  /* 0x000000ff0e027207 */ /* 0x000fca0002800000 */
[----:B------:R-:W-:-:S04]  /*167e0*/  IMAD.IADD R2, R3, 0x1, R2 ;  /* 0x0000000103027824 */ /* 0x000fc800078e0202 */
[----:B------:R-:W-:-:S07]  /*167f0*/  IMAD.MOV.U32 R13, RZ, RZ, R2 ;  /* 0x000000ffff0d7224 */ /* 0x000fce00078e0002 */
[----:B------:R-:W-:Y:S05]  /*16800*/  WARPSYNC.COLLECTIVE R15, `(.L_x_581) ;  /* 0x000000000f087348 */ /* 0x000fea0003c00000 */
[----:B------:R0:W1:Y:S02]  /*16810*/  SHFL.IDX P6, R14, R13, R12, R11 ;  /* 0x0000000c0d0e7389 */ /* 0x00006400000c000b */
[----:B01----:R-:W-:Y:S01]  /*16820*/  ENDCOLLECTIVE ;  /* 0x000000000000791b */ /* 0x003fe20003800000 */
.L_x_581:
[----:B------:R-:W-:Y:S05]  /*16830*/  BRA `(.L_x_582) ;  /* 0xffffffe000487947 */ /* 0x000fea000383ffff */
.L_x_497:
[----:B------:R-:W-:Y:S01]  /*16840*/  BSSY B0, `(.L_x_583) ;  /* 0x0000008000007945 */ /* 0x000fe20003800000 */
[----:B-----5:R-:W-:Y:S01]  /*16850*/  IMAD.MOV.U32 R13, RZ, RZ, R4 ;  /* 0x000000ffff0d7224 */ /* 0x020fe200078e0004 */
[----:B------:R-:W-:Y:S01]  /*16860*/  MOV R11, RZ ;  /* 0x000000ff000b7202 */ /* 0x000fe20000000f00 */
[----:B------:R-:W-:Y:S02]  /*16870*/  IMAD.MOV.U32 R12, RZ, RZ, 0x1 ;  /* 0x00000001ff0c7424 */ /* 0x000fe400078e00ff */
[----:B------:R-:W-:-:S07]  /*16880*/  IMAD.MOV.U32 R15, RZ, RZ, -0x1 ;  /* 0xffffffffff0f7424 */ /* 0x000fce00078e00ff */
[----:B0-----:R-:W-:Y:S05]  /*16890*/  WARPSYNC.COLLECTIVE R15, `(.L_x_584) ;  /* 0x000000000f087348 */ /* 0x001fea0003c00000 */
[----:B------:R1:W2:Y:S02]  /*168a0*/  SHFL.UP P6, R14, R13, R12, R11 ;  /* 0x0400000c0d0e7389 */ /* 0x0002a400000c000b */
[----:B012---:R-:W-:Y:S01]  /*168b0*/  ENDCOLLECTIVE ;  /* 0x000000000000791b */ /* 0x007fe20003800000 */
.L_x_584:
[----:B------:R-:W-:Y:S05]  /*168c0*/  BSYNC B0 ;  /* 0x0000000000007941 */ /* 0x000fea0003800000 */
.L_x_583:
[----:B------:R-:W-:Y:S01]  /*168d0*/  SEL R13, R14, RZ, P1 ;  /* 0x000000ff0e0d7207 */ /* 0x000fe20000800000 */
[----:B------:R-:W-:Y:S02]  /*168e0*/  IMAD.MOV.U32 R12, RZ, RZ, 0x2 ;  /* 0x00000002ff0c7424 */ /* 0x000fe400078e00ff */
[----:B------:R-:W-:Y:S02]  /*168f0*/  IMAD.MOV.U32 R11, RZ, RZ, RZ ;  /* 0x000000ffff0b7224 */ /* 0x000fe400078e00ff */
[----:B------:R-:W-:Y:S02]  /*16900*/  IMAD.IADD R13, R4, 0x1, R13 ;  /* 0x00000001040d7824 */ /* 0x000fe400078e020d */
[----:B------:R-:W-:-:S07]  /*16910*/  IMAD.MOV.U32 R15, RZ, RZ, -0x1 ;  /* 0xffffffffff0f7424 */ /* 0x000fce00078e00ff */
[----:B------:R-:W-:Y:S05]  /*16920*/  WARPSYNC.COLLECTIVE R15, `(.L_x_585) ;  /* 0x000000000f087348 */ /* 0x000fea0003c00000 */
[----:B------:R0:W1:Y:S02]  /*16930*/  SHFL.UP P6, R14, R13, R12, R11 ;  /* 0x0400000c0d0e7389 */ /* 0x00006400000c000b */
[----:B01----:R-:W-:Y:S01]  /*16940*/  ENDCOLLECTIVE ;  /* 0x000000000000791b */ /* 0x003fe20003800000 */
.L_x_585:
[----:B------:R-:W-:Y:S01]  /*16950*/  IMAD.MOV.U32 R12, RZ, RZ, 0x4 ;  /* 0x00000004ff0c7424 */ /* 0x000fe200078e00ff */
[----:B------:R-:W-:-:S05]  /*16960*/  SEL R2, R14, RZ, P2 ;  /* 0x000000ff0e027207 */ /* 0x000fca0001000000 */
[----:B------:R-:W-:-:S05]  /*16970*/  IMAD.IADD R2, R13, 0x1, R2 ;  /* 0x000000010d027824 */ /* 0x000fca00078e0202 */
[----:B------:R-:W-:-:S07]  /*16980*/  MOV R13, R2 ;  /* 0x00000002000d7202 */ /* 0x000fce0000000f00 */
[----:B------:R-:W-:Y:S05]  /*16990*/  WARPSYNC.COLLECTIVE R15, `(.L_x_586) ;  /* 0x000000000f087348 */ /* 0x000fea0003c00000 */
[----:B------:R0:W1:Y:S02]  /*169a0*/  SHFL.UP P6, R14, R13, R12, R11 ;  /* 0x0400000c0d0e7389 */ /* 0x00006400000c000b */
[----:B01----:R-:W-:Y:S01]  /*169b0*/  ENDCOLLECTIVE ;  /* 0x000000000000791b */ /* 0x003fe20003800000 */
.L_x_586:
[----:B------:R-:W-:Y:S01]  /*169c0*/  IMAD.MOV.U32 R12, RZ, RZ, 0x8 ;  /* 0x00000008ff0c7424 */ /* 0x000fe200078e00ff */
[----:B------:R-:W-:-:S05]  /*169d0*/  SEL R3, R14, RZ, P3 ;  /* 0x000000ff0e037207 */ /* 0x000fca0001800000 */
[----:B------:R-:W-:-:S04]  /*169e0*/  IMAD.IADD R3, R2, 0x1, R3 ;  /* 0x0000000102037824 */ /* 0x000fc800078e0203 */
[----:B------:R-:W-:-:S07]  /*169f0*/  IMAD.MOV.U32 R13, RZ, RZ, R3 ;  /* 0x000000ffff0d7224 */ /* 0x000fce00078e0003 */
[----:B------:R-:W-:Y:S05]  /*16a00*/  WARPSYNC.COLLECTIVE R15, `(.L_x_587) ;  /* 0x000000000f087348 */ /* 0x000fea0003c00000 */
[----:B------:R0:W1:Y:S02]  /*16a10*/  SHFL.UP P6, R14, R13, R12, R11 ;  /* 0x0400000c0d0e7389 */ /* 0x00006400000c000b */
[----:B01----:R-:W-:Y:S01]  /*16a20*/  ENDCOLLECTIVE ;  /* 0x000000000000791b */ /* 0x003fe20003800000 */
.L_x_587:
[----:B------:R-:W-:Y:S02]  /*16a30*/  MOV R12, 0x10 ;  /* 0x00000010000c7802 */ /* 0x000fe40000000f00 */
[----:B------:R-:W-:-:S05]  /*16a40*/  SEL R6, R14, RZ, P4 ;  /* 0x000000ff0e067207 */ /* 0x000fca0002000000 */
[----:B------:R-:W-:-:S04]  /*16a50*/  IMAD.IADD R6, R3, 0x1, R6 ;  /* 0x0000000103067824 */ /* 0x000fc800078e0206 */
[----:B------:R-:W-:-:S07]  /*16a60*/  IMAD.MOV.U32 R13, RZ, RZ, R6 ;  /* 0x000000ffff0d7224 */ /* 0x000fce00078e0006 */
[----:B------:R-:W-:Y:S05]  /*16a70*/  WARPSYNC.COLLECTIVE R15, `(.L_x_588) ;  /* 0x000000000f087348 */ /* 0x000fea0003c00000 */
[----:B------:R0:W1:Y:S02]  /*16a80*/  SHFL.UP P6, R14, R13, R12, R11 ;  /* 0x0400000c0d0e7389 */ /* 0x00006400000c000b */
[----:B01----:R-:W-:Y:S01]  /*16a90*/  ENDCOLLECTIVE ;  /* 0x000000000000791b */ /* 0x003fe20003800000 */
.L_x_588:
        /* <DEDUP_REMOVED lines=8> */
.L_x_589:
[----:B------:R-:W-:Y:S05]  /*16b20*/  BRA `(.L_x_590) ;  /* 0xffffffe000287947 */ /* 0x000fea000383ffff */
.L_x_499:
[----:B------:R-:W-:Y:S01]  /*16b30*/  BSSY B0, `(.L_x_591) ;  /* 0x0000006000007945 */ /* 0x000fe20003800000 */
[----:B------:R-:W-:Y:S01]  /*16b40*/  PLOP3.LUT P6, PT, P6, PT, PT, 0x8, 0x0 ;  /* 0x000000000000781c */ /* 0x000fe200037ce170 */
[----:B------:R-:W-:-:S12]  /*16b50*/  IMAD.MOV.U32 R15, RZ, RZ, -0x1 ;  /* 0xffffffffff0f7424 */ /* 0x000fd800078e00ff */
[----:B0-----:R-:W-:Y:S05]  /*16b60*/  WARPSYNC.COLLECTIVE R15, `(.L_x_592) ;  /* 0x000000000f087348 */ /* 0x001fea0003c00000 */
[----:B------:R-:W-:Y:S01]  /*16b70*/  VOTE.ANY R14, PT, P6 ;  /* 0x00000000000e7806 */ /* 0x000fe200030e0100 */
[----:B0-----:R-:W-:Y:S06]  /*16b80*/  ENDCOLLECTIVE ;  /* 0x000000000000791b */ /* 0x001fec0003800000 */
.L_x_592:
[----:B------:R-:W-:Y:S05]  /*16b90*/  BSYNC B0 ;  /* 0x0000000000007941 */ /* 0x000fea0003800000 */
.L_x_591:
[----:B------:R-:W-:Y:S01]  /*16ba0*/  IMAD.MOV.U32 R3, RZ, RZ, R14 ;  /* 0x000000ffff037224 */ /* 0x000fe200078e000e */
[----:B------:R-:W-:Y:S01]  /*16bb0*/  MOV R13, R4 ;  /* 0x00000004000d7202 */ /* 0x000fe20000000f00 */
[----:B------:R-:W-:Y:S02]  /*16bc0*/  IMAD.MOV.U32 R11, RZ, RZ, 0x1f ;  /* 0x0000001fff0b7424 */ /* 0x000fe400078e00ff */
[----:B------:R-:W0:Y:S01]  /*16bd0*/  POPC R0, R3 ;  /* 0x0000000300007309 */ /* 0x000e220000000000 */
[----:B------:R-:W-:Y:S02]  /*16be0*/  IMAD.MOV.U32 R15, RZ, RZ, -0x1 ;  /* 0xffffffffff0f7424 */ /* 0x000fe400078e00ff */
[----:B0-----:R-:W-:-:S07]  /*16bf0*/  IMAD.MOV.U32 R12, RZ, RZ, R0 ;  /* 0x000000ffff0c7224 */ /* 0x001fce00078e0000 */
[----:B------:R-:W-:Y:S05]  /*16c00*/  WARPSYNC.COLLECTIVE R15, `(.L_x_593) ;  /* 0x000000000f087348 */ /* 0x000fea0003c00000 */
[----:B------:R0:W1:Y:S02]  /*16c10*/  SHFL.IDX P6, R14, R13, R12, R11 ;  /* 0x0000000c0d0e7389 */ /* 0x00006400000c000b */
[----:B01----:R-:W-:Y:S01]  /*16c20*/  ENDCOLLECTIVE ;  /* 0x000000000000791b */ /* 0x003fe20003800000 */
.L_x_593:
[----:B------:R-:W-:Y:S01]  /*16c30*/  IMAD.MOV.U32 R4, RZ, RZ, R14 ;  /* 0x000000ffff047224 */ /* 0x000fe200078e000e */
[----:B------:R-:W-:Y:S06]  /*16c40*/  BRA `(.L_x_594) ;  /* 0xffffffe000187947 */ /* 0x000fec000383ffff */
.L_x_501:
[----:B------:R-:W-:Y:S01]  /*16c50*/  BSSY B0, `(.L_x_595) ;  /* 0x0000007000007945 */ /* 0x000fe20003800000 */
[----:B------:R-:W-:Y:S01]  /*16c60*/  IMAD.MOV.U32 R13, RZ, RZ, R2 ;  /* 0x000000ffff0d7224 */ /* 0x000fe200078e0002 */
[----:B------:R-:W-:Y:S01]  /*16c70*/  MOV R15, 0xffffffff ;  /* 0xffffffff000f7802 */ /* 0x000fe20000000f00 */
[----:B------:R-:W-:-:S07]  /*16c80*/  IMAD.MOV.U32 R11, RZ, RZ, 0x1f ;  /* 0x0000001fff0b7424 */ /* 0x000fce00078e00ff */
[----:B012---:R-:W-:Y:S05]  /*16c90*/  WARPSYNC.COLLECTIVE R15, `(.L_x_596) ;  /* 0x000000000f087348 */ /* 0x007fea0003c00000 */
[----:B------:R3:W4:Y:S02]  /*16ca0*/  SHFL.IDX P6, R14, R13, R12, R11 ;  /* 0x0000000c0d0e7389 */ /* 0x00072400000c000b */
[----:B01234-:R-:W-:Y:S01]  /*16cb0*/  ENDCOLLECTIVE ;  /* 0x000000000000791b */ /* 0x01ffe20003800000 */
.L_x_596:
[----:B------:R-:W-:Y:S05]  /*16cc0*/  BSYNC B0 ;  /* 0x0000000000007941 */ /* 0x000fea0003800000 */
.L_x_595:
[----:B------:R-:W-:Y:S05]  /*16cd0*/  BRA `(.L_x_500) ;  /* 0xffffffe000107947 */ /* 0x000fea000383ffff */
.L_x_505:
[----:B0-----:R0:W1:Y:S02]  /*16ce0*/  SYNCS.PHASECHK.TRANS64.TRYWAIT P0, [R8+URZ+0x13220], R0 ;  /* 0x01322000080075a7 */ /* 0x001064000800017f */
[----:B-1----:R-:W-:Y:S05]  /*16cf0*/  @!P0 NANOSLEEP.SYNCS 0x989680 ;  /* 0x009896800000895d */ /* 0x002fea0003900000 */
[----:B------:R-:W1:Y:S02]  /*16d00*/  @!P0 SYNCS.PHASECHK.TRANS64 P0, [R8+URZ+0x13220], R0 ;  /* 0x01322000080085a7 */ /* 0x000e64000800007f */
[----:B-1----:R-:W-:Y:S05]  /*16d10*/  @!P0 BRA `(.L_x_505) ;  /* 0xfffffffc00f08947 */ /* 0x002fea000383ffff */
[----:B------:R-:W-:Y:S05]  /*16d20*/  BRA `(.L_x_597) ;  /* 0xffffffe000fc7947 */ /* 0x000fea000383ffff */
.L_x_506:
        /* <DEDUP_REMOVED lines=11> */
.L_x_599:
[----:B------:R-:W-:Y:S05]  /*16de0*/  BSYNC B0 ;  /* 0x0000000000007941 */ /* 0x000fea0003800000 */
.L_x_598:
[----:B------:R-:W-:Y:S05]  /*16df0*/  BRA `(.L_x_600) ;  /* 0xffffffe000e47947 */ /* 0x000fea000383ffff */
.L_x_507:
[----:B------:R-:W-:Y:S01]  /*16e00*/  BSSY B0, `(.L_x_601) ;  /* 0x0000006000007945 */ /* 0x000fe20003800000 */
[----:B------:R-:W-:-:S07]  /*16e10*/  IMAD.MOV.U32 R15, RZ, RZ, -0x1 ;  /* 0xffffffffff0f7424 */ /* 0x000fce00078e00ff */
[----:B0-----:R-:W-:Y:S05]  /*16e20*/  WARPSYNC.COLLECTIVE R15, `(.L_x_602) ;  /* 0x000000000f0c7348 */ /* 0x001fea0003c00000 */
[----:B------:R-:W-:Y:S02]  /*16e30*/  ELECT P6, UR62, PT ;  /* 0x00000000003e782f */ /* 0x000fe400038c0000 */
[----:B------:R-:W-:Y:S01]  /*16e40*/  MOV R14, UR62 ;  /* 0x0000003e000e7c02 */ /* 0x000fe20008000f00 */
[----:B0-----:R-:W-:Y:S10]  /*16e50*/  ENDCOLLECTIVE ;  /* 0x000000000000791b */ /* 0x001ff40003800000 */
.L_x_602:
[----:B------:R-:W-:Y:S05]  /*16e60*/  BSYNC B0 ;  /* 0x0000000000007941 */ /* 0x000fea0003800000 */
.L_x_601:
[----:B------:R-:W-:Y:S05]  /*16e70*/  BRA `(.L_x_603) ;  /* 0xffffffe000d87947 */ /* 0x000fea000383ffff */
.L_x_509:
[----:B0-----:R0:W1:Y:S02]  /*16e80*/  SYNCS.PHASECHK.TRANS64.TRYWAIT P1, [R6+URZ], R3 ;  /* 0x00000003060075a7 */ /* 0x001064000802017f */
[----:B-1----:R-:W-:Y:S05]  /*16e90*/  @!P1 NANOSLEEP.SYNCS 0x989680 ;  /* 0x009896800000995d */ /* 0x002fea0003900000 */
[----:B------:R-:W1:Y:S02]  /*16ea0*/  @!P1 SYNCS.PHASECHK.TRANS64 P1, [R6+URZ], R3 ;  /* 0x00000003060095a7 */ /* 0x000e64000802007f */
[----:B-1----:R-:W-:Y:S05]  /*16eb0*/  @!P1 BRA `(.L_x_509) ;  /* 0xfffffffc00f09947 */ /* 0x002fea000383ffff */
[----:B------:R-:W-:Y:S05]  /*16ec0*/  BRA `(.L_x_604) ;  /* 0xffffffe4000c7947 */ /* 0x000fea000383ffff */
.L_x_510:
[----:B-1----:R1:W2:Y:S02]  /*16ed0*/  SYNCS.PHASECHK.TRANS64.TRYWAIT P1, [R7+URZ], R0 ;  /* 0x00000000070075a7 */ /* 0x0022a4000802017f */
[----:B--2---:R-:W-:Y:S05]  /*16ee0*/  @!P1 NANOSLEEP.SYNCS 0x989680 ;  /* 0x009896800000995d */ /* 0x004fea0003900000 */
[----:B------:R-:W2:Y:S02]  /*16ef0*/  @!P1 SYNCS.PHASECHK.TRANS64 P1, [R7+URZ], R0 ;  /* 0x00000000070095a7 */ /* 0x000ea4000802007f */
[----:B--2---:R-:W-:Y:S05]  /*16f00*/  @!P1 BRA `(.L_x_510) ;  /* 0xfffffffc00f09947 */ /* 0x004fea000383ffff */
[----:B------:R-:W-:Y:S05]  /*16f10*/  BRA `(.L_x_605) ;  /* 0xffffffe400007947 */ /* 0x000fea000383ffff */
.L_x_512:
[----:B--2---:R2:W3:Y:S02]  /*16f20*/  SYNCS.PHASECHK.TRANS64.TRYWAIT P1, [R2+URZ+0x13260], R3 ;  /* 0x01326003020075a7 */ /* 0x0044e4000802017f */
[----:B---3--:R-:W-:Y:S05]  /*16f30*/  @!P1 NANOSLEEP.SYNCS 0x989680 ;  /* 0x009896800000995d */ /* 0x008fea0003900000 */
[----:B------:R-:W3:Y:S02]  /*16f40*/  @!P1 SYNCS.PHASECHK.TRANS64 P1, [R2+URZ+0x13260], R3 ;  /* 0x01326003020095a7 */ /* 0x000ee4000802007f */
[----:B---3--:R-:W-:Y:S05]  /*16f50*/  @!P1 BRA `(.L_x_512) ;  /* 0xfffffffc00f09947 */ /* 0x008fea000383ffff */
[----:B------:R-:W-:Y:S05]  /*16f60*/  BRA `(.L_x_606) ;  /* 0xffffffe400007947 */ /* 0x000fea000383ffff */
.L_x_514:
[----:B---3--:R3:W4:Y:S02]  /*16f70*/  SYNCS.PHASECHK.TRANS64.TRYWAIT P1, [R5+URZ+0x13260], R0 ;  /* 0x01326000050075a7 */ /* 0x008724000802017f */
[----:B----4-:R-:W-:Y:S05]  /*16f80*/  @!P1 NANOSLEEP.SYNCS 0x989680 ;  /* 0x009896800000995d */ /* 0x010fea0003900000 */
[----:B------:R-:W4:Y:S02]  /*16f90*/  @!P1 SYNCS.PHASECHK.TRANS64 P1, [R5+URZ+0x13260], R0 ;  /* 0x01326000050095a7 */ /* 0x000f24000802007f */
[----:B----4-:R-:W-:Y:S05]  /*16fa0*/  @!P1 BRA `(.L_x_514) ;  /* 0xfffffffc00f09947 */ /* 0x010fea000383ffff */
[----:B------:R-:W-:Y:S05]  /*16fb0*/  BRA `(.L_x_607) ;  /* 0xffffffe400007947 */ /* 0x000fea000383ffff */
.L_x_516:
[----:B----4-:R4:W0:Y:S02]  /*16fc0*/  SYNCS.PHASECHK.TRANS64.TRYWAIT P0, [R2+URZ+0x13280], R3 ;  /* 0x01328003020075a7 */ /* 0x010824000800017f */
[----:B0-----:R-:W-:Y:S05]  /*16fd0*/  @!P0 NANOSLEEP.SYNCS 0x989680 ;  /* 0x009896800000895d */ /* 0x001fea0003900000 */
[----:B------:R-:W0:Y:S02]  /*16fe0*/  @!P0 SYNCS.PHASECHK.TRANS64 P0, [R2+URZ+0x13280], R3 ;  /* 0x01328003020085a7 */ /* 0x000e24000800007f */
[----:B0-----:R-:W-:Y:S05]  /*16ff0*/  @!P0 BRA `(.L_x_516) ;  /* 0xfffffffc00f08947 */ /* 0x001fea000383ffff */
[----:B------:R-:W-:Y:S05]  /*17000*/  BRA `(.L_x_517) ;  /* 0xffffffe000fc7947 */ /* 0x000fea000383ffff */
.L_x_608:
        /* <DEDUP_REMOVED lines=15> */
.L_x_2164:


//--------------------- .text._ZN7cutlass13device_kernelIN5flash11enable_sm90INS1_16FlashAttnFwdSm90INS1_25CollectiveMainloopFwdSm90ILi2EN4cute5tupleIJNS5_1CILi1EEES8_S8_EEENS6_IJNS7_ILi192EEENS7_ILi160EEENS7_ILi64EEEEEELi64ENS_12float_e4m3_tEfNS_4arch4Sm90ELb0ELb1ELb1ELb0ELb0ELb0ELb0ELb1ELb1ELb0ELb0ELb0EEENS1_21CollectiveEpilogueFwdINS6_IJSA_SC_SB_EEES9_NS_10bfloat16_tESG_Li384ELb0ELb0ELb0ELb1EEENS1_30DynamicPersistentTileSchedulerILi384ELi128ELb0ELb0ELb1EEEEEEEEEvNT_6ParamsE --------------------------
	.section	.text._ZN7cutlass13device_kernelIN5flash11enable_sm90INS1_16FlashAttnFwdSm90INS1_25CollectiveMainloopFwdSm90ILi2EN4cute5tupleIJNS5_1CILi1EEES8_S8_EEENS6_IJNS7_ILi192EEENS7_ILi160EEENS7_ILi64EEEEEELi64ENS_12float_e4m3_tEfNS_4arch4Sm90ELb0ELb1ELb1ELb0ELb0ELb0ELb0ELb1ELb1ELb0ELb0ELb0EEENS1_21CollectiveEpilogueFwdINS6_IJSA_SC_SB_EEES9_NS_10bfloat16_tESG_Li384ELb0ELb0ELb0ELb1EEENS1_30DynamicPersistentTileSchedulerILi384ELi128ELb0ELb0ELb1EEEEEEEEEvNT_6ParamsE,"ax",@progbits
	.align	128
.text._ZN7cutlass13device_kernelIN5flash11enable_sm90INS1_16FlashAttnFwdSm90INS1_25CollectiveMainloopFwdSm90ILi2EN4cute5tupleIJNS5_1CILi1EEES8_S8_EEENS6_IJNS7_ILi192EEENS7_ILi160EEENS7_ILi64EEEEEELi64ENS_12float_e4m3_tEfNS_4arch4Sm90ELb0ELb1ELb1ELb0ELb0ELb0ELb0ELb1ELb1ELb0ELb0ELb0EEENS1_21CollectiveEpilogueFwdINS6_IJSA_SC_SB_EEES9_NS_10bfloat16_tESG_Li384ELb0ELb0ELb0ELb1EEENS1_30DynamicPersistentTileSchedulerILi384ELi128ELb0ELb0ELb1EEEEEEEEEvNT_6ParamsE:
        .type           _ZN7cutlass13device_kernelIN5flash11enable_sm90INS1_16FlashAttnFwdSm90INS1_25CollectiveMainloopFwdSm90ILi2EN4cute5tupleIJNS5_1CILi1EEES8_S8_EEENS6_IJNS7_ILi192EEENS7_ILi160EEENS7_ILi64EEEEEELi64ENS_12float_e4m3_tEfNS_4arch4Sm90ELb0ELb1ELb1ELb0ELb0ELb0ELb0ELb1ELb1ELb0ELb0ELb0EEENS1_21CollectiveEpilogueFwdINS6_IJSA_SC_SB_EEES9_NS_10bfloat16_tESG_Li384ELb0ELb0ELb0ELb1EEENS1_30DynamicPersistentTileSchedulerILi384ELi128ELb0ELb0ELb1EEEEEEEEEvNT_6ParamsE,@function
        .size           _ZN7cutlass13device_kernelIN5flash11enable_sm90INS1_16FlashAttnFwdSm90INS1_25CollectiveMainloopFwdSm90ILi2EN4cute5tupleIJNS5_1CILi1EEES8_S8_EEENS6_IJNS7_ILi192EEENS7_ILi160EEENS7_ILi64EEEEEELi64ENS_12float_e4m3_tEfNS_4arch4Sm90ELb0ELb1ELb1ELb0ELb0ELb0ELb0ELb1ELb1ELb0ELb0ELb0EEENS1_21CollectiveEpilogueFwdINS6_IJSA_SC_SB_EEES9_NS_10bfloat16_tESG_Li384ELb0ELb0ELb0ELb1EEENS1_30DynamicPersistentTileSchedulerILi384ELi128ELb0ELb0ELb1EEEEEEEEEvNT_6ParamsE,(.L_x_2165 - _ZN7cutlass13device_kernelIN5flash11enable_sm90INS1_16FlashAttnFwdSm90INS1_25CollectiveMainloopFwdSm90ILi2EN4cute5tupleIJNS5_1CILi1EEES8_S8_EEENS6_IJNS7_ILi192EEENS7_ILi160EEENS7_ILi64EEEEEELi64ENS_12float_e4m3_tEfNS_4arch4Sm90ELb0ELb1ELb1ELb0ELb0ELb0ELb0ELb1ELb1ELb0ELb0ELb0EEENS1_21CollectiveEpilogueFwdINS6_IJSA_SC_SB_EEES9_NS_10bfloat16_tESG_Li384ELb0ELb0ELb0ELb1EEENS1_30DynamicPersistentTileSchedulerILi384ELi128ELb0ELb0ELb1EEEEEEEEEvNT_6ParamsE)
        .other          _ZN7cutlass13device_kernelIN5flash11enable_sm90INS1_16FlashAttnFwdSm90INS1_25CollectiveMainloopFwdSm90ILi2EN4cute5tupleIJNS5_1CILi1EEES8_S8_EEENS6_IJNS7_ILi192EEENS7_ILi160EEENS7_ILi64EEEEEELi64ENS_12float_e4m3_tEfNS_4arch4Sm90ELb0ELb1ELb1ELb0ELb0ELb0ELb0ELb1ELb1ELb0ELb0ELb0EEENS1_21CollectiveEpilogueFwdINS6_IJSA_SC_SB_EEES9_NS_10bfloat16_tESG_Li384ELb0ELb0ELb0ELb1EEENS1_30DynamicPersistentTileSchedulerILi384ELi128ELb0ELb0ELb1EEEEEEEEEvNT_6ParamsE,@"STO_CUDA_ENTRY STV_DEFAULT"
_ZN7cutlass13device_kernelIN5flash11enable_sm90INS1_16FlashAttnFwdSm90INS1_25CollectiveMainloopFwdSm90ILi2EN4cute5tupleIJNS5_1CILi1EEES8_S8_EEENS6_IJNS7_ILi192EEENS7_ILi160EEENS7_ILi64EEEEEELi64ENS_12float_e4m3_tEfNS_4arch4Sm90ELb0ELb1ELb1ELb0ELb0ELb0ELb0ELb1ELb1ELb0ELb0ELb0EEENS1_21CollectiveEpilogueFwdINS6_IJSA_SC_SB_EEES9_NS_10bfloat16_tESG_Li384ELb0ELb0ELb0ELb1EEENS1_30DynamicPersistentTileSchedulerILi384ELi128ELb0ELb0ELb1EEEEEEEEEvNT_6ParamsE:
[----:B------:R-:W1:Y:S02]  /*0000*/  LDC R1, c[0x0][0x28] ;  /* 0x00000a00ff017b82 */ /* 0x000e640000000800 */
[----:B-1----:R-:W-:Y:S01]  /*0010*/  VIADD R1, R1, 0xfffffff8 ;  /* 0xfffffff801017836 */ /* 0x002fe20000000000 */
[----:B------:R-:W1:Y:S01]  /*0020*/  S2R R3, SR_TID.X ;  /* 0x0000000000037919 */ /* 0x000e620000002100 */
[----:B------:R-:W-:Y:S01]  /*0030*/  ELECT P0, URZ, PT ;  /* 0x00000000003f782f */ /* 0x000fe20003800000 */
[----:B------:R-:W-:Y:S01]  /*0040*/  BSSY B0, `(.L_x_609) ;  /* 0x0000014000007945 */ /* 0x000fe20003800000 */
[----:B-1----:R-:W-:-:S05]  /*0050*/  SHF.R.U32.HI R28, RZ, 0x5, R3 ;  /* 0x00000005ff1c7819 */ /* 0x002fca0000011603 */
[----:B------:R-:W1:Y:S02]  /*0060*/  SHFL.IDX PT, R0, R28, RZ, 0x1f ;  /* 0x00001fff1c007589 */ /* 0x000e6400000e0000 */
[----:B-1----:R-:W-:Y:S02]  /*0070*/  ISETP.EQ.AND P0, PT, R0, RZ, P0 ;  /* 0x000000ff0000720c */ /* 0x002fe40000702270 */
[----:B------:R-:W-:-:S11]  /*0080*/  SHF.R.U32.HI R0, RZ, 0x7, R3 ;  /* 0x00000007ff007819 */ /* 0x000fd60000011603 */
[----:B------:R-:W-:Y:S05]  /*0090*/  @!P0 BRA `(.L_x_610) ;  /* 0x0000000000388947 */ /* 0x000fea0003800000 */
        /* <DEDUP_REMOVED lines=14> */
.L_x_610:
[----:B------:R-:W-:Y:S05]  /*0180*/  BSYNC B0 ;  /* 0x0000000000007941 */ /* 0x000fea0003800000 */
.L_x_609:
        /* <DEDUP_REMOVED lines=37> */
.L_x_611:
        /* <DEDUP_REMOVED lines=22> */
.L_x_612:
        /* <DEDUP_REMOVED lines=18> */
.L_x_613:
        /* <DEDUP_REMOVED lines=22> */
.L_x_614:
        /* <DEDUP_REMOVED lines=22> */
.L_x_615:
        /* <DEDUP_REMOVED lines=8> */
.L_x_617:
[----:B------:R-:W-:-:S08]  /*09a0*/  NOP ;  /* 0x0000000000007918 */ /* 0x000fd00000000000 */
[----:B------:R-:W1:Y:S02]  /*09b0*/  USETMAXREG.TRY_ALLOC.CTAPOOL UP0, 0xa0 ;  /* 0x000000a0000079c8 */ /* 0x000e640008000600 */
[----:B-1----:R-:W-:-:S13]  /*09c0*/  PLOP3.LUT P0, PT, PT, PT, UP0, 0x80, 0x0 ;  /* 0x000000000000781c */ /* 0x002fda0003f0f008 */
[----:B------:R-:W-:Y:S05]  /*09d0*/  @!P0 BRA `(.L_x_617) ;  /* 0xfffffffc00f08947 */ /* 0x000fea000383ffff */
[----:B------:R-:W1:Y:S08]  /*09e0*/  S2UR UR7, SR_CTAID.X ;  /* 0x00000000000779c3 */ /* 0x000e700000002500 */
[----:B------:R-:W-:Y:S08]  /*09f0*/  BAR.ARV 0x4, 0x200 ;  /* 0x0108000000007b1d */ /* 0x000ff00000002000 */
[----:B------:R-:W1:Y:S08]  /*0a00*/  LDC R0, c[0x0][0xda8] ;  /* 0x00036a00ff007b82 */ /* 0x000e700000000800 */
[----:B------:R-:W-:Y:S06]  /*0a10*/  BAR.ARV 0x8, 0x1a0 ;  /* 0x0206800000007b1d */ /* 0x000fec0000002000 */
[----:B-1----:R-:W-:-:S13]  /*0a20*/  ISETP.LE.AND P0, PT, R0, UR7, PT ;  /* 0x0000000700007c0c */ /* 0x002fda000bf03270 */
[----:B------:R-:W-:Y:S05]  /*0a30*/  @P0 EXIT ;  /* 0x000000000000094d */ /* 0x000fea0003800000 */
[----:B------:R-:W1:Y:S01]  /*0a40*/  S2R R2, SR_TID.X ;  /* 0x0000000000027919 */ /* 0x000e620000002100 */
[----:B------:R-:W2:Y:S01]  /*0a50*/  S2UR UR39, SR_CgaCtaId ;  /* 0x00000000002779c3 */ /* 0x000ea20000008800 */
[----:B------:R-:W-:Y:S01]  /*0a60*/  UMOV UR40, 0x400 ;  /* 0x0000040000287882 */ /* 0x000fe20000000000 */
[----:B------:R-:W-:Y:S01]  /*0a70*/  ULOP3.LUT UR47, UR46, 0x1, URZ, 0xfc, !UPT ;  /* 0x000000012e2f7892 */ /* 0x000fe2000f8efc3f */
[----:B------:R-:W-:Y:S01]  /*0a80*/  UMOV UR36, URZ ;  /* 0x0000003f00247c82 */ /* 0x000fe20008000000 */
[----:B------:R-:W-:Y:S01]  /*0a90*/  UMOV UR37, URZ ;  /* 0x0000003f00257c82 */ /* 0x000fe20008000000 */
[----:B------:R-:W-:-:S03]  /*0aa0*/  UMOV UR38, URZ ;  /* 0x0000003f00267c82 */ /* 0x000fc60008000000 */
[----:B------:R-:W3:Y:S01]  /*0ab0*/  S2UR UR6, SR_SWINHI ;  /* 0x00000000000679c3 */ /* 0x000ee20000002f00 */
[----:B--2---:R-:W-:Y:S01]  /*0ac0*/  ULEA UR40, UR39, UR40, 0x18 ;  /* 0x0000002827287291 */ /* 0x004fe2000f8ec03f */
[----:B-1----:R-:W-:-:S06]  /*0ad0*/  VIADD R0, R2, 0xffffff80 ;  /* 0xffffff8002007836 */ /* 0x002fcc0000000000 */
[----:B------:R-:W-:Y:S01]  /*0ae0*/  UMOV UR4, UR40 ;  /* 0x0000002800047c82 */ /* 0x000fe20008000000 */
[----:B---3--:R-:W-:Y:S01]  /*0af0*/  UMOV UR5, UR6 ;  /* 0x0000000600057c82 */ /* 0x008fe20008000000 */
[----:B------:R-:W-:Y:S01]  /*0b00*/  IMAD.U32 R156, RZ, RZ, UR4 ;  /* 0x00000004ff9c7e24 */ /* 0x000fe2000f8e00ff */
[----:B------:R-:W-:Y:S01]  /*0b10*/  UMOV UR4, UR7 ;  /* 0x0000000700047c82 */ /* 0x000fe20008000000 */
[----:B------:R-:W-:Y:S01]  /*0b20*/  SHF.R.S32.HI R3, RZ, 0x1f, R0 ;  /* 0x0000001fff037819 */ /* 0x000fe20000011400 */
[----:B------:R-:W-:-:S03]  /*0b30*/  IMAD.U32 R157, RZ, RZ, UR5 ;  /* 0x00000005ff9d7e24 */ /* 0x000fc6000f8e00ff */
[CC--:B------:R-:W-:Y:S02]  /*0b40*/  LEA.HI R2, R3.reuse, R0.reuse, RZ, 0x7 ;  /* 0x0000000003027211 */ /* 0x0c0fe400078f38ff */
[CC--:B------:R-:W-:Y:S02]  /*0b50*/  LEA.HI R4, R3.reuse, R0.reuse, RZ, 0x4 ;  /* 0x0000000003047211 */ /* 0x0c0fe400078f20ff */
[----:B------:R-:W-:Y:S02]  /*0b60*/  LOP3.LUT R5, R2, 0xffffff80, RZ, 0xc0, !PT ;  /* 0xffffff8002057812 */ /* 0x000fe400078ec0ff */
[----:B------:R-:W-:Y:S02]  /*0b70*/  SHF.R.S32.HI R7, RZ, 0x4, R4 ;  /* 0x00000004ff077819 */ /* 0x000fe40000011404 */
[----:B------:R-:W-:Y:S01]  /*0b80*/  LEA.HI R3, R3, R0, RZ, 0x5 ;  /* 0x0000000003037211 */ /* 0x000fe200078f28ff */
[----:B------:R-:W-:Y:S01]  /*0b90*/  IMAD.IADD R17, R0, 0x1, -R5 ;  /* 0x0000000100117824 */ /* 0x000fe200078e0a05 */
[----:B------:R-:W-:-:S02]  /*0ba0*/  LOP3.LUT R5, R4, 0x3fffff0, RZ, 0xc0, !PT ;  /* 0x03fffff004057812 */ /* 0x000fc400078ec0ff */
[----:B------:R-:W-:Y:S02]  /*0bb0*/  LEA.HI R4, R4, R7, RZ, 0x1 ;  /* 0x0000000704047211 */ /* 0x000fe400078f08ff */
[----:B------:R-:W-:Y:S01]  /*0bc0*/  SHF.R.S32.HI R6, RZ, 0x1f, R17 ;  /* 0x0000001fff067819 */ /* 0x000fe20000011411 */
[----:B------:R-:W-:Y:S01]  /*0bd0*/  IMAD.IADD R5, R0, 0x1, -R5 ;  /* 0x0000000100057824 */ /* 0x000fe200078e0a05 */
[----:B------:R-:W-:Y:S02]  /*0be0*/  SHF.R.S32.HI R0, RZ, 0x5, R3 ;  /* 0x00000005ff007819 */ /* 0x000fe40000011403 */
[----:B------:R-:W-:Y:S02]  /*0bf0*/  LEA.HI R8, R6, R17, RZ, 0x2 ;  /* 0x0000001106087211 */ /* 0x000fe400078f10ff */
[----:B------:R-:W-:Y:S01]  /*0c00*/  LOP3.LUT R4, R4, 0x1ffffffe, RZ, 0xc0, !PT ;  /* 0x1ffffffe04047812 */ /* 0x000fe200078ec0ff */
[----:B------:R-:W-:Y:S01]  /*0c10*/  IMAD R5, R0, 0x10, R5 ;  /* 0x0000001000057824 */ /* 0x000fe200078e0205 */
[----:B------:R-:W-:-:S02]  /*0c20*/  SHF.R.S32.HI R3, RZ, 0x2, R8 ;  /* 0x00000002ff037819 */ /* 0x000fc40000011408 */
[----:B------:R-:W-:Y:S01]  /*0c30*/  SHF.R.S32.HI R10, RZ, 0x1f, R8 ;  /* 0x0000001fff0a7819 */ /* 0x000fe20000011408 */
[----:B------:R-:W-:Y:S01]  /*0c40*/  IMAD.IADD R4, R7, 0x1, -R4 ;  /* 0x0000000107047824 */ /* 0x000fe200078e0a04 */
[----:B------:R-:W-:Y:S02]  /*0c50*/  SHF.R.S32.HI R2, RZ, 0x7, R2 ;  /* 0x00000007ff027819 */ /* 0x000fe40000011402 */
[----:B------:R-:W-:Y:S01]  /*0c60*/  LEA.HI R10, R10, R3, RZ, 0x3 ;  /* 0x000000030a0a7211 */ /* 0x000fe200078f18ff */
[----:B------:R-:W-:Y:S01]  /*0c70*/  IMAD R4, R5, 0x8, R4 ;  /* 0x0000000805047824 */ /* 0x000fe200078e0204 */
[----:B------:R-:W-:Y:S01]  /*0c80*/  LEA.HI R6, R6, R17, RZ, 0x5 ;  /* 0x0000001106067211 */ /* 0x000fe200078f28ff */
[----:B------:R-:W-:Y:S01]  /*0c90*/  IMAD.HI R0, R2, 0x55555556, RZ ;  /* 0x5555555602007827 */ /* 0x000fe200078e02ff */
[----:B------:R-:W-:Y:S02]  /*0ca0*/  LOP3.LUT R10, R10, 0xfffffff8, RZ, 0xc0, !PT ;  /* 0xfffffff80a0a7812 */ /* 0x000fe400078ec0ff */
[----:B------:R-:W-:-:S02]  /*0cb0*/  SHF.R.S32.HI R6, RZ, 0x5, R6 ;  /* 0x00000005ff067819 */ /* 0x000fc40000011406 */
[----:B------:R-:W-:Y:S01]  /*0cc0*/  LEA.HI R5, R0, R0, RZ, 0x1 ;  /* 0x0000000000057211 */ /* 0x000fe200078f08ff */
[----:B------:R-:W-:Y:S01]  /*0cd0*/  IMAD.IADD R7, R3, 0x1, -R10 ;  /* 0x0000000103077824 */ /* 0x000fe200078e0a0a */
[----:B------:R-:W-:Y:S01]  /*0ce0*/  LOP3.LUT R8, R8, 0x7ffffffc, RZ, 0xc0, !PT ;  /* 0x7ffffffc08087812 */ /* 0x000fe200078ec0ff */
[----:B------:R-:W-:Y:S02]  /*0cf0*/  IMAD.SHL.U32 R3, R4, 0x8, RZ ;  /* 0x0000000804037824 */ /* 0x000fe400078e00ff */
[----:B------:R-:W-:Y:S02]  /*0d00*/  IMAD R5, R5, -0x3, R2 ;  /* 0xfffffffd05057824 */ /* 0x000fe400078e0202 */
[----:B------:R-:W-:Y:S02]  /*0d10*/  IMAD R6, R6, 0x10, R7 ;  /* 0x0000001006067824 */ /* 0x000fe400078e0207 */
[----:B------:R-:W-:Y:S02]  /*0d20*/  IMAD.IADD R17, R17, 0x1, -R8 ;  /* 0x0000000111117824 */ /* 0x000fe400078e0a08 */
[----:B------:R-:W-:-:S02]  /*0d30*/  IMAD R0, R5, 0x40, R6 ;  /* 0x0000004005007824 */ /* 0x000fc400078e0206 */
[----:B------:R-:W-:-:S03]  /*0d40*/  IMAD.WIDE R156, R3, 0x2, R156 ;  /* 0x00000002039c7825 */ /* 0x000fc600078e029c */
[----:B------:R1:W-:Y:S04]  /*0d50*/  STL [R1], R0 ;  /* 0x0000000001007387 */ /* 0x0003e80000100800 */
.L_x_714:
[----:B------:R-:W-:Y:S01]  /*0d60*/  ULDC UR5, c[0x0][0xdd0] ;  /* 0x0003740000057ab9 */ /* 0x000fe20000000800 */
[----:B-1----:R-:W1:Y:S01]  /*0d70*/  LDC R0, c[0x0][0xde8] ;  /* 0x00037a00ff007b82 */ /* 0x002e620000000800 */
[----:B------:R-:W-:Y:S01]  /*0d80*/  UISETP.NE.AND UP0, UPT, UR5, 0x1, UPT ;  /* 0x000000010500788c */ /* 0x000fe2000bf05270 */
[----:B------:R-:W-:-:S10]  /*0d90*/  UMOV UR8, UR4 ;  /* 0x0000000400087c82 */ /* 0x000fd40008000000 */
[----:B------:R-:W-:Y:S01]  /*0da0*/  @UP0 ULDC UR6, c[0x0][0xdd4] ;  /* 0x0003750000060ab9 */ /* 0x000fe20000000800 */
[----:B------:R-:W-:Y:S01]  /*0db0*/  @UP0 ULDC UR9, c[0x0][0xdd8] ;  /* 0x0003760000090ab9 */ /* 0x000fe20000000800 */
[----:B------:R-:W-:-:S04]  /*0dc0*/  UIMAD.WIDE.U32 UR6, UR4, UR6, URZ ;  /* 0x00000006040672a5 */ /* 0x000fc8000f8e003f */
[----:B------:R-:W-:-:S04]  /*0dd0*/  @UP0 USHF.R.U32.HI UR8, URZ, UR9, UR7 ;  /* 0x000000093f080299 */ /* 0x000fc80008011607 */
[----:B------:R-:W-:Y:S02]  /*0de0*/  UIADD3 UR6, -UR8, URZ, URZ ;  /* 0x0000003f08067290 */ /* 0x000fe4000fffe13f */
[----:B-1----:R-:W-:Y:S02]  /*0df0*/  ISETP.LE.AND P0, PT, R0, UR8, PT ;  /* 0x0000000800007c0c */ /* 0x002fe4000bf03270 */
[----:B------:R-:W-:-:S11]  /*0e00*/  UIMAD UR7, UR5, UR6, UR4 ;  /* 0x00000006050772a4 */ /* 0x000fd6000f8e0204 */
[----:B--234-:R-:W-:Y:S05]  /*0e10*/  @!P0 BRA `(.L_x_618) ;  /* 0x0000000000208947 */ /* 0x01cfea0003800000 */
[----:B------:R-:W-:Y:S01]  /*0e20*/  ULDC UR6, c[0x0][0xddc] ;  /* 0x0003770000067ab9 */ /* 0x000fe20000000800 */
[----:B------:R-:W-:Y:S01]  /*0e30*/  UMOV UR48, UR7 ;  /* 0x0000000700307c82 */ /* 0x000fe20008000000 */
[----:B------:R-:W-:-:S11]  /*0e40*/  UISETP.NE.AND UP0, UPT, UR6, 0x1, UPT ;  /* 0x000000010600788c */ /* 0x000fd6000bf05270 */
[----:B------:R-:W-:Y:S02]  /*0e50*/  @UP0 ULDC.64 UR10, c[0x0][0xde0] ;  /* 0x00037800000a0ab9 */ /* 0x000fe40000000a00 */
[----:B------:R-:W-:-:S04]  /*0e60*/  UIMAD.WIDE.U32 UR4, UR7, UR10, URZ ;  /* 0x0000000a070472a5 */ /* 0x000fc8000f8e003f */
[----:B------:R-:W-:-:S04]  /*0e70*/  @UP0 USHF.R.U32.HI UR48, URZ, UR11, UR5 ;  /* 0x0000000b3f300299 */ /* 0x000fc80008011605 */
[----:B------:R-:W-:Y:S01]  /*0e80*/  UIMAD UR4, UR48, UR6, URZ ;  /* 0x00000006300472a4 */ /* 0x000fe2000f8e023f */
[----:B------:R-:W-:Y:S11]  /*0e90*/  BRA `(.L_x_619) ;  /* 0x00000000001c7947 */ /* 0x000ff60003800000 */
.L_x_618:
[----:B------:R-:W-:Y:S01]  /*0ea0*/  ULDC UR6, c[0x0][0xdc4] ;  /* 0x0003710000067ab9 */ /* 0x000fe20000000800 */
[----:B------:R-:W-:Y:S01]  /*0eb0*/  UMOV UR48, UR7 ;  /* 0x0000000700307c82 */ /* 0x000fe20008000000 */
[----:B------:R-:W-:-:S11]  /*0ec0*/  UISETP.NE.AND UP0, UPT, UR6, 0x1, UPT ;  /* 0x000000010600788c */ /* 0x000fd6000bf05270 */
[----:B------:R-:W-:Y:S02]  /*0ed0*/  @UP0 ULDC.64 UR10, c[0x0][0xdc8] ;  /* 0x00037200000a0ab9 */ /* 0x000fe40000000a00 */
[----:B------:R-:W-:-:S04]  /*0ee0*/  UIMAD.WIDE.U32 UR4, UR7, UR10, URZ ;  /* 0x0000000a070472a5 */ /* 0x000fc8000f8e003f */
[----:B------:R-:W-:-:S04]  /*0ef0*/  @UP0 USHF.R.U32.HI UR48, URZ, UR11, UR5 ;  /* 0x0000000b3f300299 */ /* 0x000fc80008011605 */
[----:B------:R-:W-:-:S12]  /*0f00*/  UIMAD UR4, UR48, UR6, URZ ;  /* 0x00000006300472a4 */ /* 0x000fd8000f8e023f */
.L_x_619:
[----:B------:R-:W1:Y:S01]  /*0f10*/  LDC.64 R6, c[0x0][0x9e0] ;  /* 0x00027800ff067b82 */ /* 0x000e620000000a00 */
[----:B------:R-:W-:Y:S01]  /*0f20*/  ULDC UR43, c[0x0][0xdb8] ;  /* 0x00036e00002b7ab9 */ /* 0x000fe20000000800 */
[----:B------:R-:W-:Y:S02]  /*0f30*/  UIADD3 UR4, UR7, -UR4, URZ ;  /* 0x8000000407047290 */ /* 0x000fe4000fffe03f */
[----:B------:R-:W-:Y:S01]  /*0f40*/  UISETP.NE.AND UP0, UPT, UR43, 0x1, UPT ;  /* 0x000000012b00788c */ /* 0x000fe2000bf05270 */
[----:B------:R-:W-:Y:S01]  /*0f50*/  ULDC UR5, c[0x0][0xdc4] ;  /* 0x0003710000057ab9 */ /* 0x000fe20000000800 */
[----:B------:R-:W-:Y:S02]  /*0f60*/  ULDC UR6, c[0x0][0x428] ;  /* 0x00010a0000067ab9 */ /* 0x000fe40000000800 */
[----:B------:R-:W2:Y:S01]  /*0f70*/  LDC R19, c[0x0][0x288] ;  /* 0x0000a200ff137b82 */ /* 0x000ea20000000800 */
[----:B------:R-:W-:Y:S01]  /*0f80*/  UIMAD UR8, UR8, UR5, UR4 ;  /* 0x00000005080872a4 */ /* 0x000fe2000f8e0204 */
[----:B------:R-:W-:Y:S01]  /*0f90*/  ULDC.64 UR10, c[0x0][0x3f8] ;  /* 0x0000fe00000a7ab9 */ /* 0x000fe20000000a00 */
[----:B------:R-:W-:Y:S01]  /*0fa0*/  UISETP.NE.AND UP1, UPT, UR6, 0x1, UPT ;  /* 0x000000010600788c */ /* 0x000fe2000bf25270 */
[----:B------:R-:W-:Y:S01]  /*0fb0*/  ISETP.NE.U32.AND P0, PT, RZ, UR10, PT ;  /* 0x0000000aff007c0c */ /* 0x000fe2000bf05070 */
[----:B------:R-:W-:-:S02]  /*0fc0*/  ULDC UR42, c[0x0][0xdac] ;  /* 0x00036b00002a7ab9 */ /* 0x000fc40000000800 */
[----:B------:R-:W-:Y:S01]  /*0fd0*/  @UP0 ULDC UR4, c[0x0][0xdbc] ;  /* 0x00036f0000040ab9 */ /* 0x000fe20000000800 */
[----:B------:R-:W3:Y:S01]  /*0fe0*/  LDC R18, c[0x0][0x404] ;  /* 0x00010100ff127b82 */ /* 0x000ee20000000800 */
[----:B------:R-:W-:Y:S01]  /*0ff0*/  UIMAD.WIDE.U32 UR4, UR8, UR4, URZ ;  /* 0x00000004080472a5 */ /* 0x000fe2000f8e003f */
[----:B------:R-:W-:Y:S01]  /*1000*/  ISETP.NE.AND.EX P0, PT, RZ, UR11, PT, P0 ;  /* 0x0000000bff007c0c */ /* 0x000fe2000bf05300 */
[----:B------:R-:W-:Y:S01]  /*1010*/  @UP0 ULDC UR6, c[0x0][0xdc0] ;  /* 0x0003700000060ab9 */ /* 0x000fe20000000800 */
[----:B------:R-:W-:Y:S01]  /*1020*/  UMOV UR44, UR8 ;  /* 0x00000008002c7c82 */ /* 0x000fe20008000000 */
[----:B------:R-:W-:Y:S02]  /*1030*/  @UP0 USHF.R.U32.HI UR44, URZ, UR6, UR5 ;  /* 0x000000063f2c0299 */ /* 0x000fe40008011605 */
[----:B------:R-:W-:Y:S01]  /*1040*/  ULOP3.LUT UR4, URZ, UR48, URZ, 0x33, !UPT ;  /* 0x000000303f047292 */ /* 0x000fe2000f8e333f */
[----:B------:R-:W4:Y:S01]  /*1050*/  LDC R5, c[0x0][0x2e0] ;  /* 0x0000b800ff057b82 */ /* 0x000f220000000800 */
[----:B------:R-:W-:Y:S01]  /*1060*/  UIADD3 UR5, -UR44, URZ, URZ ;  /* 0x0000003f2c057290 */ /* 0x000fe2000fffe13f */
[----:B-1----:R-:W-:Y:S01]  /*1070*/  ISETP.GE.AND P1, PT, R7, 0x1, PT ;  /* 0x000000010700780c */ /* 0x002fe20003f26270 */
[----:B------:R-:W-:-:S02]  /*1080*/  UIADD3 UR42, UR4, UR42, URZ ;  /* 0x0000002a042a7290 */ /* 0x000fc4000fffe03f */
[----:B------:R-:W-:Y:S02]  /*1090*/  UIMAD UR43, UR43, UR5, UR8 ;  /* 0x000000052b2b72a4 */ /* 0x000fe4000f8e0208 */
[----:B------:R-:W-:Y:S01]  /*10a0*/  UIMAD UR42, UR42, 0xc0, URZ ;  /* 0x000000c02a2a78a4 */ /* 0x000fe2000f8e023f */
[----:B--2---:R-:W-:Y:S01]  /*10b0*/  IADD3 R3, -R19, 0xc0, RZ ;  /* 0x000000c013037810 */ /* 0x004fe20007ffe1ff */
[----:B------:R-:W-:Y:S01]  /*10c0*/  @UP1 ULDC UR4, c[0x0][0x42c] ;  /* 0x00010b0000041ab9 */ /* 0x000fe20000000800 */
[----:B------:R-:W-:Y:S01]  /*10d0*/  @UP1 ULDC UR6, c[0x0][0x430] ;  /* 0x00010c0000061ab9 */ /* 0x000fe20000000800 */
[----:B------:R-:W-:Y:S02]  /*10e0*/  UIMAD.WIDE.U32 UR4, UR43, UR4, URZ ;  /* 0x000000042b0472a5 */ /* 0x000fe4000f8e003f */
[----:B------:R-:W-:Y:S02]  /*10f0*/  UMOV UR41, UR43 ;  /* 0x0000002b00297c82 */ /* 0x000fe40008000000 */
[----:B------:R-:W-:Y:S01]  /*1100*/  @UP1 USHF.R.U32.HI UR41, URZ, UR6, UR5 ;  /* 0x000000063f291299 */ /* 0x000fe20008011605 */
[----:B---3--:R-:W-:-:S05]  /*1110*/  SEL R18, R18, 0x1, P0 ;  /* 0x0000000112127807 */ /* 0x008fca0000000000 */
[CC--:B----4-:R-:W-:Y:S02]  /*1120*/  IMAD R3, R18.reuse, R5.reuse, R3 ;  /* 0x0000000512037224 */ /* 0x0d0fe400078e0203 */
[----:B------:R-:W-:Y:S02]  /*1130*/  IMAD R23, R18, R5, RZ ;  /* 0x0000000512177224 */ /* 0x000fe400078e02ff */
[----:B------:R-:W-:-:S04]  /*1140*/  VIADD R22, R3, UR42 ;  /* 0x0000002a03167c36 */ /* 0x000fc80008000000 */
[----:B------:R-:W-:Y:S01]  /*1150*/  IMAD.IADD R0, R22, 0x1, R6 ;  /* 0x0000000116007824 */ /* 0x000fe200078e0206 */
[----:B------:R-:W-:Y:S06]  /*1160*/  @!P1 BRA `(.L_x_620) ;  /* 0x0000000000409947 */ /* 0x000fec0003800000 */
[C---:B------:R-:W-:Y:S01]  /*1170*/  ISETP.GT.AND P0, PT, R22.reuse, RZ, PT ;  /* 0x000000ff1600720c */ /* 0x040fe20003f04270 */
[----:B------:R-:W-:-:S12]  /*1180*/  VIADD R3, R22, 0xffffffff ;  /* 0xffffffff16037836 */ /* 0x000fd80000000000 */
[----:B------:R-:W-:Y:S05]  /*1190*/  @P0 BRA `(.L_x_621) ;  /* 0x00000000001c0947 */ /* 0x000fea0003800000 */
[----:B------:R-:W-:Y:S01]  /*11a0*/  ISETP.NE.AND P0, PT, R7, 0x1, PT ;  /* 0x000000010700780c */ /* 0x000fe20003f05270 */
[----:B------:R-:W-:-:S12]  /*11b0*/  IMAD.MOV R3, RZ, RZ, -R22 ;  /* 0x000000ffff037224 */ /* 0x000fd800078e0a16 */
[----:B------:R-:W1:Y:S02]  /*11c0*/  @P0 LDC.64 R8, c[0x0][0x9e8] ;  /* 0x00027a00ff080b82 */ /* 0x000e640000000a00 */
[----:B-1----:R-:W-:-:S05]  /*11d0*/  @P0 IMAD.HI.U32 R4, R3, R8, RZ ;  /* 0x0000000803040227 */ /* 0x002fca00078e00ff */
[----:B------:R-:W-:-:S04]  /*11e0*/  @P0 SHF.R.U32.HI R3, RZ, R9, R4 ;  /* 0x00000009ff030219 */ /* 0x000fc80000011604 */
[----:B------:R-:W-:Y:S01]  /*11f0*/  LOP3.LUT R3, RZ, R3, RZ, 0x33, !PT ;  /* 0x00000003ff037212 */ /* 0x000fe200078e33ff */
[----:B------:R-:W-:Y:S06]  /*1200*/  BRA `(.L_x_622) ;  /* 0x0000000000107947 */ /* 0x000fec0003800000 */
.L_x_621:
[----:B------:R-:W-:-:S13]  /*1210*/  ISETP.NE.AND P0, PT, R7, 0x1, PT ;  /* 0x000000010700780c */ /* 0x000fda0003f05270 */
[----:B------:R-:W1:Y:S02]  /*1220*/  @P0 LDC.64 R8, c[0x0][0x9e8] ;  /* 0x00027a00ff080b82 */ /* 0x000e640000000a00 */
[----:B-1----:R-:W-:-:S05]  /*1230*/  @P0 IMAD.HI.U32 R4, R3, R8, RZ ;  /* 0x0000000803040227 */ /* 0x002fca00078e00ff */
[----:B------:R-:W-:-:S07]  /*1240*/  @P0 SHF.R.U32.HI R3, RZ, R9, R4 ;  /* 0x00000009ff030219 */ /* 0x000fce0000011604 */
.L_x_622:
[----:B------:R-:W-:-:S05]  /*1250*/  IMAD R3, R3, R7, R7 ;  /* 0x0000000703037224 */ /* 0x000fca00078e0207 */
[----:B------:R-:W-:-:S07]  /*1260*/  VIMNMX R0, R0, R3, PT ;  /* 0x0000000300007248 */ /* 0x000fce0003fe0100 */
.L_x_620:
[----:B------:R-:W-:Y:S01]  /*1270*/  VIADD R3, R0, 0x9f ;  /* 0x0000009f00037836 */ /* 0x000fe20000000000 */
[----:B------:R-:W-:Y:S01]  /*1280*/  ULDC UR4, c[0x0][0x9dc] ;  /* 0x0002770000047ab9 */ /* 0x000fe20000000800 */
[CC--:B------:R-:W-:Y:S02]  /*1290*/  IMAD R0, R18.reuse, R5.reuse, 0x9f ;  /* 0x0000009f12007424 */ /* 0x0c0fe400078e0205 */
[----:B------:R-:W-:Y:S02]  /*12a0*/  IMAD R19, R18, R5, -R19 ;  /* 0x0000000512137224 */ /* 0x000fe400078e0a13 */
[----:B------:R-:W-:-:S04]  /*12b0*/  IMAD.HI R4, R3, 0x66666667, RZ ;  /* 0x6666666703047827 */ /* 0x000fc800078e02ff */
[----:B------:R-:W-:Y:S01]  /*12c0*/  IMAD.HI R0, R0, 0x66666667, RZ ;  /* 0x6666666700007827 */ /* 0x000fe200078e02ff */
[----:B------:R-:W-:-:S03]  /*12d0*/  SHF.R.U32.HI R5, RZ, 0x1f, R4 ;  /* 0x0000001fff057819 */ /* 0x000fc60000011604 */
[----:B------:R-:W-:Y:S01]  /*12e0*/  VIADD R105, R19, UR42 ;  /* 0x0000002a13697c36 */ /* 0x000fe20008000000 */
[----:B------:R-:W-:Y:S02]  /*12f0*/  SHF.R.U32.HI R3, RZ, 0x1f, R0 ;  /* 0x0000001fff037819 */ /* 0x000fe40000011600 */
[----:B------:R-:W-:Y:S01]  /*1300*/  LEA.HI.SX32 R104, R4, R5, 0x1a ;  /* 0x0000000504687211 */ /* 0x000fe200078fd2ff */
[----:B------:R-:W-:Y:S01]  /*1310*/  VIADD R6, R105, -UR4 ;  /* 0x8000000469067c36 */ /* 0x000fe20008000000 */
[----:B------:R-:W-:-:S04]  /*1320*/  LEA.HI.SX32 R3, R0, R3, 0x1a ;  /* 0x0000000300037211 */ /* 0x000fc800078fd2ff */
[----:B------:R-:W-:Y:S02]  /*1330*/  R2UR UR4, R6 ;  /* 0x00000000060472ca */ /* 0x000fe400000e0000 */
[----:B------:R-:W-:Y:S01]  /*1340*/  VIMNMX R104, R3, R104, PT ;  /* 0x0000006803687248 */ /* 0x000fe20003fe0100 */
[----:B------:R-:W-:-:S12]  /*1350*/  @!P1 BRA `(.L_x_623) ;  /* 0x0000000000489947 */ /* 0x000fd80003800000 */
[----:B------:R-:W-:-:S13]  /*1360*/  ISETP.GT.AND P0, PT, R105, -0x1, PT ;  /* 0xffffffff6900780c */ /* 0x000fda0003f04270 */
[----:B------:R-:W-:Y:S05]  /*1370*/  @P0 BRA `(.L_x_624) ;  /* 0x00000000001c0947 */ /* 0x000fea0003800000 */
[----:B------:R-:W-:Y:S02]  /*1380*/  ISETP.NE.AND P0, PT, R7, 0x1, PT ;  /* 0x000000010700780c */ /* 0x000fe40003f05270 */
[----:B------:R-:W-:-:S11]  /*1390*/  LOP3.LUT R3, RZ, R105, RZ, 0x33, !PT ;  /* 0x00000069ff037212 */ /* 0x000fd600078e33ff */
[----:B------:R-:W1:Y:S02]  /*13a0*/  @P0 LDC.64 R4, c[0x0][0x9e8] ;  /* 0x00027a00ff040b82 */ /* 0x000e640000000a00 */
[----:B-1----:R-:W-:-:S05]  /*13b0*/  @P0 IMAD.HI.U32 R0, R3, R4, RZ ;  /* 0x0000000403000227 */ /* 0x002fca00078e00ff */
[----:B------:R-:W-:-:S04]  /*13c0*/  @P0 SHF.R.U32.HI R3, RZ, R5, R0 ;  /* 0x00000005ff030219 */ /* 0x000fc80000011600 */
[----:B------:R-:W-:Y:S01]  /*13d0*/  LOP3.LUT R0, RZ, R3, RZ, 0x33, !PT ;  /* 0x00000003ff007212 */ /* 0x000fe200078e33ff */
[----:B------:R-:W-:Y:S06]  /*13e0*/  BRA `(.L_x_625) ;  /* 0x0000000000147947 */ /* 0x000fec0003800000 */
.L_x_624:
[----:B------:R-:W-:Y:S01]  /*13f0*/  ISETP.NE.AND P0, PT, R7, 0x1, PT ;  /* 0x000000010700780c */ /* 0x000fe20003f05270 */
[----:B------:R-:W-:-:S12]  /*1400*/  IMAD.MOV.U32 R0, RZ, RZ, R105 ;  /* 0x000000ffff007224 */ /* 0x000fd800078e0069 */
[----:B------:R-:W1:Y:S02]  /*1410*/  @P0 LDC.64 R4, c[0x0][0x9e8] ;  /* 0x00027a00ff040b82 */ /* 0x000e640000000a00 */
[----:B-1----:R-:W-:-:S05]  /*1420*/  @P0 IMAD.HI.U32 R4, R105, R4, RZ ;  /* 0x0000000469040227 */ /* 0x002fca00078e00ff */
[----:B------:R-:W-:-:S07]  /*1430*/  @P0 SHF.R.U32.HI R0, RZ, R5, R4 ;  /* 0x00000005ff000219 */ /* 0x000fce0000011604 */
.L_x_625:
[----:B------:R-:W-:-:S05]  /*1440*/  IMAD R0, R0, R7, RZ ;  /* 0x0000000700007224 */ /* 0x000fca00078e02ff */
[----:B------:R-:W-:-:S13]  /*1450*/  R2UR UR5, R0 ;  /* 0x00000000000572ca */ /* 0x000fda00000e0000 */
[----:B------:R-:W-:-:S04]  /*1460*/  UISETP.LT.AND UP0, UPT, UR4, UR5, UPT ;  /* 0x000000050400728c */ /* 0x000fc8000bf01270 */
[----:B------:R-:W-:-:S12]  /*1470*/  USEL UR4, UR4, UR5, !UP0 ;  /* 0x0000000504047287 */ /* 0x000fd8000c000000 */
.L_x_623:
[----:B------:R-:W-:Y:S01]  /*1480*/  UIMAD.WIDE UR4, UR4, 0x66666667, URZ ;  /* 0x66666667040478a5 */ /* 0x000fe2000f8e023f */
[----:B------:R-:W-:Y:S01]  /*1490*/  PLOP3.LUT P0, PT, PT, PT, PT, 0x80, 0x0 ;  /* 0x000000000000781c */ /* 0x000fe20003f0f070 */
[----:B------:R-:W-:Y:S01]  /*14a0*/  IMAD.MOV.U32 R0, RZ, RZ, RZ ;  /* 0x000000ffff007224 */ /* 0x000fe200078e00ff */
[----:B------:R-:W-:Y:S01]  /*14b0*/  CS2R R54, SRZ ;  /* 0x0000000000367805 */ /* 0x000fe2000001ff00 */
[----:B------:R-:W-:Y:S01]  /*14c0*/  USHF.R.U32.HI UR4, URZ, 0x1f, UR5 ;  /* 0x0000001f3f047899 */ /* 0x000fe20008011605 */
[----:B------:R-:W-:Y:S01]  /*14d0*/  IMAD.MOV.U32 R3, RZ, RZ, RZ ;  /* 0x000000ffff037224 */ /* 0x000fe200078e00ff */
[----:B------:R-:W-:Y:S02]  /*14e0*/  CS2R R6, SRZ ;  /* 0x0000000000067805 */ /* 0x000fe4000001ff00 */
[----:B------:R-:W-:Y:S01]  /*14f0*/  CS2R R52, SRZ ;  /* 0x0000000000347805 */ /* 0x000fe2000001ff00 */
[----:B------:R-:W-:Y:S01]  /*1500*/  ULEA.HI.SX32 UR4, UR5, UR4, 0x1a ;  /* 0x0000000405047291 */ /* 0x000fe2000f8fd23f */
[----:B------:R-:W-:-:S02]  /*1510*/  CS2R R8, SRZ ;  /* 0x0000000000087805 */ /* 0x000fc4000001ff00 */
[----:B------:R-:W-:Y:S02]  /*1520*/  CS2R R46, SRZ ;  /* 0x00000000002e7805 */ /* 0x000fe4000001ff00 */
[----:B------:R-:W-:Y:S01]  /*1530*/  CS2R R10, SRZ ;  /* 0x00000000000a7805 */ /* 0x000fe2000001ff00 */
[----:B------:R-:W-:Y:S01]  /*1540*/  UISETP.LT.AND UP0, UPT, URZ, UR4, UPT ;  /* 0x000000043f00728c */ /* 0x000fe2000bf01270 */
[----:B------:R-:W-:Y:S02]  /*1550*/  CS2R R44, SRZ ;  /* 0x00000000002c7805 */ /* 0x000fe4000001ff00 */
[----:B------:R-:W-:Y:S02]  /*1560*/  CS2R R12, SRZ ;  /* 0x00000000000c7805 */ /* 0x000fe4000001ff00 */
[----:B------:R-:W-:Y:S01]  /*1570*/  CS2R R38, SRZ ;  /* 0x0000000000267805 */ /* 0x000fe2000001ff00 */
[----:B------:R-:W-:Y:S01]  /*1580*/  USEL UR45, URZ, UR4, !UP0 ;  /* 0x000000043f2d7287 */ /* 0x000fe2000c000000 */
[----:B------:R-:W-:-:S02]  /*1590*/  CS2R R14, SRZ ;  /* 0x00000000000e7805 */ /* 0x000fc4000001ff00 */
[----:B------:R-:W-:Y:S02]  /*15a0*/  CS2R R36, SRZ ;  /* 0x0000000000247805 */ /* 0x000fe4000001ff00 */
[----:B------:R-:W-:Y:S02]  /*15b0*/  CS2R R20, SRZ ;  /* 0x0000000000147805 */ /* 0x000fe4000001ff00 */
[----:B------:R-:W-:Y:S02]  /*15c0*/  CS2R R30, SRZ ;  /* 0x00000000001e7805 */ /* 0x000fe4000001ff00 */
[----:B------:R-:W-:Y:S02]  /*15d0*/  CS2R R24, SRZ ;  /* 0x0000000000187805 */ /* 0x000fe4000001ff00 */
[----:B------:R-:W-:Y:S02]  /*15e0*/  ISETP.GT.AND P1, PT, R104, UR45, PT ;  /* 0x0000002d68007c0c */ /* 0x000fe4000bf24270 */
[----:B------:R-:W-:-:S02]  /*15f0*/  CS2R R28, SRZ ;  /* 0x00000000001c7805 */ /* 0x000fc4000001ff00 */
[----:B------:R-:W-:-:S09]  /*1600*/  CS2R R56, SRZ ;  /* 0x0000000000387805 */ /* 0x000fd2000001ff00 */
[----:B------:R-:W-:Y:S05]  /*1610*/  @!P1 BRA `(.L_x_626) ;  /* 0x0000011400549947 */ /* 0x000fea0003800000 */
[----:B------:R-:W1:Y:S02]  /*1620*/  S2R R4, SR_TID.X ;  /* 0x0000000000047919 */ /* 0x000e640000002100 */
[----:B-1----:R-:W-:-:S05]  /*1630*/  VIADD R0, R4, 0xffffff80 ;  /* 0xffffff8004007836 */ /* 0x002fca0000000000 */
[----:B------:R-:W-:-:S04]  /*1640*/  SHF.R.S32.HI R3, RZ, 0x1f, R0 ;  /* 0x0000001fff037819 */ /* 0x000fc80000011400 */
[----:B------:R-:W-:-:S04]  /*1650*/  LEA.HI R3, R3, R0, RZ, 0x7 ;  /* 0x0000000003037211 */ /* 0x000fc800078f38ff */
[----:B------:R-:W-:-:S06]  /*1660*/  SHF.R.S32.HI R3, RZ, 0x7, R3 ;  /* 0x00000007ff037819 */ /* 0x000fcc0000011403 */
[----:B------:R-:W1:Y:S02]  /*1670*/  SHFL.IDX PT, R3, R3, RZ, 0x1f ;  /* 0x00001fff03037589 */ /* 0x000e6400000e0000 */
[----:B-1----:R-:W-:-:S13]  /*1680*/  R2UR UR6, R3 ;  /* 0x00000000030672ca */ /* 0x002fda00000e0000 */
        /* <DEDUP_REMOVED lines=14> */
[----:B------:R1:W2:Y:S01]  /*1770*/  LDC.64 R14, c[0x4][R0] ;  /* 0x01000000000e7b82 */ /* 0x0002a20000000a00 */
[----:B------:R-:W-:Y:S01]  /*1780*/  IMAD.U32 R5, RZ, RZ, UR5 ;  /* 0x00000005ff057e24 */ /* 0x000fe2000f8e00ff */
[----:B------:R-:W-:Y:S01]  /*1790*/  ULDC.64 UR4, c[0x4][0xa0] ;  /* 0x0100280000047ab9 */ /* 0x000fe20000000a00 */
[----:B------:R-:W-:Y:S02]  /*17a0*/  IMAD.U32 R10, RZ, RZ, UR6 ;  /* 0x00000006ff0a7e24 */ /* 0x000fe4000f8e00ff */
[----:B------:R-:W-:Y:S02]  /*17b0*/  IMAD.U32 R6, RZ, RZ, UR4 ;  /* 0x00000004ff067e24 */ /* 0x000fe4000f8e00ff */
[----:B------:R-:W-:-:S02]  /*17c0*/  IMAD.U32 R7, RZ, RZ, UR5 ;  /* 0x00000005ff077e24 */ /* 0x000fc4000f8e00ff */
[----:B------:R-:W-:Y:S02]  /*17d0*/  IMAD.U32 R11, RZ, RZ, UR7 ;  /* 0x00000007ff0b7e24 */ /* 0x000fe4000f8e00ff */
[----:B------:R-:W-:Y:S02]  /*17e0*/  IMAD.MOV.U32 R8, RZ, RZ, 0x70 ;  /* 0x00000070ff087424 */ /* 0x000fe400078e00ff */
[----:B------:R-:W-:Y:S02]  /*17f0*/  IMAD.MOV.U32 R12, RZ, RZ, 0x1 ;  /* 0x00000001ff0c7424 */ /* 0x000fe400078e00ff */
[----:B-1----:R-:W-:-:S07]  /*1800*/  IMAD.MOV.U32 R13, RZ, RZ, RZ ;  /* 0x000000ffff0d7224 */ /* 0x002fce00078e00ff */
[----:B------:R-:W-:-:S07]  /*1810*/  LEPC R20, `(.L_x_627) ;  /* 0x000000001014794e */ /* 0x000fce0000000000 */
[----:B--2---:R-:W-:Y:S05]  /*1820*/  CALL.ABS.NOINC R14 ;  /* 0x000000000e007343 */ /* 0x004fea0003c00000 */
.L_x_627:
        /* <DEDUP_REMOVED lines=16> */
[----:B------:R-:W-:Y:S02]  /*1930*/  @UP0 UIMAD UR15, UR44, UR15, UR8 ;  /* 0x0000000f2c0f02a4 */ /* 0x000fe4000f8e0208 */
[----:B------:R-:W-:-:S02]  /*1940*/  @UP1 UIMAD.WIDE.U32 UR8, UR44, UR16, URZ ;  /* 0x000000102c0812a5 */ /* 0x000fc4000f8e003f */
[----:B------:R-:W-:Y:S02]  /*1950*/  @UP0 UIMAD.WIDE.U32 UR10, UR44, UR14, URZ ;  /* 0x0000000e2c0a02a5 */ /* 0x000fe4000f8e003f */
[----:B------:R-:W-:Y:S02]  /*1960*/  @UP1 UIMAD UR16, UR44, UR17, UR12 ;  /* 0x000000112c1012a4 */ /* 0x000fe4000f8e020c */
[----:B------:R-:W-:Y:S02]  /*1970*/  @UP1 USHF.R.S32.HI UR17, URZ, 0x1f, UR41 ;  /* 0x0000001f3f111899 */ /* 0x000fe40008011429 */
[----:B------:R-:W-:Y:S01]  /*1980*/  @UP0 USHF.R.S32.HI UR14, URZ, 0x1f, UR41 ;  /* 0x0000001f3f0e0899 */ /* 0x000fe20008011429 */
[----:B------:R-:W-:Y:S01]  /*1990*/  @UP1 ULDC.64 UR12, c[0x0][0x9c0] ;  /* 0x00027000000c1ab9 */ /* 0x000fe20000000a00 */
[----:B------:R-:W-:Y:S01]  /*19a0*/  @UP0 ULDC.64 UR18, c[0x0][0x9b0] ;  /* 0x00026c0000120ab9 */ /* 0x000fe20000000a00 */
[----:B------:R-:W-:Y:S02]  /*19b0*/  @UP0 UIADD3 UR11, UR11, UR15, URZ ;  /* 0x0000000f0b0b0290 */ /* 0x000fe4000fffe03f */
        /* <DEDUP_REMOVED lines=19> */
[----:B------:R-:W-:Y:S01]  /*1af0*/  ULEA.HI UR4, UR36, UR36, URZ, 0x1 ;  /* 0x0000002424047291 */ /* 0x000fe2000f8f083f */
[----:B------:R-:W-:-:S03]  /*1b00*/  IMAD.U32 R9, RZ, RZ, UR47 ;  /* 0x0000002fff097e24 */ /* 0x000fc6000f8e00ff */
[----:B------:R-:W-:Y:S02]  /*1b10*/  ULOP3.LUT UR4, UR4, 0xfffffffe, URZ, 0xc0, !UPT ;  /* 0xfffffffe04047892 */ /* 0x000fe4000f8ec03f */
[----:B------:R-:W-:Y:S02]  /*1b20*/  ISETP.NE.AND P0, PT, R9, 0x3, PT ;  /* 0x000000030900780c */ /* 0x000fe40003f05270 */
[----:B------:R-:W-:-:S06]  /*1b30*/  UIADD3 UR4, UR36, -UR4, URZ ;  /* 0x8000000424047290 */ /* 0x000fcc000fffe03f */
[----:B------:R-:W-:Y:S01]  /*1b40*/  IMAD.U32 R8, RZ, RZ, UR4 ;  /* 0x00000004ff087e24 */ /* 0x000fe2000f8e00ff */
[----:B------:R-:W-:-:S04]  /*1b50*/  ULDC UR4, c[0x0][0x9d8] ;  /* 0x0002760000047ab9 */ /* 0x000fc80000000800 */
[----:B------:R-:W-:-:S04]  /*1b60*/  SHF.L.U32 R8, R8, 0x1f, RZ ;  /* 0x0000001f08087819 */ /* 0x000fc800000006ff */
[----:B------:R-:W1:Y:S01]  /*1b70*/  SYNCS.PHASECHK.TRANS64.TRYWAIT P1, [UR40+0x13200], R8 ;  /* 0x01320008ff0075a7 */ /* 0x000e620008020168 */
[----:B--2---:R-:W-:-:S04]  /*1b80*/  FMUL.FTZ R0, R3, R0 ;  /* 0x0000000003007220 */ /* 0x004fc80000410000 */
[----:B------:R-:W-:Y:S01]  /*1b90*/  FMUL.FTZ R0, R0, UR4 ;  /* 0x0000000400007c20 */ /* 0x000fe20008410000 */
[----:B-1----:R-:W-:Y:S06]  /*1ba0*/  @!P1 BRA `(.L_x_628) ;  /* 0x0000015000089947 */ /* 0x002fec0003800000 */
.L_x_790:
[----:B------:R-:W-:Y:S05]  /*1bb0*/  @!P0 BRA `(.L_x_629) ;  /* 0x0000000000048947 */ /* 0x000fea0003800000 */
[----:B------:R-:W-:Y:S01]  /*1bc0*/  BPT.TRAP 0x1 ;  /* 0x000000040000795c */ /* 0x000fe20000300000 */
.L_x_629:
[----:B------:R-:W-:Y:S02]  /*1bd0*/  IMAD.U32 R4, RZ, RZ, UR38 ;  /* 0x00000026ff047e24 */ /* 0x000fe4000f8e00ff */
[----:B-1----:R-:W-:-:S03]  /*1be0*/  IMAD.U32 R3, RZ, RZ, UR37 ;  /* 0x00000025ff037e24 */ /* 0x002fc6000f8e00ff */
[----:B------:R-:W-:Y:S02]  /*1bf0*/  LEA R4, R4, UR40, 0x3 ;  /* 0x0000002804047c11 */ /* 0x000fe4000f8e18ff */
[----:B------:R-:W-:-:S04]  /*1c00*/  SHF.L.U32 R3, R3, 0x1f, RZ ;  /* 0x0000001f03037819 */ /* 0x000fc800000006ff */
[----:B------:R1:W2:Y:S01]  /*1c10*/  SYNCS.PHASECHK.TRANS64.TRYWAIT P1, [R4+URZ+0x13230], R3 ;  /* 0x01323003040075a7 */ /* 0x0002a2000802017f */
[----:B------:R-:W-:Y:S05]  /*1c20*/  @!P0 BRA `(.L_x_630) ;  /* 0x0000000000048947 */ /* 0x000fea0003800000 */
[----:B------:R-:W-:Y:S01]  /*1c30*/  BPT.TRAP 0x1 ;  /* 0x000000040000795c */ /* 0x000fe20000300000 */
.L_x_630:
[----:B--2---:R-:W-:Y:S05]  /*1c40*/  @P1 BRA `(.L_x_631) ;  /* 0x0000000000081947 */ /* 0x004fea0003800000 */
[----:B------:R-:W2:Y:S02]  /*1c50*/  SYNCS.PHASECHK.TRANS64.TRYWAIT P1, [R4+URZ+0x13230], R3 ;  /* 0x01323003040075a7 */ /* 0x000ea4000802017f */
[----:B--2---:R-:W-:Y:S05]  /*1c60*/  @!P1 BRA `(.L_x_632) ;  /* 0x0000014c00f09947 */ /* 0x004fea0003800000 */
.L_x_631:
[----:B------:R-:W3:Y:S01]  /*1c70*/  S2R R5, SR_TID.X ;  /* 0x0000000000057919 */ /* 0x000ee20000002100 */
[----:B------:R-:W-:Y:S01]  /*1c80*/  UIADD3 UR4, UR40, 0xe000, URZ ;  /* 0x0000e00028047890 */ /* 0x000fe2000fffe03f */
[----:B------:R-:W-:-:S03]  /*1c90*/  LOP3.LUT R2, R2, 0xfffffff7, RZ, 0xc0, !PT ;  /* 0xfffffff702027812 */ /* 0x000fc600078ec0ff */
[----:B------:R-:W-:-:S04]  /*1ca0*/  USHF.R.U32.HI UR4, URZ, 0x4, UR4 ;  /* 0x000000043f047899 */ /* 0x000fc80008011604 */
[----:B------:R-:W-:-:S06]  /*1cb0*/  ULOP3.LUT UR4, UR4, 0x3fff, URZ, 0xc0, !UPT ;  /* 0x00003fff04047892 */ /* 0x000fcc000f8ec03f */
[----:B------:R-:W-:Y:S01]  /*1cc0*/  IMAD.U32 R8, RZ, RZ, UR4 ;  /* 0x00000004ff087e24 */ /* 0x000fe2000f8e00ff */
[----:B------:R-:W-:Y:S05]  /*1cd0*/  WARPSYNC.ALL ;  /* 0x0000000000007948 */ /* 0x000fea0003800000 */
[----:B------:R-:W-:Y:S02]  /*1ce0*/  LOP3.LUT R8, R8, 0x10000, RZ, 0xfc, !PT ;  /* 0x0001000008087812 */ /* 0x000fe400078efcff */
[----:B---3--:R-:W-:-:S13]  /*1cf0*/  LOP3.LUT P1, RZ, R5, 0x7f, RZ, 0xc0, !PT ;  /* 0x0000007f05ff7812 */ /* 0x008fda000782c0ff */
[----:B------:R-:W-:Y:S02]  /*1d00*/  @P1 LOP3.LUT R2, R2, 0x8, RZ, 0xfc, !PT ;  /* 0x0000000802021812 */ /* 0x000fe400078efcff */
[----:B------:R-:W-:Y:S01]  /*1d10*/  R2UR UR12, R8 ;  /* 0x00000000080c72ca */ /* 0x000fe200000e0000 */
[----:B------:R-:W-:Y:S01]  /*1d20*/  ULOP3.LUT UR8, UR49, 0x10000, URZ, 0xfc, !UPT ;  /* 0x0001000031087892 */ /* 0x000fe2000f8efc3f */
[----:B------:R-:W-:Y:S01]  /*1d30*/  WARPGROUP.ARRIVE ;  /* 0x00000000000079c5 */ /* 0x000fe20000000000 */
[----:B------:R-:W-:Y:S01]  /*1d40*/  UMOV UR9, 0x80000020 ;  /* 0x8000002000097882 */ /* 0x000fe20000000000 */
[----:B------:R-:W-:Y:S01]  /*1d50*/  UMOV UR11, 0x80000020 ;  /* 0x80000020000b7882 */ /* 0x000fe20000000000 */
[----:B------:R-:W3:Y:S01]  /*1d60*/  LDL R111, [R1] ;  /* 0x00000000016f7983 */ /* 0x000ee20000100800 */
[----:B------:R-:W-:Y:S01]  /*1d70*/  UIADD3 UR7, UR8, 0x2, URZ ;  /* 0x0000000208077890 */ /* 0x000fe2000fffe03f */
[----:B------:R-:W4:Y:S01]  /*1d80*/  LDC R107, c[0x0][0x288] ;  /* 0x0000a200ff6b7b82 */ /* 0x000f220000000800 */
[----:B-12---:R-:W-:Y:S01]  /*1d90*/  @!P1 VIADD R4, R4, 0x13240 ;  /* 0x0001324004049836 */ /* 0x006fe20000000000 */
[----:B------:R-:W-:-:S02]  /*1da0*/  ULDC UR20, c[0x0][0x9dc] ;  /* 0x0002770000147ab9 */ /* 0x000fc40000000800 */
[----:B------:R-:W-:Y:S02]  /*1db0*/  ULOP3.LUT UR20, URZ, UR20, URZ, 0x33, !UPT ;  /* 0x000000143f147292 */ /* 0x000fe4000f8e333f */
[----:B------:R-:W-:Y:S01]  /*1dc0*/  UIMAD UR12, UR38, 0x280, UR12 ;  /* 0x00000280260c78a4 */ /* 0x000fe2000f8e020c */
[----:B------:R-:W-:Y:S01]  /*1dd0*/  @!P1 PRMT R4, RZ, 0x654, R4 ;  /* 0x00000654ff049816 */ /* 0x000fe20000000004 */
[----:B------:R-:W1:Y:S02]  /*1de0*/  LDC R109, c[0x0][0x2e0] ;  /* 0x0000b800ff6d7b82 */ /* 0x000e640000000800 */
        /* <DEDUP_REMOVED lines=44> */
[C---:B------:R-:W-:Y:S01]  /*20b0*/  FMUL.FTZ R89, R0.reuse, R93 ;  /* 0x0000005d00597220 */ /* 0x040fe20000410000 */
[----:B------:R-:W-:Y:S01]  /*20c0*/  UMOV UR7, 0x80000020 ;  /* 0x8000002000077882 */ /* 0x000fe20000000000 */
        /* <DEDUP_REMOVED lines=9> */
[----:B------:R-:W-:Y:S01]  /*2160*/  FMUL.FTZ R13, R0, R103 ;  /* 0x00000067000d7220 */ /* 0x000fe20000410000 */
[----:B------:R-:W2:Y:S08]  /*2170*/  MUFU.TANH R5, R5 ;  /* 0x0000000500057308 */ /* 0x000eb00000002400 */
[----:B------:R-:W1:Y:S08]  /*2180*/  MUFU.TANH R88, R88 ;  /* 0x0000005800587308 */ /* 0x000e700000002400 */
[----:B------:R-:W1:Y:S08]  /*2190*/  MUFU.TANH R3, R3 ;  /* 0x0000000300037308 */ /* 0x000e700000002400 */
[----:B------:R-:W1:Y:S08]  /*21a0*/  MUFU.TANH R6, R6 ;  /* 0x0000000600067308 */ /* 0x000e700000002400 */
[----:B------:R-:W1:Y:S08]  /*21b0*/  MUFU.TANH R90, R90 ;  /* 0x0000005a005a7308 */ /* 0x000e700000002400 */
[----:B------:R-:W1:Y:S01]  /*21c0*/  MUFU.TANH R89, R89 ;  /* 0x0000005900597308 */ /* 0x000e620000002400 */
        /* <DEDUP_REMOVED lines=21> */
[----:B------:R-:W1:Y:S08]  /*2320*/  MUFU.TANH R9, R9 ;  /* 0x0000000900097308 */ /* 0x000e700000002400 */
        /* <DEDUP_REMOVED lines=40> */
[----:B------:R-:W-:Y:S01]  /*25b0*/  ULDC.64 UR6, c[0x0][0x9e0] ;  /* 0x0002780000067ab9 */ /* 0x000fe20000000a00 */
[C---:B------:R-:W-:Y:S01]  /*25c0*/  FMUL.FTZ R40, R0.reuse, R42 ;  /* 0x0000002a00287220 */ /* 0x040fe20000410000 */
[----:B------:R-:W-:Y:S01]  /*25d0*/  UISETP.GE.AND UP0, UPT, UR7, 0x1, UPT ;  /* 0x000000010700788c */ /* 0x000fe2000bf06270 */
        /* <DEDUP_REMOVED lines=17> */
[C---:B------:R-:W-:Y:S01]  /*26f0*/  FMUL.FTZ R51, R0.reuse, R24 ;  /* 0x0000001800337220 */ /* 0x040fe20000410000 */
[C---:B------:R-:W-:Y:S01]  /*2700*/  FMUL.FTZ R102, R0.reuse, R25 ;  /* 0x0000001900667220 */ /* 0x040fe20000410000 */
[C---:B------:R-:W-:Y:S01]  /*2710*/  FMUL.FTZ R24, R0.reuse, R26 ;  /* 0x0000001a00187220 */ /* 0x040fe20000410000 */
[C---:B------:R-:W-:Y:S01]  /*2720*/  FMUL.FTZ R25, R0.reuse, R27 ;  /* 0x0000001b00197220 */ /* 0x040fe20000410000 */
[----:B------:R5:W-:Y:S01]  /*2730*/  @!P1 SYNCS.ARRIVE.TRANS64.RED.A1T0 RZ, [R4+URZ], RZ ;  /* 0x000000ff04ff99a7 */ /* 0x000be2000810043f */
[C---:B------:R-:W-:Y:S01]  /*2740*/  FMUL.FTZ R103, R0.reuse, R28 ;  /* 0x0000001c00677220 */ /* 0x040fe20000410000 */
[C---:B------:R-:W-:Y:S01]  /*2750*/  FMUL.FTZ R106, R0.reuse, R29 ;  /* 0x0000001d006a7220 */ /* 0x040fe20000410000 */
[C---:B------:R-:W-:Y:S01]  /*2760*/  FMUL.FTZ R27, R0.reuse, R30 ;  /* 0x0000001e001b7220 */ /* 0x040fe20000410000 */
[C---:B------:R-:W-:Y:S01]  /*2770*/  FMUL.FTZ R26, R0.reuse, R31 ;  /* 0x0000001f001a7220 */ /* 0x040fe20000410000 */
[C---:B------:R-:W-:Y:S01]  /*2780*/  FMUL.FTZ R32, R0.reuse, R32 ;  /* 0x0000002000207220 */ /* 0x040fe20000410000 */
[C---:B------:R-:W-:Y:S01]  /*2790*/  FMUL.FTZ R33, R0.reuse, R33 ;  /* 0x0000002100217220 */ /* 0x040fe20000410000 */
[----:B------:R-:W-:Y:S01]  /*27a0*/  FMUL.FTZ R28, R0, R34 ;  /* 0x00000022001c7220 */ /* 0x000fe20000410000 */
[----:B-----5:R-:W-:-:S02]  /*27b0*/  IMAD R4, R104, -0xa0, R23 ;  /* 0xffffff6068047824 */ /* 0x020fc400078e0217 */
[C---:B------:R-:W-:Y:S01]  /*27c0*/  FMUL.FTZ R29, R0.reuse, R35 ;  /* 0x00000023001d7220 */ /* 0x040fe20000410000 */
[C---:B------:R-:W-:Y:S01]  /*27d0*/  FMUL.FTZ R108, R0.reuse, R36 ;  /* 0x00000024006c7220 */ /* 0x040fe20000410000 */
[C---:B------:R-:W-:Y:S01]  /*27e0*/  FMUL.FTZ R110, R0.reuse, R37 ;  /* 0x00000025006e7220 */ /* 0x040fe20000410000 */
[C---:B------:R-:W-:Y:S01]  /*27f0*/  FMUL.FTZ R30, R0.reuse, R38 ;  /* 0x00000026001e7220 */ /* 0x040fe20000410000 */
[----:B------:R-:W-:Y:S01]  /*2800*/  FMUL.FTZ R31, R0, R39 ;  /* 0x00000027001f7220 */ /* 0x000fe20000410000 */
[----:B------:R-:W-:Y:S01]  /*2810*/  IMAD.MOV.U32 R35, RZ, RZ, -0xa0 ;  /* 0xffffff60ff237424 */ /* 0x000fe200078e00ff */
[----:B------:R-:W-:Y:S01]  /*2820*/  PLOP3.LUT P1, PT, PT, PT, UP0, 0x40, 0x0 ;  /* 0x000000000000781c */ /* 0x000fe20003f2e808 */
[----:B------:R-:W2:Y:S01]  /*2830*/  MUFU.TANH R77, R77 ;  /* 0x0000004d004d7308 */ /* 0x000ea20000002400 */
[----:B----4-:R-:W-:Y:S01]  /*2840*/  IADD3 R4, -R107, 0xa1, R4 ;  /* 0x000000a16b047810 */ /* 0x010fe20007ffe104 */
[----:B------:R-:W-:-:S04]  /*2850*/  IMAD R114, R104, R35, 0xa0 ;  /* 0x000000a068727424 */ /* 0x000fc800078e0223 */
[----:B------:R-:W-:Y:S02]  /*2860*/  IMAD R35, R17, -0x2, R4 ;  /* 0xfffffffe11237824 */ /* 0x000fe400078e0204 */
[----:B------:R-:W4:Y:S01]  /*2870*/  MUFU.TANH R78, R78 ;  /* 0x0000004e004e7308 */ /* 0x000f220000002400 */
[----:B-1----:R-:W-:Y:S02]  /*2880*/  IMAD R34, R18, R109, R114 ;  /* 0x0000006d12227224 */ /* 0x002fe400078e0272 */
[----:B---3--:R-:W-:Y:S02]  /*2890*/  VIADD R4, R111, UR42 ;  /* 0x0000002a6f047c36 */ /* 0x008fe40008000000 */
[----:B------:R-:W-:Y:S02]  /*28a0*/  IMAD R115, R17, -0x2, R34 ;  /* 0xfffffffe11737824 */ /* 0x000fe400078e0222 */
[C---:B------:R-:W-:Y:S01]  /*28b0*/  VIADD R116, R35.reuse, UR6 ;  /* 0x0000000623747c36 */ /* 0x040fe20008000000 */
[----:B------:R-:W1:Y:S01]  /*28c0*/  MUFU.TANH R72, R72 ;  /* 0x0000004800487308 */ /* 0x000e620000002400 */
[----:B------:R-:W-:-:S02]  /*28d0*/  VIADD R117, R35, UR20 ;  /* 0x0000001423757c36 */ /* 0x000fc40008000000 */
[----:B------:R-:W-:Y:S01]  /*28e0*/  IMAD R111, R17, -0x2, R114 ;  /* 0xfffffffe116f7824 */ /* 0x000fe200078e0272 */
[----:B------:R-:W-:Y:S01]  /*28f0*/  VIADDMNMX R112, R4, R116, R115, PT ;  /* 0x0000007404707246 */ /* 0x000fe20003800173 */
[----:B------:R-:W-:-:S03]  /*2900*/  IMAD.IADD R113, R117, 0x1, R4 ;  /* 0x0000000175717824 */ /* 0x000fc600078e0204 */
[----:B------:R-:W3:Y:S08]  /*2910*/  MUFU.TANH R73, R73 ;  /* 0x0000004900497308 */ /* 0x000ef00000002400 */
        /* <DEDUP_REMOVED lines=53> */
[----:B------:R-:W-:Y:S01]  /*2c70*/  IMAD R34, R18, R109, R4 ;  /* 0x0000006d12227224 */ /* 0x000fe200078e0204 */
[----:B------:R-:W-:Y:S03]  /*2c80*/  BSSY B0, `(.L_x_634) ;  /* 0x0000011000007945 */ /* 0x000fe60003800000 */
[----:B------:R-:W-:-:S05]  /*2c90*/  IMAD.IADD R34, R34, 0x1, -R107 ;  /* 0x0000000122227824 */ /* 0x000fca00078e0a6b */
[----:B------:R-:W-:-:S13]  /*2ca0*/  ISETP.GT.AND P1, PT, R34, -0x1, PT ;  /* 0xffffffff2200780c */ /* 0x000fda0003f24270 */
[----:B------:R-:W-:Y:S05]  /*2cb0*/  @P1 BRA `(.L_x_635) ;  /* 0x0000000000201947 */ /* 0x000fea0003800000 */
[----:B------:R-:W-:Y:S01]  /*2cc0*/  UISETP.NE.AND UP1, UPT, UR7, 0x1, UPT ;  /* 0x000000010700788c */ /* 0x000fe2000bf25270 */
[----:B------:R-:W-:-:S05]  /*2cd0*/  LOP3.LUT R34, RZ, R34, RZ, 0x33, !PT ;  /* 0x00000022ff227212 */ /* 0x000fca00078e33ff */
[----:B------:R-:W-:-:S05]  /*2ce0*/  PLOP3.LUT P1, PT, PT, PT, UP1, 0x80, 0x0 ;  /* 0x000000000000781c */ /* 0x000fca0003f2f018 */
[----:B------:R-:W-:-:S08]  /*2cf0*/  @UP1 ULDC.64 UR10, c[0x0][0x9e8] ;  /* 0x00027a00000a1ab9 */ /* 0x000fd00000000a00 */
[----:B------:R-:W-:-:S05]  /*2d00*/  @P1 IMAD.HI.U32 R35, R34, UR10, RZ ;  /* 0x0000000a22231c27 */ /* 0x000fca000f8e00ff */
[----:B------:R-:W-:-:S04]  /*2d10*/  @P1 SHF.R.U32.HI R34, RZ, UR11, R35 ;  /* 0x0000000bff221c19 */ /* 0x000fc80008011623 */
[----:B------:R-:W-:Y:S01]  /*2d20*/  LOP3.LUT R34, RZ, R34, RZ, 0x33, !PT ;  /* 0x00000022ff227212 */ /* 0x000fe200078e33ff */
[----:B------:R-:W-:Y:S06]  /*2d30*/  BRA `(.L_x_636) ;  /* 0x0000000000147947 */ /* 0x000fec0003800000 */
.L_x_635:
[----:B------:R-:W-:-:S06]  /*2d40*/  UISETP.NE.AND UP1, UPT, UR7, 0x1, UPT ;  /* 0x000000010700788c */ /* 0x000fcc000bf25270 */
[----:B------:R-:W-:-:S05]  /*2d50*/  PLOP3.LUT P1, PT, PT, PT, UP1, 0x80, 0x0 ;  /* 0x000000000000781c */ /* 0x000fca0003f2f018 */
[----:B------:R-:W-:-:S08]  /*2d60*/  @UP1 ULDC.64 UR10, c[0x0][0x9e8] ;  /* 0x00027a00000a1ab9 */ /* 0x000fd00000000a00 */
[----:B------:R-:W-:-:S05]  /*2d70*/  @P1 IMAD.HI.U32 R35, R34, UR10, RZ ;  /* 0x0000000a22231c27 */ /* 0x000fca000f8e00ff */
[----:B------:R-:W-:-:S07]  /*2d80*/  @P1 SHF.R.U32.HI R34, RZ, UR11, R35 ;  /* 0x0000000bff221c19 */ /* 0x000fce0008011623 */
.L_x_636:
[----:B------:R-:W-:Y:S05]  /*2d90*/  BSYNC B0 ;  /* 0x0000000000007941 */ /* 0x000fea0003800000 */
.L_x_634:
[----:B------:R-:W-:-:S05]  /*2da0*/  IMAD R34, R34, UR7, R111 ;  /* 0x0000000722227c24 */ /* 0x000fca000f8e026f */
[----:B------:R-:W-:Y:S02]  /*2db0*/  VIMNMX R113, R113, R34, !PT ;  /* 0x0000002271717248 */ /* 0x000fe40007fe0100 */
[----:B------:R-:W-:-:S07]  /*2dc0*/  VIADDMNMX R112, R34, UR7, R112, PT ;  /* 0x0000000722707c46 */ /* 0x000fce000b800170 */
.L_x_633:
[C---:B------:R-:W-:Y:S02]  /*2dd0*/  ISETP.GE.AND P5, PT, R114.reuse, 0x9, PT ;  /* 0x000000097200780c */ /* 0x040fe40003fa6270 */
[C---:B------:R-:W-:Y:S02]  /*2de0*/  ISETP.GE.AND P1, PT, R114.reuse, 0x2, PT ;  /* 0x000000027200780c */ /* 0x040fe40003f26270 */
[----:B------:R-:W-:Y:S02]  /*2df0*/  ISETP.GE.AND P4, PT, R114, 0xa, PT ;  /* 0x0000000a7200780c */ /* 0x000fe40003f86270 */
[----:B------:R-:W-:Y:S02]  /*2e00*/  ISETP.GT.AND P2, PT, R113, 0x1, !P1 ;  /* 0x000000017100780c */ /* 0x000fe40004f44270 */
[----:B------:R-:W-:Y:S02]  /*2e10*/  LOP3.LUT R16, R16, 0xfffffffd, RZ, 0xc0, !PT ;  /* 0xfffffffd10107812 */ /* 0x000fe400078ec0ff */
[----:B------:R-:W-:-:S02]  /*2e20*/  ISETP.LT.OR P3, PT, R112, 0x2, P2 ;  /* 0x000000027000780c */ /* 0x000fc40001761670 */
[C---:B------:R-:W-:Y:S02]  /*2e30*/  ISETP.GT.AND P2, PT, R113.reuse, 0x8, !P5 ;  /* 0x000000087100780c */ /* 0x040fe40006f44270 */
[----:B------:R-:W-:Y:S02]  /*2e40*/  @P5 LOP3.LUT R16, R16, 0x2, RZ, 0xfc, !PT ;  /* 0x0000000210105812 */ /* 0x000fe400078efcff */
[----:B------:R-:W-:Y:S02]  /*2e50*/  FSEL R88, R88, -INF , !P3 ;  /* 0xff80000058587808 */ /* 0x000fe40005800000 */
[----:B------:R-:W-:Y:S02]  /*2e60*/  LOP3.LUT R16, R16, 0xfffffffb, RZ, 0xc0, !PT ;  /* 0xfffffffb10107812 */ /* 0x000fe400078ec0ff */
[----:B------:R-:W-:Y:S02]  /*2e70*/  ISETP.GT.AND P3, PT, R113, 0x9, !P4 ;  /* 0x000000097100780c */ /* 0x000fe40006764270 */
[----:B------:R-:W-:-:S02]  /*2e80*/  ISETP.LT.OR P2, PT, R112, 0x9, P2 ;  /* 0x000000097000780c */ /* 0x000fc40001741670 */
[----:B------:R-:W-:Y:S02]  /*2e90*/  @P4 LOP3.LUT R16, R16, 0x4, RZ, 0xfc, !PT ;  /* 0x0000000410104812 */ /* 0x000fe400078efcff */
[----:B------:R-:W-:Y:S02]  /*2ea0*/  ISETP.LT.OR P3, PT, R112, 0xa, P3 ;  /* 0x0000000a7000780c */ /* 0x000fe40001f61670 */
[----:B------:R-:W-:Y:S02]  /*2eb0*/  FSEL R90, R90, -INF , !P2 ;  /* 0xff8000005a5a7808 */ /* 0x000fe40005000000 */
[C---:B------:R-:W-:Y:S02]  /*2ec0*/  ISETP.GE.AND P2, PT, R114.reuse, 0x11, PT ;  /* 0x000000117200780c */ /* 0x040fe40003f46270 */
[----:B------:R-:W-:Y:S02]  /*2ed0*/  ISETP.GE.AND P4, PT, R114, 0x12, PT ;  /* 0x000000127200780c */ /* 0x000fe40003f86270 */
[----:B------:R-:W-:-:S02]  /*2ee0*/  FSEL R89, R89, -INF , !P3 ;  /* 0xff80000059597808 */ /* 0x000fc40005800000 */
[----:B------:R-:W-:Y:S02]  /*2ef0*/  ISETP.GT.AND P3, PT, R113, 0x10, !P2 ;  /* 0x000000107100780c */ /* 0x000fe40005764270 */
[----:B------:R-:W-:Y:S02]  /*2f00*/  LOP3.LUT R2, R2, 0xfffffffe, RZ, 0xc0, !PT ;  /* 0xfffffffe02027812 */ /* 0x000fe400078ec0ff */
[----:B------:R-:W-:Y:S02]  /*2f10*/  ISETP.LT.OR P3, PT, R112, 0x11, P3 ;  /* 0x000000117000780c */ /* 0x000fe40001f61670 */
[----:B------:R-:W-:Y:S02]  /*2f20*/  LOP3.LUT R16, R16, 0x7fffffff, RZ, 0xc0, !PT ;  /* 0x7fffffff10107812 */ /* 0x000fe400078ec0ff */
[----:B------:R-:W-:Y:S02]  /*2f30*/  FSEL R65, R92, -INF , !P3 ;  /* 0xff8000005c417808 */ /* 0x000fe40005800000 */
[----:B------:R-:W-:-:S02]  /*2f40*/  @P4 LOP3.LUT R2, R2, 0x1, RZ, 0xfc, !PT ;  /* 0x0000000102024812 */ /* 0x000fc400078efcff */
[----:B------:R-:W-:Y:S02]  /*2f50*/  ISETP.GT.AND P3, PT, R113, 0x11, !P4 ;  /* 0x000000117100780c */ /* 0x000fe40006764270 */
[----:B------:R-:W-:Y:S02]  /*2f60*/  ISETP.GE.AND P4, PT, R114, 0x19, PT ;  /* 0x000000197200780c */ /* 0x000fe40003f86270 */
[----:B------:R-:W-:Y:S02]  /*2f70*/  ISETP.LT.OR P3, PT, R112, 0x12, P3 ;  /* 0x000000127000780c */ /* 0x000fe40001f61670 */
[----:B------:R-:W-:Y:S02]  /*2f80*/  LOP3.LUT R2, R2, 0xfffffffd, RZ, 0xc0, !PT ;  /* 0xfffffffd02027812 */ /* 0x000fe400078ec0ff */
[----:B------:R-:W-:Y:S02]  /*2f90*/  FSEL R66, R91, -INF , !P3 ;  /* 0xff8000005b427808 */ /* 0x000fe40005800000 */
[----:B------:R-:W-:-:S04]  /*2fa0*/  ISETP.GT.AND P3, PT, R113, 0x18, !P4 ;  /* 0x000000187100780c */ /* 0x000fc80006764270 */
[----:B------:R-:W-:Y:S02]  /*2fb0*/  ISETP.LT.OR P3, PT, R112, 0x19, P3 ;  /* 0x000000197000780c */ /* 0x000fe40001f61670 */
[----:B------:R-:W-:Y:S02]  /*2fc0*/  @P4 LOP3.LUT R16, R16, 0x80000000, RZ, 0xfc, !PT ;  /* 0x8000000010104812 */ /* 0x000fe400078efcff */
[----:B------:R-:W-:Y:S02]  /*2fd0*/  ISETP.GE.AND P4, PT, R114, 0x1a, PT ;  /* 0x0000001a7200780c */ /* 0x000fe40003f86270 */
[----:B------:R-:W-:Y:S02]  /*2fe0*/  LOP3.LUT R16, R16, 0xbfffffff, RZ, 0xc0, !PT ;  /* 0xbfffffff10107812 */ /* 0x000fe400078ec0ff */
[----:B------:R-:W-:Y:S02]  /*2ff0*/  FSEL R67, R94, -INF , !P3 ;  /* 0xff8000005e437808 */ /* 0x000fe40005800000 */
[----:B------:R-:W-:-:S04]  /*3000*/  ISETP.GT.AND P3, PT, R113, 0x19, !P4 ;  /* 0x000000197100780c */ /* 0x000fc80006764270 */
[----:B------:R-:W-:-:S03]  /*3010*/  ISETP.LT.OR P3, PT, R112, 0x1a, P3 ;  /* 0x0000001a7000780c */ /* 0x000fc60001f61670 */
        /* <DEDUP_REMOVED lines=45> */
[----:B-1----:R-:W-:Y:S02]  /*32f0*/  FSEL R79, R79, -INF , !P3 ;  /* 0xff8000004f4f7808 */ /* 0x002fe40005800000 */
        /* <DEDUP_REMOVED lines=112> */
[----:B------:R-:W-:Y:S02]  /*3a00*/  FSEL R51, R102, -INF , !P3 ;  /* 0xff80000066337808 */ /* 0x000fe40005800000 */
[----:B------:R-:W-:Y:S02]  /*3a10*/  LOP3.LUT R16, R16, 0xfffffff7, RZ, 0xc0, !PT ;  /* 0xfffffff710107812 */ /* 0x000fe400078ec0ff */
[----:B------:R-:W-:-:S04]  /*3a20*/  ISETP.GT.AND P3, PT, R113, 0x88, !P4 ;  /* 0x000000887100780c */ /* 0x000fc80006764270 */
[----:B------:R-:W-:-:S03]  /*3a30*/  ISETP.LT.OR P3, PT, R112, 0x89, P3 ;  /* 0x000000897000780c */ /* 0x000fc60001f61670 */
[----:B------:R-:W-:Y:S02]  /*3a40*/  @P4 LOP3.LUT R16, R16, 0x8, RZ, 0xfc, !PT ;  /* 0x0000000810104812 */ /* 0x000fe400078efcff */
[----:B------:R-:W-:Y:S02]  /*3a50*/  ISETP.GE.AND P4, PT, R114, 0x8a, PT ;  /* 0x0000008a7200780c */ /* 0x000fe40003f86270 */
[----:B------:R-:W-:Y:S02]  /*3a60*/  FSEL R50, R103, -INF , !P3 ;  /* 0xff80000067327808 */ /* 0x000fe40005800000 */
[----:B------:R-:W-:Y:S02]  /*3a70*/  ISETP.GT.AND P3, PT, R113, 0x89, !P4 ;  /* 0x000000897100780c */ /* 0x000fe40006764270 */
[----:B------:R-:W-:Y:S02]  /*3a80*/  LOP3.LUT R16, R16, 0xfffffffe, RZ, 0xc0, !PT ;  /* 0xfffffffe10107812 */ /* 0x000fe400078ec0ff */
[----:B------:R-:W-:-:S04]  /*3a90*/  ISETP.LT.OR P3, PT, R112, 0x8a, P3 ;  /* 0x0000008a7000780c */ /* 0x000fc80001f61670 */
[----:B------:R-:W-:Y:S02]  /*3aa0*/  FSEL R49, R106, -INF , !P3 ;  /* 0xff8000006a317808 */ /* 0x000fe40005800000 */
[----:B------:R-:W-:Y:S02]  /*3ab0*/  ISETP.GE.AND P3, PT, R114, 0x91, PT ;  /* 0x000000917200780c */ /* 0x000fe40003f66270 */
[----:B------:R-:W-:Y:S02]  /*3ac0*/  @P4 LOP3.LUT R2, R2, 0x2, RZ, 0xfc, !PT ;  /* 0x0000000202024812 */ /* 0x000fe400078efcff */
[----:B------:R-:W-:Y:S02]  /*3ad0*/  ISETP.GT.AND P4, PT, R113, 0x90, !P3 ;  /* 0x000000907100780c */ /* 0x000fe40005f84270 */
[----:B------:R-:W-:Y:S02]  /*3ae0*/  LOP3.LUT R2, R2, 0xfffffffb, RZ, 0xc0, !PT ;  /* 0xfffffffb02027812 */ /* 0x000fe400078ec0ff */
[----:B------:R-:W-:-:S04]  /*3af0*/  ISETP.LT.OR P4, PT, R112, 0x91, P4 ;  /* 0x000000917000780c */ /* 0x000fc80002781670 */
[----:B------:R-:W-:Y:S02]  /*3b00*/  FSEL R48, R32, -INF , !P4 ;  /* 0xff80000020307808 */ /* 0x000fe40006000000 */
[----:B------:R-:W-:-:S04]  /*3b10*/  ISETP.GE.AND P4, PT, R114, 0x92, PT ;  /* 0x000000927200780c */ /* 0x000fc80003f86270 */
[----:B------:R-:W-:-:S04]  /*3b20*/  ISETP.GT.AND P5, PT, R113, 0x91, !P4 ;  /* 0x000000917100780c */ /* 0x000fc800067a4270 */
[----:B------:R-:W-:-:S04]  /*3b30*/  ISETP.LT.OR P5, PT, R112, 0x92, P5 ;  /* 0x000000927000780c */ /* 0x000fc80002fa1670 */
[----:B------:R-:W-:Y:S02]  /*3b40*/  FSEL R39, R33, -INF , !P5 ;  /* 0xff80000021277808 */ /* 0x000fe40006800000 */
[----:B------:R-:W-:-:S04]  /*3b50*/  ISETP.GE.AND P5, PT, R114, 0x99, PT ;  /* 0x000000997200780c */ /* 0x000fc80003fa6270 */
[----:B------:R-:W-:-:S04]  /*3b60*/  ISETP.GT.AND P6, PT, R113, 0x98, !P5 ;  /* 0x000000987100780c */ /* 0x000fc80006fc4270 */
[----:B------:R-:W-:-:S04]  /*3b70*/  ISETP.LT.OR P6, PT, R112, 0x99, P6 ;  /* 0x000000997000780c */ /* 0x000fc800037c1670 */
[----:B------:R-:W-:Y:S02]  /*3b80*/  FSEL R32, R108, -INF , !P6 ;  /* 0xff8000006c207808 */ /* 0x000fe40007000000 */
[----:B------:R-:W-:-:S13]  /*3b90*/  ISETP.GE.AND P6, PT, R114, 0x1, PT ;  /* 0x000000017200780c */ /* 0x000fda0003fc6270 */
[----:B------:R-:W-:Y:S02]  /*3ba0*/  @P6 LOP3.LUT R16, R16, 0x1, RZ, 0xfc, !PT ;  /* 0x0000000110106812 */ /* 0x000fe400078efcff */
[----:B------:R-:W-:-:S04]  /*3bb0*/  ISETP.GT.AND P6, PT, R113, RZ, !P6 ;  /* 0x000000ff7100720c */ /* 0x000fc800077c4270 */
[----:B------:R-:W-:-:S04]  /*3bc0*/  ISETP.LT.OR P6, PT, R112, 0x1, P6 ;  /* 0x000000017000780c */ /* 0x000fc800037c1670 */
[----:B------:R-:W-:Y:S01]  /*3bd0*/  FSEL R97, R5, -INF , !P6 ;  /* 0xff80000005617808 */ /* 0x000fe20007000000 */
[----:B------:R-:W-:Y:S01]  /*3be0*/  VIADD R5, R4, 0x8 ;  /* 0x0000000804057836 */ /* 0x000fe20000000000 */
[----:B------:R-:W-:-:S03]  /*3bf0*/  ISETP.GE.AND P6, PT, R114, 0x9a, PT ;  /* 0x0000009a7200780c */ /* 0x000fc60003fc6270 */
[----:B------:R-:W-:Y:S01]  /*3c00*/  IMAD.IADD R92, R117, 0x1, R5 ;  /* 0x00000001755c7824 */ /* 0x000fe200078e0205 */
[----:B------:R-:W-:-:S09]  /*3c10*/  VIADDMNMX R64, R5, R116, R115, PT ;  /* 0x0000007405407246 */ /* 0x000fd20003800173 */
[----:B------:R-:W-:Y:S02]  /*3c20*/  @P6 LOP3.LUT R2, R2, 0x4, RZ, 0xfc, !PT ;  /* 0x0000000402026812 */ /* 0x000fe400078efcff */
[----:B------:R-:W-:-:S04]  /*3c30*/  ISETP.GT.AND P6, PT, R113, 0x99, !P6 ;  /* 0x000000997100780c */ /* 0x000fc800077c4270 */
[----:B------:R-:W-:-:S04]  /*3c40*/  ISETP.LT.OR P6, PT, R112, 0x9a, P6 ;  /* 0x0000009a7000780c */ /* 0x000fc800037c1670 */
[----:B------:R-:W-:Y:S02]  /*3c50*/  FSEL R33, R110, -INF , !P6 ;  /* 0xff8000006e217808 */ /* 0x000fe40007000000 */
[----:B------:R-:W-:-:S13]  /*3c60*/  PLOP3.LUT P6, PT, PT, PT, UP0, 0x40, 0x0 ;  /* 0x000000000000781c */ /* 0x000fda0003fce808 */
[----:B------:R-:W-:Y:S05]  /*3c70*/  @P6 BRA `(.L_x_637) ;  /* 0x0000000000606947 */ /* 0x000fea0003800000 */
        /* <DEDUP_REMOVED lines=9> */
[----:B------:R-:W-:Y:S01]  /*3d10*/  @P6 IMAD.HI.U32 R93, R94, UR10, RZ ;  /* 0x0000000a5e5d6c27 */ /* 0x000fe2000f8e00ff */
[----:B------:R-:W-:-:S13]  /*3d20*/  PLOP3.LUT P6, PT, PT, PT, UP1, 0x80, 0x0 ;  /* 0x000000000000781c */ /* 0x000fda0003fcf018 */
[----:B------:R-:W-:-:S04]  /*3d30*/  @P6 SHF.R.U32.HI R94, RZ, UR11, R93 ;  /* 0x0000000bff5e6c19 */ /* 0x000fc8000801165d */
[----:B------:R-:W-:Y:S01]  /*3d40*/  LOP3.LUT R94, RZ, R94, RZ, 0x33, !PT ;  /* 0x0000005eff5e7212 */ /* 0x000fe200078e33ff */
[----:B------:R-:W-:Y:S06]  /*3d50*/  BRA `(.L_x_640) ;  /* 0x0000000000187947 */ /* 0x000fec0003800000 */
.L_x_639:
[----:B------:R-:W-:-:S06]  /*3d60*/  UISETP.NE.AND UP1, UPT, UR7, 0x1, UPT ;  /* 0x000000010700788c */ /* 0x000fcc000bf25270 */
[----:B------:R-:W-:-:S05]  /*3d70*/  PLOP3.LUT P6, PT, PT, PT, UP1, 0x80, 0x0 ;  /* 0x000000000000781c */ /* 0x000fca0003fcf018 */
[----:B------:R-:W-:-:S08]  /*3d80*/  @UP1 ULDC.64 UR10, c[0x0][0x9e8] ;  /* 0x00027a00000a1ab9 */ /* 0x000fd00000000a00 */
[----:B------:R-:W-:Y:S01]  /*3d90*/  @P6 IMAD.HI.U32 R93, R94, UR10, RZ ;  /* 0x0000000a5e5d6c27 */ /* 0x000fe2000f8e00ff */
[----:B------:R-:W-:-:S13]  /*3da0*/  PLOP3.LUT P6, PT, PT, PT, UP1, 0x80, 0x0 ;  /* 0x000000000000781c */ /* 0x000fda0003fcf018 */
[----:B------:R-:W-:-:S07]  /*3db0*/  @P6 SHF.R.U32.HI R94, RZ, UR11, R93 ;  /* 0x0000000bff5e6c19 */ /* 0x000fce000801165d */
.L_x_640:
[----:B------:R-:W-:Y:S05]  /*3dc0*/  BSYNC B0 ;  /* 0x0000000000007941 */ /* 0x000fea0003800000 */
.L_x_638:
[----:B------:R-:W-:-:S05]  /*3dd0*/  IMAD R111, R94, UR7, R111 ;  /* 0x000000075e6f7c24 */ /* 0x000fca000f8e026f */
[----:B------:R-:W-:Y:S02]  /*3de0*/  VIMNMX R92, R92, R111, !PT ;  /* 0x0000006f5c5c7248 */ /* 0x000fe40007fe0100 */
[----:B------:R-:W-:-:S07]  /*3df0*/  VIADDMNMX R64, R111, UR7, R64, PT ;  /* 0x000000076f407c46 */ /* 0x000fce000b800140 */
.L_x_637:
[C---:B------:R-:W-:Y:S01]  /*3e00*/  ISETP.GT.AND P1, PT, R92.reuse, 0x1, !P1 ;  /* 0x000000015c00780c */ /* 0x040fe20004f24270 */
[----:B------:R-:W-:Y:S01]  /*3e10*/  ULDC UR21, c[0x0][0x988] ;  /* 0x0002620000157ab9 */ /* 0x000fe20000000800 */
[----:B------:R-:W-:Y:S01]  /*3e20*/  ISETP.GT.AND P2, PT, R92, 0x10, !P2 ;  /* 0x000000105c00780c */ /* 0x000fe20005744270 */
[----:B------:R-:W-:Y:S01]  /*3e30*/  IMAD.U32 R96, RZ, RZ, UR21 ;  /* 0x00000015ff607e24 */ /* 0x000fe2000f8e00ff */
[C---:B------:R-:W-:Y:S02]  /*3e40*/  ISETP.LT.OR P1, PT, R64.reuse, 0x2, P1 ;  /* 0x000000024000780c */ /* 0x040fe40000f21670 */
[----:B------:R-:W-:Y:S02]  /*3e50*/  ISETP.LT.OR P2, PT, R64, 0x11, P2 ;  /* 0x000000114000780c */ /* 0x000fe40001741670 */
[----:B------:R-:W-:Y:S02]  /*3e60*/  FSEL R6, R6, -INF , !P1 ;  /* 0xff80000006067808 */ /* 0x000fe40004800000 */
[----:B------:R-:W-:-:S02]  /*3e70*/  LOP3.LUT P1, RZ, R16, 0x2, RZ, 0xc0, !PT ;  /* 0x0000000210ff7812 */ /* 0x000fc4000782c0ff */
[----:B------:R-:W-:Y:S02]  /*3e80*/  FSEL R93, R10, -INF , !P2 ;  /* 0xff8000000a5d7808 */ /* 0x000fe40005000000 */
[----:B------:R-:W-:Y:S02]  /*3e90*/  ISETP.GT.AND P1, PT, R92, 0x8, !P1 ;  /* 0x000000085c00780c */ /* 0x000fe40004f24270 */
[----:B------:R-:W-:Y:S02]  /*3ea0*/  LOP3.LUT P2, RZ, R16, 0x4000000, RZ, 0xc0, !PT ;  /* 0x0400000010ff7812 */ /* 0x000fe4000784c0ff */
[----:B------:R-:W-:Y:S02]  /*3eb0*/  ISETP.LT.OR P1, PT, R64, 0x9, P1 ;  /* 0x000000094000780c */ /* 0x000fe40000f21670 */
[----:B------:R-:W-:Y:S02]  /*3ec0*/  LOP3.LUT P6, RZ, R16, 0x2000000, RZ, 0xc0, !PT ;  /* 0x0200000010ff7812 */ /* 0x000fe400078cc0ff */
[----:B------:R-:W-:-:S02]  /*3ed0*/  FSEL R9, R9, -INF , !P1 ;  /* 0xff80000009097808 */ /* 0x000fc40004800000 */
[----:B------:R-:W-:Y:S02]  /*3ee0*/  LOP3.LUT P1, RZ, R16, 0x4, RZ, 0xc0, !PT ;  /* 0x0000000410ff7812 */ /* 0x000fe4000782c0ff */
[C---:B------:R-:W-:Y:S02]  /*3ef0*/  ISETP.GT.AND P3, PT, R92.reuse, 0x90, !P3 ;  /* 0x000000905c00780c */ /* 0x040fe40005f64270 */
[C---:B------:R-:W-:Y:S02]  /*3f00*/  ISETP.GT.AND P1, PT, R92.reuse, 0x9, !P1 ;  /* 0x000000095c00780c */ /* 0x040fe40004f24270 */
[----:B------:R-:W-:Y:S02]  /*3f10*/  ISETP.GT.AND P4, PT, R92, 0x91, !P4 ;  /* 0x000000915c00780c */ /* 0x000fe40006784270 */
[C---:B------:R-:W-:Y:S02]  /*3f20*/  ISETP.LT.OR P1, PT, R64.reuse, 0xa, P1 ;  /* 0x0000000a4000780c */ /* 0x040fe40000f21670 */
[----:B------:R-:W-:-:S02]  /*3f30*/  ISETP.LT.OR P3, PT, R64, 0x91, P3 ;  /* 0x000000914000780c */ /* 0x000fc40001f61670 */
[----:B------:R-:W-:Y:S02]  /*3f40*/  FSEL R7, R7, -INF , !P1 ;  /* 0xff80000007077808 */ /* 0x000fe40004800000 */
[----:B------:R-:W-:Y:S02]  /*3f50*/  LOP3.LUT P1, RZ, R2, 0x1, RZ, 0xc0, !PT ;  /* 0x0000000102ff7812 */ /* 0x000fe4000782c0ff */
[C---:B------:R-:W-:Y:S02]  /*3f60*/  ISETP.GT.AND P5, PT, R92.reuse, 0x98, !P5 ;  /* 0x000000985c00780c */ /* 0x040fe40006fa4270 */
[----:B------:R-:W-:Y:S02]  /*3f70*/  ISETP.GT.AND P1, PT, R92, 0x11, !P1 ;  /* 0x000000115c00780c */ /* 0x000fe40004f24270 */
[C---:B------:R-:W-:Y:S02]  /*3f80*/  ISETP.LT.OR P4, PT, R64.reuse, 0x92, P4 ;  /* 0x000000924000780c */ /* 0x040fe40002781670 */
[----:B------:R-:W-:-:S02]  /*3f90*/  ISETP.LT.OR P1, PT, R64, 0x12, P1 ;  /* 0x000000124000780c */ /* 0x000fc40000f21670 */
[----:B------:R-:W-:Y:S02]  /*3fa0*/  FSEL R28, R28, -INF , !P3 ;  /* 0xff8000001c1c7808 */ /* 0x000fe40005800000 */
[----:B------:R-:W-:Y:S02]  /*3fb0*/  FSEL R94, R11, -INF , !P1 ;  /* 0xff8000000b5e7808 */ /* 0x000fe40004800000 */
[----:B------:R-:W-:Y:S02]  /*3fc0*/  LOP3.LUT P1, RZ, R16, 0x80000000, RZ, 0xc0, !PT ;  /* 0x8000000010ff7812 */ /* 0x000fe4000782c0ff */
[----:B------:R-:W-:Y:S02]  /*3fd0*/  FMNMX.FTZ R11, R97, R88, !PT ;  /* 0x00000058610b7209 */ /* 0x000fe40007810000 */
[----:B------:R-:W-:Y:S02]  /*3fe0*/  ISETP.GT.AND P1, PT, R92, 0x18, !P1 ;  /* 0x000000185c00780c */ /* 0x000fe40004f24270 */
[----:B------:R-:W-:-:S02]  /*3ff0*/  FMNMX.FTZ R10, R90, R11, !PT ;  /* 0x0000000b5a0a7209 */ /* 0x000fc40007810000 */
[----:B------:R-:W-:Y:S02]  /*4000*/  ISETP.LT.OR P1, PT, R64, 0x19, P1 ;  /* 0x000000194000780c */ /* 0x000fe40000f21670 */
[----:B------:R-:W-:Y:S02]  /*4010*/  FMNMX.FTZ R10, R89, R10, !PT ;  /* 0x0000000a590a7209 */ /* 0x000fe40007810000 */
[----:B------:R-:W-:Y:S02]  /*4020*/  FSEL R12, R12, -INF , !P1 ;  /* 0xff8000000c0c7808 */ /* 0x000fe40004800000 */
[----:B------:R-:W-:Y:S02]  /*4030*/  LOP3.LUT P1, RZ, R16, 0x40000000, RZ, 0xc0, !PT ;  /* 0x4000000010ff7812 */ /* 0x000fe4000782c0ff */
[----:B------:R-:W-:Y:S02]  /*4040*/  FMNMX.FTZ R11, R65, R10, !PT ;  /* 0x0000000a410b7209 */ /* 0x000fe40007810000 */
[----:B------:R-:W-:-:S02]  /*4050*/  ISETP.GT.AND P1, PT, R92, 0x19, !P1 ;  /* 0x000000195c00780c */ /* 0x000fc40004f24270 */
[----:B------:R-:W-:Y:S02]  /*4060*/  FMNMX.FTZ R10, R66, R11, !PT ;  /* 0x0000000b420a7209 */ /* 0x000fe40007810000 */
[----:B------:R-:W-:Y:S02]  /*4070*/  ISETP.LT.OR P1, PT, R64, 0x1a, P1 ;  /* 0x0000001a4000780c */ /* 0x000fe40000f21670 */
[----:B------:R-:W-:Y:S02]  /*4080*/  FMNMX.FTZ R11, R67, R10, !PT ;  /* 0x0000000a430b7209 */ /* 0x000fe40007810000 */
[----:B------:R-:W-:Y:S02]  /*4090*/  FSEL R13, R13, -INF , !P1 ;  /* 0xff8000000d0d7808 */ /* 0x000fe40004800000 */
[----:B------:R-:W-:Y:S02]  /*40a0*/  LOP3.LUT P1, RZ, R16, 0x20000000, RZ, 0xc0, !PT ;  /* 0x2000000010ff7812 */ /* 0x000fe4000782c0ff */
[----:B------:R-:W-:-:S02]  /*40b0*/  FMNMX.FTZ R10, R68, R11, !PT ;  /* 0x0000000b440a7209 */ /* 0x000fc40007810000 */
[----:B------:R-:W-:Y:S02]  /*40c0*/  ISETP.GT.AND P1, PT, R92, 0x20, !P1 ;  /* 0x000000205c00780c */ /* 0x000fe40004f24270 */
[----:B------:R-:W-:Y:S02]  /*40d0*/  FMNMX.FTZ R11, R69, R10, !PT ;  /* 0x0000000a450b7209 */ /* 0x000fe40007810000 */
[----:B------:R-:W-:Y:S02]  /*40e0*/  ISETP.LT.OR P1, PT, R64, 0x21, P1 ;  /* 0x000000214000780c */ /* 0x000fe40000f21670 */
[----:B------:R-:W-:Y:S02]  /*40f0*/  FMNMX.FTZ R10, R70, R11, !PT ;  /* 0x0000000b460a7209 */ /* 0x000fe40007810000 */
[----:B------:R-:W-:Y:S02]  /*4100*/  FSEL R14, R14, -INF , !P1 ;  /* 0xff8000000e0e7808 */ /* 0x000fe40004800000 */
[----:B------:R-:W-:-:S02]  /*4110*/  LOP3.LUT P1, RZ, R16, 0x10000000, RZ, 0xc0, !PT ;  /* 0x1000000010ff7812 */ /* 0x000fc4000782c0ff */
[----:B------:R-:W-:Y:S02]  /*4120*/  FMNMX.FTZ R11, R71, R10, !PT ;  /* 0x0000000a470b7209 */ /* 0x000fe40007810000 */
[----:B------:R-:W-:Y:S02]  /*4130*/  ISETP.GT.AND P1, PT, R92, 0x21, !P1 ;  /* 0x000000215c00780c */ /* 0x000fe40004f24270 */
[----:B------:R-:W-:Y:S02]  /*4140*/  FMNMX.FTZ R10, R76, R11, !PT ;  /* 0x0000000b4c0a7209 */ /* 0x000fe40007810000 */
[----:B------:R-:W-:Y:S02]  /*4150*/  ISETP.LT.OR P1, PT, R64, 0x22, P1 ;  /* 0x000000224000780c */ /* 0x000fe40000f21670 */
[----:B------:R-:W-:Y:S02]  /*4160*/  FMNMX.FTZ R11, R77, R10, !PT ;  /* 0x0000000a4d0b7209 */ /* 0x000fe40007810000 */
[----:B------:R-:W-:-:S02]  /*4170*/  FSEL R15, R15, -INF , !P1 ;  /* 0xff8000000f0f7808 */ /* 0x000fc40004800000 */
[----:B------:R-:W-:Y:S02]  /*4180*/  LOP3.LUT P1, RZ, R16, 0x8000000, RZ, 0xc0, !PT ;  /* 0x0800000010ff7812 */ /* 0x000fe4000782c0ff */
[----:B------:R-:W-:Y:S02]  /*4190*/  FMNMX.FTZ R10, R78, R11, !PT ;  /* 0x0000000b4e0a7209 */ /* 0x000fe40007810000 */
[----:B------:R-:W-:Y:S02]  /*41a0*/  ISETP.GT.AND P1, PT, R92, 0x28, !P1 ;  /* 0x000000285c00780c */ /* 0x000fe40004f24270 */
[----:B------:R-:W-:Y:S02]  /*41b0*/  FMNMX.FTZ R11, R79, R10, !PT ;  /* 0x0000000a4f0b7209 */ /* 0x000fe40007810000 */
[----:B------:R-:W-:Y:S02]  /*41c0*/  ISETP.LT.OR P1, PT, R64, 0x29, P1 ;  /* 0x000000294000780c */ /* 0x000fe40000f21670 */
[----:B------:R-:W-:-:S02]  /*41d0*/  FMNMX.FTZ R10, R80, R11, !PT ;  /* 0x0000000b500a7209 */ /* 0x000fc40007810000 */
[----:B------:R-:W-:Y:S02]  /*41e0*/  FSEL R20, R20, -INF , !P1 ;  /* 0xff80000014147808 */ /* 0x000fe40004800000 */
[----:B------:R-:W-:Y:S02]  /*41f0*/  ISETP.GT.AND P1, PT, R92, 0x29, !P2 ;  /* 0x000000295c00780c */ /* 0x000fe40005724270 */
[----:B------:R-:W-:Y:S02]  /*4200*/  LOP3.LUT P2, RZ, R16, 0x8000, RZ, 0xc0, !PT ;  /* 0x0000800010ff7812 */ /* 0x000fe4000784c0ff */
[----:B------:R-:W-:Y:S02]  /*4210*/  ISETP.LT.OR P1, PT, R64, 0x2a, P1 ;  /* 0x0000002a4000780c */ /* 0x000fe40000f21670 */
[----:B------:R-:W-:Y:S02]  /*4220*/  FMNMX.FTZ R11, R81, R10, !PT ;  /* 0x0000000a510b7209 */ /* 0x000fe40007810000 */
[----:B------:R-:W-:-:S02]  /*4230*/  FSEL R21, R21, -INF , !P1 ;  /* 0xff80000015157808 */ /* 0x000fc40004800000 */
[----:B------:R-:W-:Y:S02]  /*4240*/  ISETP.GT.AND P1, PT, R92, 0x30, !P6 ;  /* 0x000000305c00780c */ /* 0x000fe40007724270 */
[----:B------:R-:W-:Y:S02]  /*4250*/  FMNMX.FTZ R10, R82, R11, !PT ;  /* 0x0000000b520a7209 */ /* 0x000fe40007810000 */
[----:B------:R-:W-:Y:S02]  /*4260*/  ISETP.LT.OR P1, PT, R64, 0x31, P1 ;  /* 0x000000314000780c */ /* 0x000fe40000f21670 */
[----:B------:R-:W-:Y:S02]  /*4270*/  LOP3.LUT P6, RZ, R16, 0x4000, RZ, 0xc0, !PT ;  /* 0x0000400010ff7812 */ /* 0x000fe400078cc0ff */
        /* <DEDUP_REMOVED lines=15> */
[----:B------:R-:W-:Y:S02]  /*4370*/  LOP3.LUT P1, RZ, R16, 0x400000, RZ, 0xc0, !PT ;  /* 0x0040000010ff7812 */ /* 0x000fe4000782c0ff */
[----:B------:R-:W-:Y:S02]  /*4380*/  FMNMX.FTZ R10, R37, R10, !PT ;  /* 0x0000000a250a7209 */ /* 0x000fe40007810000 */
[----:B------:R-:W-:Y:S02]  /*4390*/  ISETP.GT.AND P1, PT, R92, 0x39, !P1 ;  /* 0x000000395c00780c */ /* 0x000fe40004f24270 */
[----:B------:R-:W-:Y:S02]  /*43a0*/  FMNMX.FTZ R10, R35, R10, !PT ;  /* 0x0000000a230a7209 */ /* 0x000fe40007810000 */
[----:B------:R-:W-:-:S02]  /*43b0*/  ISETP.LT.OR P1, PT, R64, 0x3a, P1 ;  /* 0x0000003a4000780c */ /* 0x000fc40000f21670 */
[----:B------:R-:W-:Y:S02]  /*43c0*/  FMNMX.FTZ R11, R55, R10, !PT ;  /* 0x0000000a370b7209 */ /* 0x000fe40007810000 */
        /* <DEDUP_REMOVED lines=32> */
[C---:B------:R-:W-:Y:S01]  /*45d0*/  ISETP.LT.OR P5, PT, R64.reuse, 0x99, P5 ;  /* 0x000000994000780c */ /* 0x040fe20002fa1670 */
[----:B------:R-:W1:Y:S01]  /*45e0*/  SHFL.BFLY PT, R11, R10, 0x2, 0x1f ;  /* 0x0c401f000a0b7f89 */ /* 0x000e6200000e0000 */
[----:B------:R-:W-:Y:S02]  /*45f0*/  ISETP.LT.OR P1, PT, R64, 0x51, P1 ;  /* 0x000000514000780c */ /* 0x000fe40000f21670 */
[----:B------:R-:W-:-:S02]  /*4600*/  FSEL R29, R29, -INF , !P4 ;  /* 0xff8000001d1d7808 */ /* 0x000fc40006000000 */
[----:B------:R-:W-:Y:S02]  /*4610*/  FSEL R60, R60, -INF , !P1 ;  /* 0xff8000003c3c7808 */ /* 0x000fe40004800000 */
[----:B------:R-:W-:Y:S02]  /*4620*/  LOP3.LUT P1, RZ, R16, 0x10000, RZ, 0xc0, !PT ;  /* 0x0001000010ff7812 */ /* 0x000fe4000782c0ff */
[----:B------:R-:W-:Y:S02]  /*4630*/  FSEL R30, R30, -INF , !P5 ;  /* 0xff8000001e1e7808 */ /* 0x000fe40006800000 */
[----:B------:R-:W-:Y:S02]  /*4640*/  ISETP.GT.AND P1, PT, R92, 0x51, !P1 ;  /* 0x000000515c00780c */ /* 0x000fe40004f24270 */
[----:B------:R-:W-:Y:S02]  /*4650*/  R2UR UR10, R105 ;  /* 0x00000000690a72ca */ /* 0x000fe400000e0000 */
[----:B------:R-:W-:-:S04]  /*4660*/  ISETP.LT.OR P1, PT, R64, 0x52, P1 ;  /* 0x000000524000780c */ /* 0x000fc80000f21670 */
[----:B------:R-:W-:Y:S02]  /*4670*/  FSEL R61, R61, -INF , !P1 ;  /* 0xff8000003d3d7808 */ /* 0x000fe40004800000 */
[----:B------:R-:W-:Y:S02]  /*4680*/  ISETP.GT.AND P1, PT, R92, 0x58, !P2 ;  /* 0x000000585c00780c */ /* 0x000fe40005724270 */
[----:B------:R-:W-:Y:S02]  /*4690*/  LOP3.LUT P2, RZ, R16, 0x10, RZ, 0xc0, !PT ;  /* 0x0000001010ff7812 */ /* 0x000fe4000784c0ff */
[----:B------:R-:W-:Y:S01]  /*46a0*/  ISETP.LT.OR P1, PT, R64, 0x59, P1 ;  /* 0x000000594000780c */ /* 0x000fe20000f21670 */
[----:B------:R-:W-:Y:S01]  /*46b0*/  UIADD3 UR6, UR10, UR6, URZ ;  /* 0x000000060a067290 */ /* 0x000fe2000fffe03f */
[----:B-1----:R-:W-:Y:S02]  /*46c0*/  FMNMX.FTZ R98, R10, R11, !PT ;  /* 0x0000000b0a627209 */ /* 0x002fe40007810000 */
[----:B------:R-:W-:-:S02]  /*46d0*/  FSEL R62, R62, -INF , !P1 ;  /* 0xff8000003e3e7808 */ /* 0x000fc40004800000 */
[----:B------:R-:W-:Y:S01]  /*46e0*/  ISETP.GT.AND P1, PT, R92, 0x59, !P6 ;  /* 0x000000595c00780c */ /* 0x000fe20007724270 */
[----:B------:R-:W1:Y:S01]  /*46f0*/  SHFL.BFLY PT, R11, R98, 0x1, 0x1f ;  /* 0x0c201f00620b7f89 */ /* 0x000e6200000e0000 */
[----:B------:R-:W-:Y:S02]  /*4700*/  LOP3.LUT P6, RZ, R16, 0x8, RZ, 0xc0, !PT ;  /* 0x0000000810ff7812 */ /* 0x000fe400078cc0ff */
[----:B------:R-:W-:-:S04]  /*4710*/  ISETP.LT.OR P1, PT, R64, 0x5a, P1 ;  /* 0x0000005a4000780c */ /* 0x000fc80000f21670 */
[----:B------:R-:W-:Y:S02]  /*4720*/  FSEL R63, R63, -INF , !P1 ;  /* 0xff8000003f3f7808 */ /* 0x000fe40004800000 */
[----:B------:R-:W-:-:S04]  /*4730*/  LOP3.LUT P1, RZ, R16, 0x2000, RZ, 0xc0, !PT ;  /* 0x0000200010ff7812 */ /* 0x000fc8000782c0ff */
[----:B------:R-:W-:-:S04]  /*4740*/  ISETP.GT.AND P1, PT, R92, 0x60, !P1 ;  /* 0x000000605c00780c */ /* 0x000fc80004f24270 */
[----:B------:R-:W-:-:S04]  /*4750*/  ISETP.LT.OR P1, PT, R64, 0x61, P1 ;  /* 0x000000614000780c */ /* 0x000fc80000f21670 */
[----:B------:R-:W-:Y:S02]  /*4760*/  FSEL R40, R40, -INF , !P1 ;  /* 0xff80000028287808 */ /* 0x000fe40004800000 */
[----:B------:R-:W-:Y:S02]  /*4770*/  LOP3.LUT P1, RZ, R16, 0x1000, RZ, 0xc0, !PT ;  /* 0x0000100010ff7812 */ /* 0x000fe4000782c0ff */
[----:B-1----:R-:W-:Y:S02]  /*4780*/  FMNMX.FTZ R11, R98, R11, !PT ;  /* 0x0000000b620b7209 */ /* 0x002fe40007810000 */
[----:B------:R-:W-:-:S03]  /*4790*/  ISETP.GT.AND P1, PT, R92, 0x61, !P1 ;  /* 0x000000615c00780c */ /* 0x000fc60004f24270 */
[----:B------:R-:W-:Y:S01]  /*47a0*/  FFMA.FTZ R96, R11, R96, -8 ;  /* 0xc10000000b607423 */ /* 0x000fe20000010060 */
[----:B------:R-:W-:-:S04]  /*47b0*/  ISETP.LT.OR P1, PT, R64, 0x62, P1 ;  /* 0x000000624000780c */ /* 0x000fc80000f21670 */
[----:B------:R-:W-:Y:S02]  /*47c0*/  FSEL R41, R41, -INF , !P1 ;  /* 0xff80000029297808 */ /* 0x000fe40004800000 */
[----:B------:R-:W-:-:S04]  /*47d0*/  LOP3.LUT P1, RZ, R16, 0x800, RZ, 0xc0, !PT ;  /* 0x0000080010ff7812 */ /* 0x000fc8000782c0ff */
[----:B------:R-:W-:-:S04]  /*47e0*/  ISETP.GT.AND P1, PT, R92, 0x68, !P1 ;  /* 0x000000685c00780c */ /* 0x000fc80004f24270 */
        /* <DEDUP_REMOVED lines=26> */
[----:B------:R-:W-:Y:S02]  /*4990*/  ISETP.GT.AND P1, PT, R92, 0x81, !P2 ;  /* 0x000000815c00780c */ /* 0x000fe40005724270 */
[----:B------:R-:W-:Y:S02]  /*49a0*/  LOP3.LUT P2, RZ, R2, 0x2, RZ, 0xc0, !PT ;  /* 0x0000000202ff7812 */ /* 0x000fe4000784c0ff */
[----:B------:R-:W-:-:S04]  /*49b0*/  ISETP.LT.OR P1, PT, R64, 0x82, P1 ;  /* 0x000000824000780c */ /* 0x000fc80000f21670 */
[----:B------:R-:W-:Y:S02]  /*49c0*/  FSEL R25, R25, -INF , !P1 ;  /* 0xff80000019197808 */ /* 0x000fe40004800000 */
[----:B------:R-:W-:Y:S02]  /*49d0*/  ISETP.GT.AND P1, PT, R92, 0x88, !P6 ;  /* 0x000000885c00780c */ /* 0x000fe40007724270 */
[----:B------:R-:W-:Y:S02]  /*49e0*/  LOP3.LUT P6, RZ, R16, 0x1, RZ, 0xc0, !PT ;  /* 0x0000000110ff7812 */ /* 0x000fe400078cc0ff */
[----:B------:R-:W-:-:S04]  /*49f0*/  ISETP.LT.OR P1, PT, R64, 0x89, P1 ;  /* 0x000000894000780c */ /* 0x000fc80000f21670 */
[----:B------:R-:W-:Y:S02]  /*4a00*/  FSEL R27, R27, -INF , !P1 ;  /* 0xff8000001b1b7808 */ /* 0x000fe40004800000 */
[----:B------:R-:W-:-:S04]  /*4a10*/  FSETP.NEU.FTZ.AND P1, PT, R11, -INF , PT ;  /* 0xff8000000b00780b */ /* 0x000fc80003f3d000 */
[----:B------:R-:W-:Y:S02]  /*4a20*/  FSEL R96, R96, RZ, P1 ;  /* 0x000000ff60607208 */ /* 0x000fe40000800000 */
[----:B------:R-:W-:Y:S02]  /*4a30*/  ISETP.GT.AND P1, PT, R92, RZ, !P6 ;  /* 0x000000ff5c00720c */ /* 0x000fe40007724270 */
[----:B------:R-:W-:Y:S01]  /*4a40*/  LOP3.LUT P6, RZ, R2, 0x4, RZ, 0xc0, !PT ;  /* 0x0000000402ff7812 */ /* 0x000fe200078cc0ff */
[----:B------:R-:W-:-:S01]  /*4a50*/  FFMA.FTZ R98, R91, UR21, -R96 ;  /* 0x000000155b627c23 */ /* 0x000fc20008010860 */
[----:B------:R-:W-:Y:S01]  /*4a60*/  ISETP.LT.OR P1, PT, R64, 0x1, P1 ;  /* 0x000000014000780c */ /* 0x000fe20000f21670 */
[----:B------:R-:W-:-:S01]  /*4a70*/  FFMA.FTZ R88, R88, UR21, -R96 ;  /* 0x0000001558587c23 */ /* 0x000fc20008010860 */
[--C-:B------:R-:W-:Y:S01]  /*4a80*/  FFMA.FTZ R90, R90, UR21, -R96.reuse ;  /* 0x000000155a5a7c23 */ /* 0x100fe20008010860 */
[----:B------:R-:W-:-:S01]  /*4a90*/  FFMA.FTZ R89, R89, UR21, -R96 ;  /* 0x0000001559597c23 */ /* 0x000fc20008010860 */
[----:B------:R-:W-:Y:S01]  /*4aa0*/  FSEL R95, R3, -INF , !P1 ;  /* 0xff800000035f7808 */ /* 0x000fe20004800000 */
[----:B------:R-:W-:-:S01]  /*4ab0*/  FFMA.FTZ R3, R97, UR21, -R96 ;  /* 0x0000001561037c23 */ /* 0x000fc20008010860 */
[----:B------:R-:W-:Y:S01]  /*4ac0*/  ISETP.GT.AND P1, PT, R92, 0x89, !P2 ;  /* 0x000000895c00780c */ /* 0x000fe20005724270 */
[----:B------:R-:W-:Y:S01]  /*4ad0*/  MUFU.EX2 R88, R88 ;  /* 0x0000005800587308 */ /* 0x000fe20000000800 */
[----:B------:R-:W-:Y:S01]  /*4ae0*/  FMNMX.FTZ R10, R95, R6, !PT ;  /* 0x000000065f0a7209 */ /* 0x000fe20007810000 */
[--C-:B------:R-:W-:Y:S01]  /*4af0*/  FFMA.FTZ R65, R65, UR21, -R96.reuse ;  /* 0x0000001541417c23 */ /* 0x100fe20008010860 */
[----:B------:R-:W-:Y:S01]  /*4b00*/  ISETP.LT.OR P1, PT, R64, 0x8a, P1 ;  /* 0x0000008a4000780c */ /* 0x000fe20000f21670 */
[--C-:B------:R-:W-:Y:S01]  /*4b10*/  FFMA.FTZ R66, R66, UR21, -R96.reuse ;  /* 0x0000001542427c23 */ /* 0x100fe20008010860 */
[----:B------:R-:W-:Y:S01]  /*4b20*/  FMNMX.FTZ R10, R9, R10, !PT ;  /* 0x0000000a090a7209 */ /* 0x000fe20007810000 */
[--C-:B------:R-:W-:Y:S01]  /*4b30*/  FFMA.FTZ R67, R67, UR21, -R96.reuse ;  /* 0x0000001543437c23 */ /* 0x100fe20008010860 */
[----:B------:R-:W-:Y:S01]  /*4b40*/  FSEL R26, R26, -INF , !P1 ;  /* 0xff8000001a1a7808 */ /* 0x000fe20004800000 */
[----:B------:R-:W-:Y:S01]  /*4b50*/  MUFU.EX2 R3, R3 ;  /* 0x0000000300037308 */ /* 0x000fe20000000800 */
[----:B------:R-:W-:Y:S01]  /*4b60*/  FMNMX.FTZ R10, R7, R10, !PT ;  /* 0x0000000a070a7209 */ /* 0x000fe20007810000 */
[--C-:B------:R-:W-:Y:S01]  /*4b70*/  FFMA.FTZ R68, R68, UR21, -R96.reuse ;  /* 0x0000001544447c23 */ /* 0x100fe20008010860 */
[----:B------:R-:W-:Y:S01]  /*4b80*/  ISETP.GT.AND P2, PT, R92, 0x99, !P6 ;  /* 0x000000995c00780c */ /* 0x000fe20007744270 */
[--C-:B------:R-:W-:Y:S01]  /*4b90*/  FFMA.FTZ R69, R69, UR21, -R96.reuse ;  /* 0x0000001545457c23 */ /* 0x100fe20008010860 */
[----:B------:R-:W-:Y:S01]  /*4ba0*/  FMNMX.FTZ R97, R93, R10, !PT ;  /* 0x0000000a5d617209 */ /* 0x000fe20007810000 */
[--C-:B------:R-:W-:Y:S01]  /*4bb0*/  FFMA.FTZ R70, R70, UR21, -R96.reuse ;  /* 0x0000001546467c23 */ /* 0x100fe20008010860 */
[----:B------:R-:W-:Y:S01]  /*4bc0*/  ISETP.LT.OR P2, PT, R64, 0x9a, P2 ;  /* 0x0000009a4000780c */ /* 0x000fe20001741670 */
[----:B------:R1:W-:Y:S01]  /*4bd0*/  MUFU.EX2 R92, R98 ;  /* 0x00000062005c7308 */ /* 0x0003e20000000800 */
[----:B------:R-:W-:Y:S01]  /*4be0*/  FMNMX.FTZ R97, R94, R97, !PT ;  /* 0x000000615e617209 */ /* 0x000fe20007810000 */
[--C-:B------:R-:W-:Y:S01]  /*4bf0*/  FFMA.FTZ R71, R71, UR21, -R96.reuse ;  /* 0x0000001547477c23 */ /* 0x100fe20008010860 */
[----:B------:R-:W-:Y:S01]  /*4c00*/  FSEL R31, R31, -INF , !P2 ;  /* 0xff8000001f1f7808 */ /* 0x000fe20005000000 */
[--C-:B------:R-:W-:Y:S01]  /*4c10*/  FFMA.FTZ R76, R76, UR21, -R96.reuse ;  /* 0x000000154c4c7c23 */ /* 0x100fe20008010860 */
[----:B------:R-:W-:Y:S01]  /*4c20*/  FMNMX.FTZ R10, R12, R97, !PT ;  /* 0x000000610c0a7209 */ /* 0x000fe20007810000 */
[--C-:B------:R-:W-:Y:S01]  /*4c30*/  FFMA.FTZ R77, R77, UR21, -R96.reuse ;  /* 0x000000154d4d7c23 */ /* 0x100fe20008010860 */
[----:B------:R-:W-:-:S01]  /*4c40*/  FFMA.FTZ R78, R78, UR21, -R96 ;  /* 0x000000154e4e7c23 */ /* 0x000fc20008010860 */
[----:B------:R-:W-:Y:S01]  /*4c50*/  MUFU.EX2 R90, R90 ;  /* 0x0000005a005a7308 */ /* 0x000fe20000000800 */
[----:B------:R-:W-:Y:S01]  /*4c60*/  FMNMX.FTZ R97, R13, R10, !PT ;  /* 0x0000000a0d617209 */ /* 0x000fe20007810000 */
[--C-:B-1----:R-:W-:Y:S01]  /*4c70*/  FFMA.FTZ R98, R55, UR21, -R96.reuse ;  /* 0x0000001537627c23 */ /* 0x102fe20008010860 */
[----:B------:R-:W-:-:S01]  /*4c80*/  FFMA.FTZ R55, R54, UR21, -R96 ;  /* 0x0000001536377c23 */ /* 0x000fc20008010860 */
[--C-:B------:R-:W-:Y:S01]  /*4c90*/  FFMA.FTZ R79, R79, UR21, -R96.reuse ;  /* 0x000000154f4f7c23 */ /* 0x100fe20008010860 */
[----:B------:R-:W-:Y:S01]  /*4ca0*/  FMNMX.FTZ R10, R14, R97, !PT ;  /* 0x000000610e0a7209 */ /* 0x000fe20007810000 */
[--C-:B------:R-:W-:Y:S01]  /*4cb0*/  FFMA.FTZ R80, R80, UR21, -R96.reuse ;  /* 0x0000001550507c23 */ /* 0x100fe20008010860 */
[----:B------:R-:W-:-:S01]  /*4cc0*/  FFMA.FTZ R81, R81, UR21, -R96 ;  /* 0x0000001551517c23 */ /* 0x000fc20008010860 */
[----:B------:R-:W1:Y:S01]  /*4cd0*/  MUFU.EX2 R89, R89 ;  /* 0x0000005900597308 */ /* 0x000e620000000800 */
        /* <DEDUP_REMOVED lines=25> */
[----:B------:R-:W-:Y:S01]  /*4e70*/  FFMA.FTZ R33, R33, UR21, -R96 ;  /* 0x0000001521217c23 */ /* 0x000fe20008010860 */
[----:B------:R-:W-:Y:S01]  /*4e80*/  MUFU.EX2 R65, R65 ;  /* 0x0000004100417308 */ /* 0x000fe20000000800 */
[----:B-1----:R-:W-:-:S02]  /*4e90*/  F2FP.SATFINITE.E4M3.F32.PACK_AB_MERGE_C R152, R89, R90, RZ ;  /* 0x0000005a5998723e */ /* 0x002fc400048070ff */
[----:B------:R-:W-:Y:S02]  /*4ea0*/  FMNMX.FTZ R10, R56, R97, !PT ;  /* 0x00000061380a7209 */ /* 0x000fe40007810000 */
[----:B------:R-:W-:Y:S02]  /*4eb0*/  F2FP.SATFINITE.E4M3.F32.PACK_AB_MERGE_C R152, R88, R3, R152 ;  /* 0x000000035898723e */ /* 0x000fe40004807098 */
[----:B------:R-:W-:Y:S01]  /*4ec0*/  FMNMX.FTZ R97, R57, R10, !PT ;  /* 0x0000000a39617209 */ /* 0x000fe20007810000 */
[----:B------:R-:W-:Y:S03]  /*4ed0*/  MUFU.EX2 R66, R66 ;  /* 0x0000004200427308 */ /* 0x000fe60000000800 */
[----:B------:R-:W-:-:S04]  /*4ee0*/  FMNMX.FTZ R10, R58, R97, !PT ;  /* 0x000000613a0a7209 */ /* 0x000fc80007810000 */
[----:B------:R-:W-:Y:S01]  /*4ef0*/  FMNMX.FTZ R97, R59, R10, !PT ;  /* 0x0000000a3b617209 */ /* 0x000fe20007810000 */
[----:B------:R-:W-:Y:S03]  /*4f00*/  MUFU.EX2 R67, R67 ;  /* 0x0000004300437308 */ /* 0x000fe60000000800 */
[----:B------:R-:W-:-:S04]  /*4f10*/  FMNMX.FTZ R10, R60, R97, !PT ;  /* 0x000000613c0a7209 */ /* 0x000fc80007810000 */
[----:B------:R-:W-:Y:S01]  /*4f20*/  FMNMX.FTZ R97, R61, R10, !PT ;  /* 0x0000000a3d617209 */ /* 0x000fe20007810000 */
[----:B------:R-:W1:Y:S03]  /*4f30*/  MUFU.EX2 R68, R68 ;  /* 0x0000004400447308 */ /* 0x000e660000000800 */
[----:B------:R-:W-:-:S04]  /*4f40*/  FMNMX.FTZ R10, R62, R97, !PT ;  /* 0x000000613e0a7209 */ /* 0x000fc80007810000 */
[----:B------:R-:W-:Y:S01]  /*4f50*/  FMNMX.FTZ R97, R63, R10, !PT ;  /* 0x0000000a3f617209 */ /* 0x000fe20007810000 */
[----:B------:R-:W-:Y:S03]  /*4f60*/  MUFU.EX2 R69, R69 ;  /* 0x0000004500457308 */ /* 0x000fe60000000800 */
[----:B------:R-:W-:-:S04]  /*4f70*/  FMNMX.FTZ R10, R40, R97, !PT ;  /* 0x00000061280a7209 */ /* 0x000fc80007810000 */
[----:B------:R-:W-:Y:S01]  /*4f80*/  FMNMX.FTZ R97, R41, R10, !PT ;  /* 0x0000000a29617209 */ /* 0x000fe20007810000 */
[----:B------:R-:W-:Y:S01]  /*4f90*/  MUFU.EX2 R70, R70 ;  /* 0x0000004600467308 */ /* 0x000fe20000000800 */
[----:B-1----:R-:W-:Y:S02]  /*4fa0*/  F2FP.SATFINITE.E4M3.F32.PACK_AB_MERGE_C R154, R68, R67, RZ ;  /* 0x00000043449a723e */ /* 0x002fe400048070ff */
[----:B------:R-:W-:Y:S02]  /*4fb0*/  FMNMX.FTZ R10, R42, R97, !PT ;  /* 0x000000612a0a7209 */ /* 0x000fe40007810000 */
[----:B------:R-:W-:Y:S02]  /*4fc0*/  F2FP.SATFINITE.E4M3.F32.PACK_AB_MERGE_C R154, R66, R65, R154 ;  /* 0x00000041429a723e */ /* 0x000fe4000480709a */
        /* <DEDUP_REMOVED lines=8> */
[----:B------:R-:W-:Y:S01]  /*5050*/  FMNMX.FTZ R10, R24, R97, !PT ;  /* 0x00000061180a7209 */ /* 0x000fe20007810000 */
[----:B------:R-:W-:-:S03]  /*5060*/  FFMA.FTZ R97, R35, UR21, -R96 ;  /* 0x0000001523617c23 */ /* 0x000fc60008010860 */
        /* <DEDUP_REMOVED lines=12> */
[----:B------:R-:W-:Y:S04]  /*5130*/  MUFU.EX2 R35, R98 ;  /* 0x0000006200237308 */ /* 0x000fe80000000800 */
[----:B------:R-:W2:Y:S04]  /*5140*/  SHFL.BFLY PT, R91, R10, 0x2, 0x1f ;  /* 0x0c401f000a5b7f89 */ /* 0x000ea800000e0000 */
[----:B------:R-:W-:Y:S01]  /*5150*/  MUFU.EX2 R81, R81 ;  /* 0x0000005100517308 */ /* 0x000fe20000000800 */
[----:B-1----:R-:W-:-:S04]  /*5160*/  F2FP.SATFINITE.E4M3.F32.PACK_AB_MERGE_C R150, R80, R79, RZ ;  /* 0x0000004f5096723e */ /* 0x002fc800048070ff */
[----:B------:R-:W-:-:S03]  /*5170*/  F2FP.SATFINITE.E4M3.F32.PACK_AB_MERGE_C R150, R78, R77, R150 ;  /* 0x0000004d4e96723e */ /* 0x000fc60004807096 */
[----:B------:R-:W-:Y:S08]  /*5180*/  MUFU.EX2 R82, R82 ;  /* 0x0000005200527308 */ /* 0x000ff00000000800 */
[----:B------:R-:W-:Y:S01]  /*5190*/  MUFU.EX2 R83, R83 ;  /* 0x0000005300537308 */ /* 0x000fe20000000800 */
[----:B--2---:R-:W-:-:S07]  /*51a0*/  FMNMX.FTZ R91, R10, R91, !PT ;  /* 0x0000005b0a5b7209 */ /* 0x004fce0007810000 */
[----:B------:R-:W1:Y:S01]  /*51b0*/  MUFU.EX2 R84, R84 ;  /* 0x0000005400547308 */ /* 0x000e620000000800 */
[----:B------:R-:W2:Y:S07]  /*51c0*/  SHFL.BFLY PT, R10, R91, 0x1, 0x1f ;  /* 0x0c201f005b0a7f89 */ /* 0x000eae00000e0000 */
[----:B------:R-:W-:Y:S08]  /*51d0*/  MUFU.EX2 R85, R85 ;  /* 0x0000005500557308 */ /* 0x000ff00000000800 */
[----:B------:R-:W-:Y:S01]  /*51e0*/  MUFU.EX2 R86, R86 ;  /* 0x0000005600567308 */ /* 0x000fe20000000800 */
[----:B-1----:R-:W-:-:S04]  /*51f0*/  F2FP.SATFINITE.E4M3.F32.PACK_AB_MERGE_C R144, R84, R83, RZ ;  /* 0x000000535490723e */ /* 0x002fc800048070ff */
[----:B------:R-:W-:-:S03]  /*5200*/  F2FP.SATFINITE.E4M3.F32.PACK_AB_MERGE_C R144, R82, R81, R144 ;  /* 0x000000515290723e */ /* 0x000fc60004807090 */
[----:B------:R-:W-:Y:S01]  /*5210*/  MUFU.EX2 R87, R87 ;  /* 0x0000005700577308 */ /* 0x000fe20000000800 */
[----:B--2---:R-:W-:Y:S01]  /*5220*/  FMNMX.FTZ R10, R91, R10, !PT ;  /* 0x0000000a5b0a7209 */ /* 0x004fe20007810000 */
[----:B------:R-:W-:-:S03]  /*5230*/  IMAD.U32 R91, RZ, RZ, UR21 ;  /* 0x00000015ff5b7e24 */ /* 0x000fc6000f8e00ff */
[C---:B------:R-:W-:Y:S01]  /*5240*/  FSETP.NEU.FTZ.AND P1, PT, R10.reuse, -INF , PT ;  /* 0xff8000000a00780b */ /* 0x040fe20003f3d000 */
[----:B------:R-:W-:-:S02]  /*5250*/  FFMA.FTZ R54, R10, R91, -8 ;  /* 0xc10000000a367423 */ /* 0x000fc4000001005b */
[----:B------:R-:W-:Y:S03]  /*5260*/  MUFU.EX2 R34, R34 ;  /* 0x0000002200227308 */ /* 0x000fe60000000800 */
[----:B------:R-:W-:Y:S02]  /*5270*/  FSEL R54, R54, RZ, P1 ;  /* 0x000000ff36367208 */ /* 0x000fe40000800000 */
        /* <DEDUP_REMOVED lines=13> */
[----:B------:R-:W-:Y:S01]  /*5350*/  FADD.FTZ R95, R3, R88 ;  /* 0x00000058035f7221 */ /* 0x000fe20000010000 */
[----:B------:R-:W-:-:S01]  /*5360*/  FFMA.FTZ R59, R60, UR21, -R54 ;  /* 0x000000153c3b7c23 */ /* 0x000fc20008010836 */
[----:B------:R-:W1:Y:S01]  /*5370*/  MUFU.EX2 R6, R6 ;  /* 0x0000000600067308 */ /* 0x000e620000000800 */
[----:B------:R-:W-:-:S01]  /*5380*/  FFMA.FTZ R60, R61, UR21, -R54 ;  /* 0x000000153d3c7c23 */ /* 0x000fc20008010836 */
[----:B------:R-:W-:Y:S01]  /*5390*/  FFMA.FTZ R61, R62, UR21, -R54 ;  /* 0x000000153e3d7c23 */ /* 0x000fe20008010836 */
[----:B------:R-:W-:-:S01]  /*53a0*/  FADD.FTZ R62, R90, R95 ;  /* 0x0000005f5a3e7221 */ /* 0x000fc20000010000 */
[--C-:B------:R-:W-:Y:S01]  /*53b0*/  FFMA.FTZ R94, R94, UR21, -R54.reuse ;  /* 0x000000155e5e7c23 */ /* 0x100fe20008010836 */
[----:B------:R-:W-:-:S01]  /*53c0*/  FFMA.FTZ R12, R12, UR21, -R54 ;  /* 0x000000150c0c7c23 */ /* 0x000fc20008010836 */
[----:B------:R-:W-:Y:S01]  /*53d0*/  FFMA.FTZ R13, R13, UR21, -R54 ;  /* 0x000000150d0d7c23 */ /* 0x000fe20008010836 */
[----:B------:R-:W-:-:S01]  /*53e0*/  FADD.FTZ R98, R89, R62 ;  /* 0x0000003e59627221 */ /* 0x000fc20000010000 */
[----:B------:R-:W2:Y:S01]  /*53f0*/  MUFU.EX2 R9, R9 ;  /* 0x0000000900097308 */ /* 0x000ea20000000800 */
[----:B------:R-:W-:-:S01]  /*5400*/  FFMA.FTZ R62, R63, UR21, -R54 ;  /* 0x000000153f3e7c23 */ /* 0x000fc20008010836 */
[----:B------:R-:W-:Y:S01]  /*5410*/  FFMA.FTZ R14, R14, UR21, -R54 ;  /* 0x000000150e0e7c23 */ /* 0x000fe20008010836 */
[----:B------:R-:W-:-:S01]  /*5420*/  FADD.FTZ R63, R65, R98 ;  /* 0x00000062413f7221 */ /* 0x000fc20000010000 */
[--C-:B------:R-:W-:Y:S01]  /*5430*/  FFMA.FTZ R15, R15, UR21, -R54.reuse ;  /* 0x000000150f0f7c23 */ /* 0x100fe20008010836 */
[----:B------:R-:W-:-:S01]  /*5440*/  FFMA.FTZ R20, R20, UR21, -R54 ;  /* 0x0000001514147c23 */ /* 0x000fc20008010836 */
[----:B------:R-:W-:Y:S01]  /*5450*/  FFMA.FTZ R56, R56, UR21, -R54 ;  /* 0x0000001538387c23 */ /* 0x000fe20008010836 */
[----:B------:R-:W-:-:S01]  /*5460*/  FADD.FTZ R100, R66, R63 ;  /* 0x0000003f42647221 */ /* 0x000fc20000010000 */
[----:B------:R-:W3:Y:S01]  /*5470*/  MUFU.EX2 R96, R96 ;  /* 0x0000006000607308 */ /* 0x000ee20000000800 */
[----:B-1----:R-:W-:-:S01]  /*5480*/  FADD.FTZ R98, R91, R6 ;  /* 0x000000065b627221 */ /* 0x002fc20000010000 */
[----:B------:R-:W-:Y:S01]  /*5490*/  FFMA.FTZ R57, R57, UR21, -R54 ;  /* 0x0000001539397c23 */ /* 0x000fe20008010836 */
[----:B------:R-:W-:-:S01]  /*54a0*/  FADD.FTZ R95, R67, R100 ;  /* 0x00000064435f7221 */ /* 0x000fc20000010000 */
[--C-:B------:R-:W-:Y:S01]  /*54b0*/  FFMA.FTZ R58, R58, UR21, -R54.reuse ;  /* 0x000000153a3a7c23 */ /* 0x100fe20008010836 */
[----:B------:R-:W-:-:S01]  /*54c0*/  FFMA.FTZ R3, R44, UR21, -R54 ;  /* 0x000000152c037c23 */ /* 0x000fc20008010836 */
[----:B------:R-:W-:Y:S01]  /*54d0*/  FFMA.FTZ R44, R45, UR21, -R54 ;  /* 0x000000152d2c7c23 */ /* 0x000fe20008010836 */
[----:B------:R-:W-:-:S01]  /*54e0*/  FADD.FTZ R100, R68, R95 ;  /* 0x0000005f44647221 */ /* 0x000fc20000010000 */
[----:B------:R-:W1:Y:S01]  /*54f0*/  MUFU.EX2 R7, R7 ;  /* 0x0000000700077308 */ /* 0x000e620000000800 */
[----:B--2---:R-:W-:-:S01]  /*5500*/  FADD.FTZ R63, R9, R98 ;  /* 0x00000062093f7221 */ /* 0x004fc20000010000 */
[----:B------:R-:W-:Y:S01]  /*5510*/  FFMA.FTZ R40, R40, UR21, -R54 ;  /* 0x0000001528287c23 */ /* 0x000fe20008010836 */
[----:B------:R-:W-:-:S01]  /*5520*/  FADD.FTZ R95, R69, R100 ;  /* 0x00000064455f7221 */ /* 0x000fc20000010000 */
[--C-:B------:R-:W-:Y:S01]  /*5530*/  FFMA.FTZ R41, R41, UR21, -R54.reuse ;  /* 0x0000001529297c23 */ /* 0x100fe20008010836 */
[----:B------:R-:W-:Y:S01]  /*5540*/  F2FP.SATFINITE.E4M3.F32.PACK_AB_MERGE_C R146, R92, R87, RZ ;  /* 0x000000575c92723e */ /* 0x000fe200048070ff */
[----:B------:R-:W-:Y:S01]  /*5550*/  FFMA.FTZ R42, R42, UR21, -R54 ;  /* 0x000000152a2a7c23 */ /* 0x000fe20008010836 */
[----:B------:R-:W-:-:S01]  /*5560*/  FADD.FTZ R100, R70, R95 ;  /* 0x0000005f46647221 */ /* 0x000fc20000010000 */
[----:B------:R-:W2:Y:S01]  /*5570*/  MUFU.EX2 R94, R94 ;  /* 0x0000005e005e7308 */ /* 0x000ea20000000800 */
[----:B---3--:R-:W-:-:S01]  /*5580*/  FADD.FTZ R98, R96, R63 ;  /* 0x0000003f60627221 */ /* 0x008fc20000010000 */
[----:B------:R-:W-:Y:S01]  /*5590*/  F2FP.SATFINITE.E4M3.F32.PACK_AB_MERGE_C R140, R34, R35, RZ ;  /* 0x00000023228c723e */ /* 0x000fe200048070ff */
        /* <DEDUP_REMOVED lines=15> */
[--C-:B------:R-:W-:Y:S01]  /*5690*/  FFMA.FTZ R28, R28, UR21, -R54.reuse ;  /* 0x000000151c1c7c23 */ /* 0x100fe20008010836 */
[----:B------:R-:W-:-:S01]  /*56a0*/  FFMA.FTZ R29, R29, UR21, -R54 ;  /* 0x000000151d1d7c23 */ /* 0x000fc20008010836 */
[--C-:B------:R-:W-:Y:S01]  /*56b0*/  FFMA.FTZ R30, R30, UR21, -R54.reuse ;  /* 0x000000151e1e7c23 */ /* 0x100fe20008010836 */
[----:B------:R-:W-:-:S01]  /*56c0*/  FFMA.FTZ R31, R31, UR21, -R54 ;  /* 0x000000151f1f7c23 */ /* 0x000fc20008010836 */
[----:B------:R-:W-:-:S02]  /*56d0*/  F2FP.SATFINITE.E4M3.F32.PACK_AB_MERGE_C R96, R96, R9, RZ ;  /* 0x000000096060723e */ /* 0x000fc400048070ff */
[----:B------:R-:W2:Y:S01]  /*56e0*/  MUFU.EX2 R14, R14 ;  /* 0x0000000e000e7308 */ /* 0x000ea20000000800 */
[----:B---3--:R-:W-:-:S01]  /*56f0*/  FADD.FTZ R98, R12, R63 ;  /* 0x0000003f0c627221 */ /* 0x008fc20000010000 */
[----:B------:R-:W-:Y:S02]  /*5700*/  F2FP.SATFINITE.E4M3.F32.PACK_AB_MERGE_C R153, R6, R91, R96 ;  /* 0x0000005b0699723e */ /* 0x000fe40004807060 */
[----:B------:R-:W-:-:S04]  /*5710*/  F2FP.SATFINITE.E4M3.F32.PACK_AB_MERGE_C R146, R86, R85, R146 ;  /* 0x000000555692723e */ /* 0x000fc80004807092 */
[----:B------:R-:W3:Y:S01]  /*5720*/  MUFU.EX2 R15, R15 ;  /* 0x0000000f000f7308 */ /* 0x000ee20000000800 */
[----:B-1----:R-:W-:-:S01]  /*5730*/  FADD.FTZ R63, R13, R98 ;  /* 0x000000620d3f7221 */ /* 0x002fc20000010000 */
[----:B------:R-:W-:-:S04]  /*5740*/  F2FP.SATFINITE.E4M3.F32.PACK_AB_MERGE_C R13, R13, R12, RZ ;  /* 0x0000000c0d0d723e */ /* 0x000fc800048070ff */
[----:B------:R-:W-:Y:S02]  /*5750*/  F2FP.SATFINITE.E4M3.F32.PACK_AB_MERGE_C R155, R94, R7, R13 ;  /* 0x000000075e9b723e */ /* 0x000fe4000480700d */
[----:B------:R-:W1:Y:S01]  /*5760*/  MUFU.EX2 R20, R20 ;  /* 0x0000001400147308 */ /* 0x000e620000000800 */
[----:B--2---:R-:W-:-:S07]  /*5770*/  FADD.FTZ R68, R14, R63 ;  /* 0x0000003f0e447221 */ /* 0x004fce0000010000 */
[----:B------:R-:W2:Y:S01]  /*5780*/  MUFU.EX2 R93, R93 ;  /* 0x0000005d005d7308 */ /* 0x000ea20000000800 */
[----:B---3--:R-:W-:-:S07]  /*5790*/  FADD.FTZ R63, R15, R68 ;  /* 0x000000440f3f7221 */ /* 0x008fce0000010000 */
[----:B------:R-:W3:Y:S01]  /*57a0*/  MUFU.EX2 R21, R21 ;  /* 0x0000001500157308 */ /* 0x000ee20000000800 */
[----:B-1----:R-:W-:-:S01]  /*57b0*/  FADD.FTZ R68, R20, R63 ;  /* 0x0000003f14447221 */ /* 0x002fc20000010000 */
[----:B------:R-:W-:-:S04]  /*57c0*/  FADD.FTZ R63, R79, R76 ;  /* 0x0000004c4f3f7221 */ /* 0x000fc80000010000 */
[----:B------:R-:W-:Y:S02]  /*57d0*/  FADD.FTZ R80, R80, R63 ;  /* 0x0000003f50507221 */ /* 0x000fe40000010000 */
[----:B------:R-:W1:Y:S01]  /*57e0*/  MUFU.EX2 R72, R72 ;  /* 0x0000004800487308 */ /* 0x000e620000000800 */
[----:B--2---:R-:W-:-:S01]  /*57f0*/  FADD.FTZ R68, R93, R68 ;  /* 0x000000445d447221 */ /* 0x004fc20000010000 */
[----:B------:R-:W-:Y:S01]  /*5800*/  FADD.FTZ R45, R81, R80 ;  /* 0x00000050512d7221 */ /* 0x000fe20000010000 */
[----:B------:R-:W-:-:S04]  /*5810*/  F2FP.SATFINITE.E4M3.F32.PACK_AB_MERGE_C R20, R93, R20, RZ ;  /* 0x000000145d14723e */ /* 0x000fc800048070ff */
[----:B------:R-:W-:Y:S01]  /*5820*/  F2FP.SATFINITE.E4M3.F32.PACK_AB_MERGE_C R149, R15, R14, R20 ;  /* 0x0000000e0f95723e */ /* 0x000fe20004807014 */
[----:B------:R-:W2:Y:S01]  /*5830*/  MUFU.EX2 R73, R73 ;  /* 0x0000004900497308 */ /* 0x000ea20000000800 */
[----:B---3--:R-:W-:-:S01]  /*5840*/  FADD.FTZ R63, R21, R68 ;  /* 0x00000044153f7221 */ /* 0x008fc20000010000 */
[----:B------:R-:W-:-:S06]  /*5850*/  FADD.FTZ R68, R82, R45 ;  /* 0x0000002d52447221 */ /* 0x000fcc0000010000 */
[----:B------:R-:W3:Y:S01]  /*5860*/  MUFU.EX2 R74, R74 ;  /* 0x0000004a004a7308 */ /* 0x000ee20000000800 */
[----:B-1----:R-:W-:-:S01]  /*5870*/  FADD.FTZ R66, R72, R63 ;  /* 0x0000003f48427221 */ /* 0x002fc20000010000 */
[----:B------:R-:W-:-:S04]  /*5880*/  FADD.FTZ R63, R83, R68 ;  /* 0x00000044533f7221 */ /* 0x000fc80000010000 */
[----:B------:R-:W-:Y:S02]  /*5890*/  FADD.FTZ R84, R84, R63 ;  /* 0x0000003f54547221 */ /* 0x000fe40000010000 */
[----:B------:R-:W1:Y:S01]  /*58a0*/  MUFU.EX2 R56, R56 ;  /* 0x0000003800387308 */ /* 0x000e620000000800 */
[----:B--2---:R-:W-:-:S01]  /*58b0*/  FADD.FTZ R45, R73, R66 ;  /* 0x00000042492d7221 */ /* 0x004fc20000010000 */
[----:B------:R-:W-:-:S04]  /*58c0*/  FADD.FTZ R63, R85, R84 ;  /* 0x00000054553f7221 */ /* 0x000fc80000010000 */
[----:B------:R-:W-:Y:S02]  /*58d0*/  FADD.FTZ R68, R86, R63 ;  /* 0x0000003f56447221 */ /* 0x000fe40000010000 */
[----:B------:R-:W2:Y:S01]  /*58e0*/  MUFU.EX2 R57, R57 ;  /* 0x0000003900397308 */ /* 0x000ea20000000800 */
[----:B---3--:R-:W-:-:S01]  /*58f0*/  FADD.FTZ R45, R74, R45 ;  /* 0x0000002d4a2d7221 */ /* 0x008fc20000010000 */
[----:B------:R-:W-:Y:S01]  /*5900*/  FADD.FTZ R87, R87, R68 ;  /* 0x0000004457577221 */ /* 0x000fe20000010000 */
[----:B------:R-:W-:-:S03]  /*5910*/  F2FP.SATFINITE.E4M3.F32.PACK_AB_MERGE_C R73, R74, R73, RZ ;  /* 0x000000494a49723e */ /* 0x000fc600048070ff */
[----:B------:R-:W-:Y:S01]  /*5920*/  FADD.FTZ R92, R92, R87 ;  /* 0x000000575c5c7221 */ /* 0x000fe20000010000 */
[----:B------:R-:W-:Y:S01]  /*5930*/  F2FP.SATFINITE.E4M3.F32.PACK_AB_MERGE_C R151, R72, R21, R73 ;  /* 0x000000154897723e */ /* 0x000fe20004807049 */
        /* <DEDUP_REMOVED lines=15> */
[----:B-1----:R-:W-:-:S07]  /*5a30*/  FADD.FTZ R63, R37, R92 ;  /* 0x0000005c253f7221 */ /* 0x002fce0000010000 */
[----:B------:R-:W1:Y:S01]  /*5a40*/  MUFU.EX2 R62, R62 ;  /* 0x0000003e003e7308 */ /* 0x000e620000000800 */
[C---:B--2---:R-:W-:Y:S01]  /*5a50*/  F2FP.SATFINITE.E4M3.F32.PACK_AB_MERGE_C R140, R64.reuse, R37, R140 ;  /* 0x00000025408c723e */ /* 0x044fe2000480708c */
[----:B------:R-:W-:-:S04]  /*5a60*/  FADD.FTZ R64, R64, R63 ;  /* 0x0000003f40407221 */ /* 0x000fc80000010000 */
[----:B------:R-:W-:Y:S02]  /*5a70*/  FADD.FTZ R35, R35, R64 ;  /* 0x0000004023237221 */ /* 0x000fe40000010000 */
[----:B------:R-:W2:Y:S01]  /*5a80*/  MUFU.EX2 R40, R40 ;  /* 0x0000002800287308 */ /* 0x000ea20000000800 */
[----:B---3--:R-:W-:-:S01]  /*5a90*/  FADD.FTZ R37, R61, R66 ;  /* 0x000000423d257221 */ /* 0x008fc20000010000 */
[----:B------:R-:W-:-:S06]  /*5aa0*/  FADD.FTZ R35, R34, R35 ;  /* 0x0000002322237221 */ /* 0x000fcc0000010000 */
[----:B------:R-:W3:Y:S01]  /*5ab0*/  MUFU.EX2 R41, R41 ;  /* 0x0000002900297308 */ /* 0x000ee20000000800 */
[----:B-1----:R-:W-:-:S01]  /*5ac0*/  FADD.FTZ R37, R62, R37 ;  /* 0x000000253e257221 */ /* 0x002fc20000010000 */
[----:B------:R-:W-:-:S04]  /*5ad0*/  F2FP.SATFINITE.E4M3.F32.PACK_AB_MERGE_C R61, R62, R61, RZ ;  /* 0x0000003d3e3d723e */ /* 0x000fc800048070ff */
[----:B------:R-:W-:Y:S02]  /*5ae0*/  F2FP.SATFINITE.E4M3.F32.PACK_AB_MERGE_C R147, R60, R59, R61 ;  /* 0x0000003b3c93723e */ /* 0x000fe4000480703d */
[----:B------:R-:W1:Y:S01]  /*5af0*/  MUFU.EX2 R42, R42 ;  /* 0x0000002a002a7308 */ /* 0x000e620000000800 */
[----:B--2---:R-:W-:-:S07]  /*5b00*/  FADD.FTZ R54, R40, R37 ;  /* 0x0000002528367221 */ /* 0x004fce0000010000 */
[----:B------:R-:W-:Y:S01]  /*5b10*/  MUFU.EX2 R53, R53 ;  /* 0x0000003500357308 */ /* 0x000fe20000000800 */
[----:B---3--:R-:W-:-:S07]  /*5b20*/  FADD.FTZ R9, R41, R54 ;  /* 0x0000003629097221 */ /* 0x008fce0000010000 */
[----:B------:R-:W2:Y:S01]  /*5b30*/  MUFU.EX2 R52, R52 ;  /* 0x0000003400347308 */ /* 0x000ea20000000800 */
[----:B-1----:R-:W-:-:S07]  /*5b40*/  FADD.FTZ R12, R42, R9 ;  /* 0x000000092a0c7221 */ /* 0x002fce0000010000 */
[----:B------:R-:W1:Y:S08]  /*5b50*/  MUFU.EX2 R43, R43 ;  /* 0x0000002b002b7308 */ /* 0x000e700000000800 */
[----:B------:R-:W-:Y:S01]  /*5b60*/  MUFU.EX2 R38, R38 ;  /* 0x0000002600267308 */ /* 0x000fe20000000800 */
[----:B--2---:R-:W-:-:S07]  /*5b70*/  F2FP.SATFINITE.E4M3.F32.PACK_AB_MERGE_C R37, R52, R53, RZ ;  /* 0x000000353425723e */ /* 0x004fce00048070ff */
[----:B------:R-:W2:Y:S01]  /*5b80*/  MUFU.EX2 R55, R55 ;  /* 0x0000003700377308 */ /* 0x000ea20000000800 */
[----:B-1----:R-:W-:-:S01]  /*5b90*/  FADD.FTZ R12, R43, R12 ;  /* 0x0000000c2b0c7221 */ /* 0x002fc20000010000 */
[----:B------:R-:W-:-:S04]  /*5ba0*/  F2FP.SATFINITE.E4M3.F32.PACK_AB_MERGE_C R42, R43, R42, RZ ;  /* 0x0000002a2b2a723e */ /* 0x000fc800048070ff */
[----:B------:R-:W-:Y:S02]  /*5bb0*/  F2FP.SATFINITE.E4M3.F32.PACK_AB_MERGE_C R141, R41, R40, R42 ;  /* 0x00000028298d723e */ /* 0x000fe4000480702a */
[----:B------:R-:W1:Y:S08]  /*5bc0*/  MUFU.EX2 R3, R3 ;  /* 0x0000000300037308 */ /* 0x000e700000000800 */
[----:B------:R-:W3:Y:S01]  /*5bd0*/  MUFU.EX2 R44, R44 ;  /* 0x0000002c002c7308 */ /* 0x000ee20000000800 */
[----:B--2---:R-:W-:Y:S01]  /*5be0*/  F2FP.SATFINITE.E4M3.F32.PACK_AB_MERGE_C R142, R55, R38, R37 ;  /* 0x00000026378e723e */ /* 0x004fe20004807025 */
[----:B------:R-:W-:-:S04]  /*5bf0*/  FADD.FTZ R38, R38, R35 ;  /* 0x0000002326267221 */ /* 0x000fc80000010000 */
[----:B------:R-:W-:Y:S02]  /*5c00*/  FADD.FTZ R38, R55, R38 ;  /* 0x0000002637267221 */ /* 0x000fe40000010000 */
[----:B------:R-:W2:Y:S01]  /*5c10*/  MUFU.EX2 R46, R46 ;  /* 0x0000002e002e7308 */ /* 0x000ea20000000800 */
[----:B-1----:R-:W-:-:S01]  /*5c20*/  FADD.FTZ R9, R3, R12 ;  /* 0x0000000c03097221 */ /* 0x002fc20000010000 */
[----:B------:R-:W-:-:S04]  /*5c30*/  FADD.FTZ R53, R53, R38 ;  /* 0x0000002635357221 */ /* 0x000fc80000010000 */
[----:B------:R-:W-:Y:S02]  /*5c40*/  FADD.FTZ R53, R52, R53 ;  /* 0x0000003534357221 */ /* 0x000fe40000010000 */
[----:B------:R-:W-:Y:S01]  /*5c50*/  MUFU.EX2 R50, R50 ;  /* 0x0000003200327308 */ /* 0x000fe20000000800 */
[----:B---3--:R-:W-:-:S07]  /*5c60*/  FADD.FTZ R9, R44, R9 ;  /* 0x000000092c097221 */ /* 0x008fce0000010000 */
[----:B------:R-:W1:Y:S01]  /*5c70*/  MUFU.EX2 R49, R49 ;  /* 0x0000003100317308 */ /* 0x000e620000000800 */
[----:B--2---:R-:W-:-:S07]  /*5c80*/  FADD.FTZ R12, R46, R9 ;  /* 0x000000092e0c7221 */ /* 0x004fce0000010000 */
[----:B------:R-:W2:Y:S08]  /*5c90*/  MUFU.EX2 R47, R47 ;  /* 0x0000002f002f7308 */ /* 0x000eb00000000800 */
[----:B------:R-:W-:Y:S01]  /*5ca0*/  MUFU.EX2 R36, R36 ;  /* 0x0000002400247308 */ /* 0x000fe20000000800 */
[----:B-1----:R-:W-:-:S07]  /*5cb0*/  F2FP.SATFINITE.E4M3.F32.PACK_AB_MERGE_C R34, R49, R50, RZ ;  /* 0x000000323122723e */ /* 0x002fce00048070ff */
[----:B------:R-:W1:Y:S01]  /*5cc0*/  MUFU.EX2 R51, R51 ;  /* 0x0000003300337308 */ /* 0x000e620000000800 */
[C---:B--2---:R-:W-:Y:S01]  /*5cd0*/  F2FP.SATFINITE.E4M3.F32.PACK_AB_MERGE_C R46, R47.reuse, R46, RZ ;  /* 0x0000002e2f2e723e */ /* 0x044fe200048070ff */
[----:B------:R-:W-:-:S03]  /*5ce0*/  FADD.FTZ R47, R47, R12 ;  /* 0x0000000c2f2f7221 */ /* 0x000fc60000010000 */
[----:B------:R-:W-:-:S03]  /*5cf0*/  F2FP.SATFINITE.E4M3.F32.PACK_AB_MERGE_C R143, R44, R3, R46 ;  /* 0x000000032c8f723e */ /* 0x000fc6000480702e */
[----:B------:R-:W2:Y:S08]  /*5d00*/  MUFU.EX2 R24, R24 ;  /* 0x0000001800187308 */ /* 0x000eb00000000800 */
[----:B------:R-:W3:Y:S01]  /*5d10*/  MUFU.EX2 R25, R25 ;  /* 0x0000001900197308 */ /* 0x000ee20000000800 */
[----:B-1----:R-:W-:Y:S01]  /*5d20*/  F2FP.SATFINITE.E4M3.F32.PACK_AB_MERGE_C R136, R51, R36, R34 ;  /* 0x000000243388723e */ /* 0x002fe20004807022 */
[----:B------:R-:W-:-:S04]  /*5d30*/  FADD.FTZ R36, R36, R53 ;  /* 0x0000003524247221 */ /* 0x000fc80000010000 */
[----:B------:R-:W-:Y:S02]  /*5d40*/  FADD.FTZ R51, R51, R36 ;  /* 0x0000002433337221 */ /* 0x000fe40000010000 */
[----:B------:R-:W1:Y:S01]  /*5d50*/  MUFU.EX2 R27, R27 ;  /* 0x0000001b001b7308 */ /* 0x000e620000000800 */
[----:B--2---:R-:W-:-:S01]  /*5d60*/  FADD.FTZ R6, R24, R47 ;  /* 0x0000002f18067221 */ /* 0x004fc20000010000 */
[----:B------:R-:W-:-:S04]  /*5d70*/  FADD.FTZ R50, R50, R51 ;  /* 0x0000003332327221 */ /* 0x000fc80000010000 */
[----:B------:R-:W-:Y:S02]  /*5d80*/  FADD.FTZ R49, R49, R50 ;  /* 0x0000003231317221 */ /* 0x000fe40000010000 */
        /* <DEDUP_REMOVED lines=18> */
[----:B------:R-:W-:-:S06]  /*5eb0*/  FADD.FTZ R32, R32, R39 ;  /* 0x0000002720207221 */ /* 0x000fcc0000010000 */
[----:B------:R-:W1:Y:S01]  /*5ec0*/  MUFU.EX2 R31, R31 ;  /* 0x0000001f001f7308 */ /* 0x000e620000000800 */
[----:B---3--:R-:W-:-:S04]  /*5ed0*/  FADD.FTZ R7, R29, R6 ;  /* 0x000000061d077221 */ /* 0x008fc80000010000 */
[----:B--2---:R-:W-:Y:S01]  /*5ee0*/  FADD.FTZ R6, R30, R7 ;  /* 0x000000071e067221 */ /* 0x004fe20000010000 */
[----:B------:R-:W-:-:S01]  /*5ef0*/  FADD.FTZ R7, R33, R32 ;  /* 0x0000002021077221 */ /* 0x000fc20000010000 */
[C---:B-1----:R-:W-:Y:S02]  /*5f00*/  F2FP.SATFINITE.E4M3.F32.PACK_AB_MERGE_C R3, R31.reuse, R30, RZ ;  /* 0x0000001e1f03723e */ /* 0x042fe400048070ff */
[----:B------:R-:W-:-:S02]  /*5f10*/  FADD.FTZ R6, R31, R6 ;  /* 0x000000061f067221 */ /* 0x000fc40000010000 */
[----:B------:R-:W-:Y:S01]  /*5f20*/  F2FP.SATFINITE.E4M3.F32.PACK_AB_MERGE_C R139, R29, R28, R3 ;  /* 0x0000001c1d8b723e */ /* 0x000fe20004807003 */
[----:B------:R-:W-:Y:S01]  /*5f30*/  VIADD R3, R104, 0xfffffffe ;  /* 0xfffffffe68037836 */ /* 0x000fe20000000000 */
[----:B------:R-:W-:Y:S06]  /*5f40*/  @P1 BRA `(.L_x_641) ;  /* 0x0000000000481947 */ /* 0x000fec0003800000 */
[C---:B------:R-:W-:Y:S01]  /*5f50*/  ISETP.GT.AND P1, PT, R105.reuse, RZ, PT ;  /* 0x000000ff6900720c */ /* 0x040fe20003f24270 */
[----:B------:R-:W-:-:S05]  /*5f60*/  VIADD R9, R105, 0xffffffff ;  /* 0xffffffff69097836 */ /* 0x000fca0000000000 */
[----:B------:R-:W-:-:S07]  /*5f70*/  R2UR UR12, R9 ;  /* 0x00000000090c72ca */ /* 0x000fce00000e0000 */
[----:B------:R-:W-:Y:S08]  /*5f80*/  @P1 BRA `(.L_x_642) ;  /* 0x00000000001c1947 */ /* 0x000ff00003800000 */
[----:B------:R-:W-:Y:S02]  /*5f90*/  UISETP.NE.AND UP1, UPT, UR7, 0x1, UPT ;  /* 0x000000010700788c */ /* 0x000fe4000bf25270 */
[----:B------:R-:W-:-:S09]  /*5fa0*/  UIADD3 UR12, -UR10, URZ, URZ ;  /* 0x0000003f0a0c7290 */ /* 0x000fd2000fffe13f */
[----:B------:R-:W-:Y:S02]  /*5fb0*/  @UP1 ULDC.64 UR14, c[0x0][0x9e8] ;  /* 0x00027a00000e1ab9 */ /* 0x000fe40000000a00 */
[----:B------:R-:W-:-:S04]  /*5fc0*/  UIMAD.WIDE.U32 UR10, UR12, UR14, URZ ;  /* 0x0000000e0c0a72a5 */ /* 0x000fc8000f8e003f */
[----:B------:R-:W-:-:S04]  /*5fd0*/  @UP1 USHF.R.U32.HI UR12, URZ, UR15, UR11 ;  /* 0x0000000f3f0c1299 */ /* 0x000fc8000801160b */
[----:B------:R-:W-:Y:S01]  /*5fe0*/  ULOP3.LUT UR12, URZ, UR12, URZ, 0x33, !UPT ;  /* 0x0000000c3f0c7292 */ /* 0x000fe2000f8e333f */
[----:B------:R-:W-:Y:S11]  /*5ff0*/  BRA `(.L_x_643) ;  /* 0x0000000000107947 */ /* 0x000ff60003800000 */
.L_x_642:
[----:B------:R-:W-:-:S11]  /*6000*/  UISETP.NE.AND UP1, UPT, UR7, 0x1, UPT ;  /* 0x000000010700788c */ /* 0x000fd6000bf25270 */
[----:B------:R-:W-:Y:S02]  /*6010*/  @UP1 ULDC.64 UR14, c[0x0][0x9e8] ;  /* 0x00027a00000e1ab9 */ /* 0x000fe40000000a00 */
[----:B------:R-:W-:-:S04]  /*6020*/  UIMAD.WIDE.U32 UR10, UR12, UR14, URZ ;  /* 0x0000000e0c0a72a5 */ /* 0x000fc8000f8e003f */
[----:B------:R-:W-:-:S12]  /*6030*/  @UP1 USHF.R.U32.HI UR12, URZ, UR15, UR11 ;  /* 0x0000000f3f0c1299 */ /* 0x000fd8000801160b */
.L_x_643:
[----:B------:R-:W-:-:S04]  /*6040*/  UIMAD UR7, UR12, UR7, UR7 ;  /* 0x000000070c0772a4 */ /* 0x000fc8000f8e0207 */
[----:B------:R-:W-:-:S04]  /*6050*/  UISETP.LT.AND UP1, UPT, UR6, UR7, UPT ;  /* 0x000000070600728c */ /* 0x000fc8000bf21270 */
[----:B------:R-:W-:-:S12]  /*6060*/  USEL UR6, UR6, UR7, UP1 ;  /* 0x0000000706067287 */ /* 0x000fd80008800000 */
.L_x_641:
[----:B------:R-:W-:Y:S01]  /*6070*/  UIMAD.WIDE UR6, UR6, 0x66666667, URZ ;  /* 0x66666667060678a5 */ /* 0x000fe2000f8e023f */
[----:B------:R-:W-:Y:S02]  /*6080*/  CS2R R54, SRZ ;  /* 0x0000000000367805 */ /* 0x000fe4000001ff00 */
[----:B------:R-:W-:Y:S02]  /*6090*/  CS2R R52, SRZ ;  /* 0x0000000000347805 */ /* 0x000fe4000001ff00 */
[----:B------:R-:W-:Y:S01]  /*60a0*/  CS2R R50, SRZ ;  /* 0x0000000000327805 */ /* 0x000fe2000001ff00 */
[----:B------:R-:W-:Y:S01]  /*60b0*/  USHF.R.U32.HI UR6, URZ, 0x1f, UR7 ;  /* 0x0000001f3f067899 */ /* 0x000fe20008011607 */
[----:B------:R-:W-:Y:S02]  /*60c0*/  CS2R R48, SRZ ;  /* 0x0000000000307805 */ /* 0x000fe4000001ff00 */
[----:B------:R-:W-:Y:S02]  /*60d0*/  CS2R R46, SRZ ;  /* 0x00000000002e7805 */ /* 0x000fe4000001ff00 */
[----:B------:R-:W-:Y:S01]  /*60e0*/  CS2R R44, SRZ ;  /* 0x00000000002c7805 */ /* 0x000fe2000001ff00 */
[----:B------:R-:W-:Y:S01]  /*60f0*/  ULEA.HI.SX32 UR6, UR7, UR6, 0x1a ;  /* 0x0000000607067291 */ /* 0x000fe2000f8fd23f */
[----:B------:R-:W-:-:S02]  /*6100*/  CS2R R42, SRZ ;  /* 0x00000000002a7805 */ /* 0x000fc4000001ff00 */
[----:B------:R-:W-:Y:S02]  /*6110*/  CS2R R40, SRZ ;  /* 0x0000000000287805 */ /* 0x000fe4000001ff00 */
[----:B------:R-:W-:Y:S01]  /*6120*/  CS2R R38, SRZ ;  /* 0x0000000000267805 */ /* 0x000fe2000001ff00 */
[----:B------:R-:W-:Y:S01]  /*6130*/  UISETP.LT.AND UP1, UPT, UR45, UR6, UPT ;  /* 0x000000062d00728c */ /* 0x000fe2000bf21270 */
[----:B------:R-:W-:Y:S02]  /*6140*/  CS2R R36, SRZ ;  /* 0x0000000000247805 */ /* 0x000fe4000001ff00 */
[----:B------:R-:W-:Y:S02]  /*6150*/  CS2R R34, SRZ ;  /* 0x0000000000227805 */ /* 0x000fe4000001ff00 */
[----:B------:R-:W-:Y:S01]  /*6160*/  CS2R R32, SRZ ;  /* 0x0000000000207805 */ /* 0x000fe2000001ff00 */
[----:B------:R-:W-:Y:S01]  /*6170*/  USEL UR27, UR45, UR6, !UP1 ;  /* 0x000000062d1b7287 */ /* 0x000fe2000c800000 */
[----:B------:R-:W-:-:S02]  /*6180*/  CS2R R30, SRZ ;  /* 0x00000000001e7805 */ /* 0x000fc4000001ff00 */
[----:B------:R-:W-:Y:S02]  /*6190*/  CS2R R28, SRZ ;  /* 0x00000000001c7805 */ /* 0x000fe4000001ff00 */
[----:B------:R-:W-:Y:S02]  /*61a0*/  CS2R R26, SRZ ;  /* 0x00000000001a7805 */ /* 0x000fe4000001ff00 */
[----:B------:R-:W-:Y:S02]  /*61b0*/  CS2R R24, SRZ ;  /* 0x0000000000187805 */ /* 0x000fe4000001ff00 */
[----:B------:R-:W-:-:S13]  /*61c0*/  ISETP.GE.AND P1, PT, R3, UR27, PT ;  /* 0x0000001b03007c0c */ /* 0x000fda000bf26270 */
[----:B------:R-:W-:Y:S05]  /*61d0*/  @!P1 BRA `(.L_x_644) ;  /* 0x00000048003c9947 */ /* 0x000fea0003800000 */
[----:B------:R-:W-:Y:S01]  /*61e0*/  IMAD.IADD R9, R19, 0x1, R4 ;  /* 0x0000000113097824 */ /* 0x000fe200078e0204 */
[----:B------:R-:W-:Y:S01]  /*61f0*/  ULDC UR22, c[0x0][0x9e4] ;  /* 0x0002790000167ab9 */ /* 0x000fe20000000800 */
[----:B------:R-:W-:Y:S01]  /*6200*/  IMAD.MOV.U32 R55, RZ, RZ, RZ ;  /* 0x000000ffff377224 */ /* 0x000fe200078e00ff */
[----:B------:R-:W-:Y:S01]  /*6210*/  ULDC UR21, c[0x0][0x988] ;  /* 0x0002620000157ab9 */ /* 0x000fe20000000800 */
[----:B------:R-:W-:-:S05]  /*6220*/  ULDC UR23, c[0x0][0x9e0] ;  /* 0x0002780000177ab9 */ /* 0x000fca0000000800 */
.L_x_662:
[----:B------:R-:W-:-:S04]  /*6230*/  UIADD3 UR26, UR38, 0x1, URZ ;  /* 0x00000001261a7890 */ /* 0x000fc8000fffe03f */
[----:B------:R-:W-:-:S04]  /*6240*/  UISETP.NE.AND UP1, UPT, UR26, 0x2, UPT ;  /* 0x000000021a00788c */ /* 0x000fc8000bf25270 */
[----:B------:R-:W-:Y:S02]  /*6250*/  USEL UR25, URZ, 0x1, UP1 ;  /* 0x000000013f197887 */ /* 0x000fe40008800000 */
[----:B------:R-:W-:Y:S02]  /*6260*/  USEL UR26, UR26, URZ, UP1 ;  /* 0x0000003f1a1a7287 */ /* 0x000fe40008800000 */
[----:B------:R-:W-:Y:S01]  /*6270*/  ULOP3.LUT UR25, UR37, UR25, URZ, 0x3c, !UPT ;  /* 0x0000001925197292 */ /* 0x000fe2000f8e3c3f */
[----:B------:R-:W-:Y:S11]  /*6280*/  @!P0 BRA `(.L_x_645) ;  /* 0x0000000000048947 */ /* 0x000ff60003800000 */
[----:B------:R-:W-:Y:S01]  /*6290*/  BPT.TRAP 0x1 ;  /* 0x000000040000795c */ /* 0x000fe20000300000 */
.L_x_645:
[----:B------:R-:W-:Y:S01]  /*62a0*/  ULEA UR24, UR26, UR40, 0x3 ;  /* 0x000000281a187291 */ /* 0x000fe2000f8e183f */
[----:B------:R-:W-:-:S05]  /*62b0*/  IMAD.U32 R12, RZ, RZ, UR25 ;  /* 0x00000019ff0c7e24 */ /* 0x000fca000f8e00ff */
[----:B------:R-:W-:-:S04]  /*62c0*/  SHF.L.U32 R12, R12, 0x1f, RZ ;  /* 0x0000001f0c0c7819 */ /* 0x000fc800000006ff */
[----:B------:R1:W2:Y:S01]  /*62d0*/  SYNCS.PHASECHK.TRANS64.TRYWAIT P1, [UR24+0x13230], R12 ;  /* 0x0132300cff0075a7 */ /* 0x0002a20008020158 */
[----:B------:R-:W-:Y:S05]  /*62e0*/  @!P0 BRA `(.L_x_646) ;  /* 0x0000000000048947 */ /* 0x000fea0003800000 */
[----:B------:R-:W-:Y:S01]  /*62f0*/  BPT.TRAP 0x1 ;  /* 0x000000040000795c */ /* 0x000fe20000300000 */
.L_x_646:
[----:B--2---:R-:W-:Y:S05]  /*6300*/  @P1 BRA `(.L_x_647) ;  /* 0x0000000000081947 */ /* 0x004fea0003800000 */
[----:B------:R-:W2:Y:S02]  /*6310*/  SYNCS.PHASECHK.TRANS64.TRYWAIT P1, [UR24+0x13230], R12 ;  /* 0x0132300cff0075a7 */ /* 0x000ea40008020158 */
[----:B--2---:R-:W-:Y:S05]  /*6320*/  @!P1 BRA `(.L_x_648) ;  /* 0x0000010800549947 */ /* 0x004fea0003800000 */
.L_x_647:
        /* <DEDUP_REMOVED lines=64> */
.L_x_649:
[----:B------:R-:W-:Y:S01]  /*6730*/  ULEA UR11, UR38, UR40, 0x3 ;  /* 0x00000028260b7291 */ /* 0x000fe2000f8e183f */
[----:B-12---:R-:W-:-:S05]  /*6740*/  IMAD.U32 R12, RZ, RZ, UR37 ;  /* 0x00000025ff0c7e24 */ /* 0x006fca000f8e00ff */
[----:B------:R-:W-:-:S04]  /*6750*/  SHF.L.U32 R12, R12, 0x1f, RZ ;  /* 0x0000001f0c0c7819 */ /* 0x000fc800000006ff */
[----:B------:R1:W2:Y:S01]  /*6760*/  SYNCS.PHASECHK.TRANS64.TRYWAIT P1, [UR11+0x13250], R12 ;  /* 0x0132500cff0075a7 */ /* 0x0002a2000802014b */
[----:B------:R-:W-:Y:S05]  /*6770*/  @!P0 BRA `(.L_x_650) ;  /* 0x0000000000048947 */ /* 0x000fea0003800000 */
[----:B------:R-:W-:Y:S01]  /*6780*/  BPT.TRAP 0x1 ;  /* 0x000000040000795c */ /* 0x000fe20000300000 */
.L_x_650:
[----:B--2---:R-:W-:Y:S05]  /*6790*/  @P1 BRA `(.L_x_651) ;  /* 0x0000000000081947 */ /* 0x004fea0003800000 */
[----:B------:R-:W2:Y:S02]  /*67a0*/  SYNCS.PHASECHK.TRANS64.TRYWAIT P1, [UR11+0x13250], R12 ;  /* 0x0132500cff0075a7 */ /* 0x000ea4000802014b */
[----:B--2---:R-:W-:Y:S05]  /*67b0*/  @!P1 BRA `(.L_x_652) ;  /* 0x0000010400489947 */ /* 0x004fea0003800000 */
.L_x_651:
[----:B------:R-:W-:Y:S01]  /*67c0*/  UIADD3 UR6, UR40, 0x1000, URZ ;  /* 0x0000100028067890 */ /* 0x000fe2000fffe03f */
[----:B------:R-:W-:Y:S01]  /*67d0*/  WARPGROUP.ARRIVE ;  /* 0x00000000000079c5 */ /* 0x000fe20000000000 */
[----:B------:R-:W-:Y:S01]  /*67e0*/  UMOV UR7, 0xc0000010 ;  /* 0xc000001000077882 */ /* 0x000fe20000000000 */
[C---:B------:R-:W-:Y:S01]  /*67f0*/  FMUL.FTZ R21, R0.reuse, R125 ;  /* 0x0000007d00157220 */ /* 0x040fe20000410000 */
[----:B------:R-:W-:Y:S01]  /*6800*/  USHF.R.U32.HI UR6, URZ, 0x4, UR6 ;  /* 0x000000043f067899 */ /* 0x000fe20008011606 */
[C---:B------:R-:W-:Y:S01]  /*6810*/  FMUL.FTZ R125, R0.reuse, R131 ;  /* 0x00000083007d7220 */ /* 0x040fe20000410000 */
[C---:B------:R-:W-:Y:S01]  /*6820*/  FMUL.FTZ R131, R0.reuse, R85 ;  /* 0x0000005500837220 */ /* 0x040fe20000410000 */
[C---:B------:R-:W-:Y:S01]  /*6830*/  FMUL.FTZ R85, R0.reuse, R87 ;  /* 0x0000005700557220 */ /* 0x040fe20000410000 */
[----:B------:R-:W-:Y:S01]  /*6840*/  ULOP3.LUT UR6, UR6, 0x3fff, URZ, 0xc0, !UPT ;  /* 0x00003fff06067892 */ /* 0x000fe2000f8ec03f */
[C---:B------:R-:W-:Y:S01]  /*6850*/  FMUL.FTZ R87, R0.reuse, R57 ;  /* 0x0000003900577220 */ /* 0x040fe20000410000 */
[C---:B------:R-:W-:Y:S01]  /*6860*/  FMUL.FTZ R20, R0.reuse, R124 ;  /* 0x0000007c00147220 */ /* 0x040fe20000410000 */
[----:B------:R-:W3:Y:S01]  /*6870*/  LDC R57, c[0x0][0x2e0] ;  /* 0x0000b800ff397b82 */ /* 0x000ee20000000800 */
[----:B------:R-:W-:Y:S01]  /*6880*/  ULOP3.LUT UR6, UR6, 0x10000, URZ, 0xfc, !UPT ;  /* 0x0001000006067892 */ /* 0x000fe2000f8efc3f */
[C---:B------:R-:W-:Y:S01]  /*6890*/  FMUL.FTZ R124, R0.reuse, R130 ;  /* 0x00000082007c7220 */ /* 0x040fe20000410000 */
[C---:B------:R-:W-:Y:S01]  /*68a0*/  FMUL.FTZ R130, R0.reuse, R84 ;  /* 0x0000005400827220 */ /* 0x040fe20000410000 */
[C---:B------:R-:W-:Y:S01]  /*68b0*/  FMUL.FTZ R84, R0.reuse, R86 ;  /* 0x0000005600547220 */ /* 0x040fe20000410000 */
[----:B------:R-:W-:Y:S01]  /*68c0*/  UIMAD UR10, UR38, 0x280, UR6 ;  /* 0x00000280260a78a4 */ /* 0x000fe2000f8e0206 */
[----:B------:R-:W-:Y:S01]  /*68d0*/  FMUL.FTZ R86, R0, R56 ;  /* 0x0000003800567220 */ /* 0x000fe20000410000 */
[----:B------:R-:W-:-:S02]  /*68e0*/  IMAD.U32 R56, RZ, RZ, UR24 ;  /* 0x00000018ff387e24 */ /* 0x000fc4000f8e00ff */
[C---:B------:R-:W-:Y:S01]  /*68f0*/  FMUL.FTZ R15, R0.reuse, R123 ;  /* 0x0000007b000f7220 */ /* 0x040fe20000410000 */
[C---:B-12---:R-:W-:Y:S01]  /*6900*/  FMUL.FTZ R12, R0.reuse, R120 ;  /* 0x00000078000c7220 */ /* 0x046fe20000410000 */
[C---:B------:R-:W-:Y:S01]  /*6910*/  FMUL.FTZ R123, R0.reuse, R129 ;  /* 0x00000081007b7220 */ /* 0x040fe20000410000 */
[C---:B------:R-:W-:Y:S01]  /*6920*/  FMUL.FTZ R120, R0.reuse, R126 ;  /* 0x0000007e00787220 */ /* 0x040fe20000410000 */
[----:B------:R-:W-:Y:S01]  /*6930*/  UMOV UR6, UR10 ;  /* 0x0000000a00067c82 */ /* 0x000fe20008000000 */
[C---:B------:R-:W-:Y:S01]  /*6940*/  FMUL.FTZ R129, R0.reuse, R135 ;  /* 0x0000008700817220 */ /* 0x040fe20000410000 */
[----:B------:R-:W-:Y:S01]  /*6950*/  QGMMA.64x64x32.F32.E4M3.E4M3 R24, R152, gdesc[UR4], R24, gsb0 ;  /* 0x00e0000498187df3 */ /* 0x000fe20008000818 */
[----:B------:R-:W-:Y:S01]  /*6960*/  UIADD3 UR6, UR10, 0x80, URZ ;  /* 0x000000800a067890 */ /* 0x000fe2000fffe03f */
[C---:B------:R-:W-:Y:S01]  /*6970*/  FMUL.FTZ R126, R0.reuse, R132 ;  /* 0x00000084007e7220 */ /* 0x040fe20000410000 */
[----:B------:R-:W-:Y:S01]  /*6980*/  UMOV UR7, 0xc0000010 ;  /* 0xc000001000077882 */ /* 0x000fe20000000000 */
[C---:B------:R-:W-:Y:S01]  /*6990*/  FMUL.FTZ R135, R0.reuse, R69 ;  /* 0x0000004500877220 */ /* 0x040fe20000410000 */
[C---:B------:R-:W-:Y:S01]  /*69a0*/  FMUL.FTZ R13, R0.reuse, R121 ;  /* 0x00000079000d7220 */ /* 0x040fe20000410000 */
[C---:B------:R-:W-:Y:S01]  /*69b0*/  FMUL.FTZ R14, R0.reuse, R122 ;  /* 0x0000007a000e7220 */ /* 0x040fe20000410000 */
[----:B------:R-:W-:Y:S01]  /*69c0*/  FMUL.FTZ R132, R0, R60 ;  /* 0x0000003c00847220 */ /* 0x000fe20000410000 */
[----:B------:R-:W-:-:S02]  /*69d0*/  IMAD R69, R3, -0xa0, RZ ;  /* 0xffffff6003457824 */ /* 0x000fc400078e02ff */
        /* <DEDUP_REMOVED lines=59> */
[----:B---3--:R-:W-:-:S02]  /*6d90*/  IMAD R57, R18, R57, R69 ;  /* 0x0000003912397224 */ /* 0x008fc400078e0245 */
[----:B------:R-:W-:Y:S01]  /*6da0*/  FMUL.FTZ R68, R0, R71 ;  /* 0x0000004700447220 */ /* 0x000fe20000410000 */
[----:B------:R-:W1:Y:S01]  /*6db0*/  MUFU.TANH R12, R12 ;  /* 0x0000000c000c7308 */ /* 0x000e620000002400 */
[----:B------:R-:W-:Y:S01]  /*6dc0*/  IMAD R67, R17, -0x2, R69 ;  /* 0xfffffffe11437824 */ /* 0x000fe200078e0245 */
[----:B------:R-:W-:Y:S02]  /*6dd0*/  WARPGROUP.DEPBAR.LE gsb0, 0x0 ;  /* 0x00008000000079c5 */ /* 0x000fe40000010000 */
[----:B------:R-:W-:-:S06]  /*6de0*/  WARPGROUP.ARRIVE ;  /* 0x00000000000079c5 */ /* 0x000fcc0000000000 */
[----:B------:R-:W2:Y:S01]  /*6df0*/  S2R R155, SR_TID.X ;  /* 0x00000000009b7919 */ /* 0x000ea20000002100 */
[----:B------:R-:W3:Y:S01]  /*6e00*/  MUFU.TANH R13, R13 ;  /* 0x0000000d000d7308 */ /* 0x000ee20000002400 */
[----:B------:R-:W-:Y:S01]  /*6e10*/  QGMMA.64x64x32.F32.E4M3.E4M3 R24, R148, gdesc[UR4], R24, gsb0 ;  /* 0x00e0000494187df3 */ /* 0x000fe20008000818 */
[----:B------:R-:W-:Y:S01]  /*6e20*/  UIADD3 UR6, UR10, 0x100, URZ ;  /* 0x000001000a067890 */ /* 0x000fe2000fffe03f */
[----:B------:R-:W-:-:S05]  /*6e30*/  UMOV UR7, 0xc0000010 ;  /* 0xc000001000077882 */ /* 0x000fca0000000000 */
[----:B------:R-:W4:Y:S08]  /*6e40*/  MUFU.TANH R14, R14 ;  /* 0x0000000e000e7308 */ /* 0x000f300000002400 */
[----:B------:R-:W1:Y:S08]  /*6e50*/  MUFU.TANH R15, R15 ;  /* 0x0000000f000f7308 */ /* 0x000e700000002400 */
[----:B------:R-:W1:Y:S01]  /*6e60*/  MUFU.TANH R20, R20 ;  /* 0x0000001400147308 */ /* 0x000e620000002400 */
[----:B--2---:R-:W-:-:S07]  /*6e70*/  LOP3.LUT P1, RZ, R155, 0x7f, RZ, 0xc0, !PT ;  /* 0x0000007f9bff7812 */ /* 0x004fce000782c0ff */
[----:B------:R-:W2:Y:S08]  /*6e80*/  MUFU.TANH R21, R21 ;  /* 0x0000001500157308 */ /* 0x000eb00000002400 */
[----:B------:R-:W1:Y:S01]  /*6e90*/  MUFU.TANH R120, R120 ;  /* 0x0000007800787308 */ /* 0x000e620000002400 */
[----:B------:R-:W-:-:S07]  /*6ea0*/  @!P1 VIADD R56, R56, 0x13240 ;  /* 0x0001324038389836 */ /* 0x000fce0000000000 */
[----:B------:R-:W1:Y:S01]  /*6eb0*/  MUFU.TANH R121, R121 ;  /* 0x0000007900797308 */ /* 0x000e620000002400 */
[----:B------:R-:W-:-:S07]  /*6ec0*/  @!P1 PRMT R56, RZ, 0x654, R56 ;  /* 0x00000654ff389816 */ /* 0x000fce0000000038 */
[----:B------:R-:W1:Y:S08]  /*6ed0*/  MUFU.TANH R122, R122 ;  /* 0x0000007a007a7308 */ /* 0x000e700000002400 */
[----:B------:R-:W1:Y:S08]  /*6ee0*/  MUFU.TANH R123, R123 ;  /* 0x0000007b007b7308 */ /* 0x000e700000002400 */
[----:B------:R-:W1:Y:S08]  /*6ef0*/  MUFU.TANH R124, R124 ;  /* 0x0000007c007c7308 */ /* 0x000e700000002400 */
[----:B------:R-:W1:Y:S01]  /*6f00*/  MUFU.TANH R125, R125 ;  /* 0x0000007d007d7308 */ /* 0x000e620000002400 */
[----:B------:R-:W-:-:S02]  /*6f10*/  WARPGROUP.DEPBAR.LE gsb0, 0x0 ;  /* 0x00008000000079c5 */ /* 0x000fc40000010000 */
[----:B------:R-:W-:-:S05]  /*6f20*/  WARPGROUP.ARRIVE ;  /* 0x00000000000079c5 */ /* 0x000fca0000000000 */
[----:B------:R-:W1:Y:S01]  /*6f30*/  MUFU.TANH R126, R126 ;  /* 0x0000007e007e7308 */ /* 0x000e620000002400 */
[----:B------:R-:W-:Y:S01]  /*6f40*/  QGMMA.64x64x32.F32.E4M3.E4M3 R24, R144, gdesc[UR4], R24, gsb0 ;  /* 0x00e0000490187df3 */ /* 0x000fe20008000818 */
[----:B------:R-:W-:Y:S01]  /*6f50*/  UIADD3 UR6, UR10, 0x180, URZ ;  /* 0x000001800a067890 */ /* 0x000fe2000fffe03f */
[----:B------:R-:W-:-:S05]  /*6f60*/  UMOV UR7, 0xc0000010 ;  /* 0xc000001000077882 */ /* 0x000fca0000000000 */
        /* <DEDUP_REMOVED lines=28> */
[----:B------:R-:W-:Y:S07]  /*7130*/  QGMMA.64x64x32.F32.E4M3.E4M3 R24, R136, gdesc[UR4], R24, gsb0 ;  /* 0x00e0000488187df3 */ /* 0x000fee0008000818 */
        /* <DEDUP_REMOVED lines=10> */
[----:B------:R-:W5:Y:S05]  /*71e0*/  LDC R136, c[0x0][0x288] ;  /* 0x0000a200ff887b82 */ /* 0x000f6a0000000800 */
[----:B------:R-:W1:Y:S01]  /*71f0*/  MUFU.TANH R99, R99 ;  /* 0x0000006300637308 */ /* 0x000e620000002400 */
[----:B------:R5:W-:Y:S01]  /*7200*/  @!P1 SYNCS.ARRIVE.TRANS64.RED.A1T0 RZ, [R56+URZ], RZ ;  /* 0x000000ff38ff99a7 */ /* 0x000be2000810043f */
[----:B------:R-:W-:-:S06]  /*7210*/  PLOP3.LUT P1, PT, PT, PT, UP0, 0x40, 0x0 ;  /* 0x000000000000781c */ /* 0x000fcc0003f2e808 */
[----:B------:R-:W1:Y:S08]  /*7220*/  MUFU.TANH R100, R100 ;  /* 0x0000006400647308 */ /* 0x000e700000002400 */
[----:B------:R-:W1:Y:S01]  /*7230*/  MUFU.TANH R101, R101 ;  /* 0x0000006500657308 */ /* 0x000e620000002400 */
[----:B-----5:R-:W-:-:S07]  /*7240*/  IADD3 R56, R57, 0x1, -R136 ;  /* 0x0000000139387810 */ /* 0x020fce0007ffe888 */
[----:B------:R-:W1:Y:S01]  /*7250*/  MUFU.TANH R102, R102 ;  /* 0x0000006600667308 */ /* 0x000e620000002400 */
[----:B------:R-:W-:-:S04]  /*7260*/  IMAD R56, R17, -0x2, R56 ;  /* 0xfffffffe11387824 */ /* 0x000fc800078e0238 */
[----:B------:R-:W-:-:S03]  /*7270*/  VIADD R137, R56, UR23 ;  /* 0x0000001738897c36 */ /* 0x000fc60008000000 */
[----:B------:R-:W1:Y:S01]  /*7280*/  MUFU.TANH R103, R103 ;  /* 0x0000006700677308 */ /* 0x000e620000002400 */
[----:B------:R-:W-:Y:S02]  /*7290*/  VIADD R136, R56, UR20 ;  /* 0x0000001438887c36 */ /* 0x000fe40008000000 */
[C---:B------:R-:W-:Y:S02]  /*72a0*/  IMAD.IADD R71, R4.reuse, 0x1, R137 ;  /* 0x0000000104477824 */ /* 0x040fe400078e0289 */
[----:B------:R-:W-:-:S03]  /*72b0*/  IMAD.IADD R70, R4, 0x1, R136 ;  /* 0x0000000104467824 */ /* 0x000fc600078e0288 */
        /* <DEDUP_REMOVED lines=33> */
[----:B------:R-:W-:Y:S01]  /*74d0*/  ISETP.GT.AND P1, PT, R9, -0x1, PT ;  /* 0xffffffff0900780c */ /* 0x000fe20003f24270 */
[----:B------:R-:W-:-:S12]  /*74e0*/  BSSY B0, `(.L_x_654) ;  /* 0x0000011000007945 */ /* 0x000fd80003800000 */
[----:B------:R-:W-:Y:S05]  /*74f0*/  @P1 BRA `(.L_x_655) ;  /* 0x0000000000201947 */ /* 0x000fea0003800000 */
[----:B------:R-:W-:Y:S01]  /*7500*/  IMAD.U32 R140, RZ, RZ, UR22 ;  /* 0x00000016ff8c7e24 */ /* 0x000fe2000f8e00ff */
[----:B------:R-:W-:-:S04]  /*7510*/  LOP3.LUT R139, RZ, R9, RZ, 0x33, !PT ;  /* 0x00000009ff8b7212 */ /* 0x000fc800078e33ff */
[----:B------:R-:W-:-:S13]  /*7520*/  ISETP.NE.AND P1, PT, R140, 0x1, PT ;  /* 0x000000018c00780c */ /* 0x000fda0003f25270 */
[----:B------:R-:W2:Y:S02]  /*7530*/  @P1 LDC.64 R56, c[0x0][0x9e8] ;  /* 0x00027a00ff381b82 */ /* 0x000ea40000000a00 */
[----:B--2---:R-:W-:-:S05]  /*7540*/  @P1 IMAD.HI.U32 R56, R139, R56, RZ ;  /* 0x000000388b381227 */ /* 0x004fca00078e00ff */
[----:B------:R-:W-:-:S04]  /*7550*/  @P1 SHF.R.U32.HI R139, RZ, R57, R56 ;  /* 0x00000039ff8b1219 */ /* 0x000fc80000011638 */
[----:B------:R-:W-:Y:S01]  /*7560*/  LOP3.LUT R56, RZ, R139, RZ, 0x33, !PT ;  /* 0x0000008bff387212 */ /* 0x000fe200078e33ff */
[----:B------:R-:W-:Y:S06]  /*7570*/  BRA `(.L_x_656) ;  /* 0x00000000001c7947 */ /* 0x000fec0003800000 */
.L_x_655:
[----:B------:R-:W-:-:S05]  /*7580*/  IMAD.U32 R140, RZ, RZ, UR22 ;  /* 0x00000016ff8c7e24 */ /* 0x000fca000f8e00ff */
[----:B------:R-:W-:-:S13]  /*7590*/  ISETP.NE.AND P1, PT, R140, 0x1, PT ;  /* 0x000000018c00780c */ /* 0x000fda0003f25270 */
[----:B------:R-:W2:Y:S01]  /*75a0*/  @P1 LDC.64 R56, c[0x0][0x9e8] ;  /* 0x00027a00ff381b82 */ /* 0x000ea20000000a00 */
[----:B------:R-:W-:-:S04]  /*75b0*/  @P1 IMAD.IADD R139, R19, 0x1, R4 ;  /* 0x00000001138b1824 */ /* 0x000fc800078e0204 */
[----:B--2---:R-:W-:-:S04]  /*75c0*/  @P1 IMAD.HI.U32 R138, R139, R56, RZ ;  /* 0x000000388b8a1227 */ /* 0x004fc800078e00ff */
[----:B------:R-:W-:Y:S01]  /*75d0*/  IMAD.MOV.U32 R56, RZ, RZ, R9 ;  /* 0x000000ffff387224 */ /* 0x000fe200078e0009 */
[----:B------:R-:W-:-:S07]  /*75e0*/  @P1 SHF.R.U32.HI R56, RZ, R57, R138 ;  /* 0x00000039ff381219 */ /* 0x000fce000001168a */
.L_x_656:
[----:B------:R-:W-:Y:S05]  /*75f0*/  BSYNC B0 ;  /* 0x0000000000007941 */ /* 0x000fea0003800000 */
.L_x_654:
[----:B------:R-:W-:-:S05]  /*7600*/  IMAD R56, R56, R140, R67 ;  /* 0x0000008c38387224 */ /* 0x000fca00078e0243 */
[----:B------:R-:W-:Y:S02]  /*7610*/  VIADDMNMX R71, R56, R140, R71, PT ;  /* 0x0000008c38477246 */ /* 0x000fe40003800147 */
[----:B------:R-:W-:-:S07]  /*7620*/  VIMNMX R70, R70, R56, !PT ;  /* 0x0000003846467248 */ /* 0x000fce0007fe0100 */
.L_x_653:
[----:B------:R-:W-:Y:S01]  /*7630*/  ISETP.GE.AND P3, PT, R69, 0x9, PT ;  /* 0x000000094500780c */ /* 0x000fe20003f66270 */
[----:B------:R-:W-:Y:S01]  /*7640*/  IMAD.IADD R137, R5, 0x1, R137 ;  /* 0x0000000105897824 */ /* 0x000fe200078e0289 */
[----:B------:R-:W-:Y:S01]  /*7650*/  ISETP.GE.AND P1, PT, R69, 0x2, PT ;  /* 0x000000024500780c */ /* 0x000fe20003f26270 */
[----:B------:R-:W-:Y:S01]  /*7660*/  IMAD.IADD R136, R5, 0x1, R136 ;  /* 0x0000000105887824 */ /* 0x000fe200078e0288 */
[----:B------:R-:W-:Y:S02]  /*7670*/  ISETP.GE.AND P4, PT, R69, 0xa, PT ;  /* 0x0000000a4500780c */ /* 0x000fe40003f86270 */
[----:B------:R-:W-:Y:S02]  /*7680*/  LOP3.LUT R16, R16, 0xfffffffd, RZ, 0xc0, !PT ;  /* 0xfffffffd10107812 */ /* 0x000fe400078ec0ff */
[----:B------:R-:W-:Y:S02]  /*7690*/  ISETP.GT.AND P2, PT, R70, 0x1, !P1 ;  /* 0x000000014600780c */ /* 0x000fe40004f44270 */
[----:B------:R-:W-:-:S02]  /*76a0*/  LOP3.LUT R2, R2, 0xfffffffd, RZ, 0xc0, !PT ;  /* 0xfffffffd02027812 */ /* 0x000fc400078ec0ff */
[----:B------:R-:W-:Y:S02]  /*76b0*/  ISETP.LT.OR P2, PT, R71, 0x2, P2 ;  /* 0x000000024700780c */ /* 0x000fe40001741670 */
[----:B------:R-:W-:Y:S02]  /*76c0*/  @P3 LOP3.LUT R16, R16, 0x2, RZ, 0xfc, !PT ;  /* 0x0000000210103812 */ /* 0x000fe400078efcff */
[----:B------:R-:W-:Y:S02]  /*76d0*/  FSEL R56, R13, -INF , !P2 ;  /* 0xff8000000d387808 */ /* 0x000fe40005000000 */
[----:B------:R-:W-:Y:S02]  /*76e0*/  LOP3.LUT R16, R16, 0xfffffffb, RZ, 0xc0, !PT ;  /* 0xfffffffb10107812 */ /* 0x000fe400078ec0ff */
[----:B------:R-:W-:Y:S02]  /*76f0*/  ISETP.GT.AND P3, PT, R70, 0x8, !P3 ;  /* 0x000000084600780c */ /* 0x000fe40005f64270 */
[----:B------:R-:W-:-:S02]  /*7700*/  @P4 LOP3.LUT R16, R16, 0x4, RZ, 0xfc, !PT ;  /* 0x0000000410104812 */ /* 0x000fc400078efcff */
[----:B------:R-:W-:Y:S02]  /*7710*/  ISETP.GT.AND P2, PT, R70, 0x9, !P4 ;  /* 0x000000094600780c */ /* 0x000fe40006744270 */
[----:B------:R-:W-:Y:S02]  /*7720*/  ISETP.GE.AND P4, PT, R69, 0x11, PT ;  /* 0x000000114500780c */ /* 0x000fe40003f86270 */
[C---:B------:R-:W-:Y:S02]  /*7730*/  ISETP.LT.OR P3, PT, R71.reuse, 0x9, P3 ;  /* 0x000000094700780c */ /* 0x040fe40001f61670 */
[----:B------:R-:W-:Y:S02]  /*7740*/  ISETP.LT.OR P2, PT, R71, 0xa, P2 ;  /* 0x0000000a4700780c */ /* 0x000fe40001741670 */
[----:B-1----:R-:W-:Y:S02]  /*7750*/  FSEL R20, R20, -INF , !P3 ;  /* 0xff80000014147808 */ /* 0x002fe40005800000 */
[----:B------:R-:W-:-:S02]  /*7760*/  ISETP.GE.AND P3, PT, R69, 0x12, PT ;  /* 0x000000124500780c */ /* 0x000fc40003f66270 */
[----:B------:R-:W-:Y:S02]  /*7770*/  LOP3.LUT R16, R16, 0xfffffff7, RZ, 0xc0, !PT ;  /* 0xfffffff710107812 */ /* 0x000fe400078ec0ff */
[----:B------:R-:W-:Y:S02]  /*7780*/  FSEL R21, R21, -INF , !P2 ;  /* 0xff80000015157808 */ /* 0x000fe40005000000 */
[----:B------:R-:W-:Y:S02]  /*7790*/  ISETP.GT.AND P2, PT, R70, 0x10, !P4 ;  /* 0x000000104600780c */ /* 0x000fe40006744270 */
[----:B------:R-:W-:Y:S02]  /*77a0*/  @P4 LOP3.LUT R16, R16, 0x8, RZ, 0xfc, !PT ;  /* 0x0000000810104812 */ /* 0x000fe400078efcff */
[----:B------:R-:W-:Y:S02]  /*77b0*/  ISETP.LT.OR P2, PT, R71, 0x11, P2 ;  /* 0x000000114700780c */ /* 0x000fe40001741670 */
[----:B------:R-:W-:-:S02]  /*77c0*/  LOP3.LUT R16, R16, 0xffffffef, RZ, 0xc0, !PT ;  /* 0xffffffef10107812 */ /* 0x000fc400078ec0ff */
[----:B------:R-:W-:Y:S02]  /*77d0*/  FSEL R122, R122, -INF , !P2 ;  /* 0xff8000007a7a7808 */ /* 0x000fe40005000000 */
[----:B------:R-:W-:Y:S02]  /*77e0*/  @P3 LOP3.LUT R16, R16, 0x10, RZ, 0xfc, !PT ;  /* 0x0000001010103812 */ /* 0x000fe400078efcff */
[----:B------:R-:W-:Y:S02]  /*77f0*/  ISETP.GT.AND P2, PT, R70, 0x11, !P3 ;  /* 0x000000114600780c */ /* 0x000fe40005f44270 */
[----:B------:R-:W-:Y:S02]  /*7800*/  ISETP.GE.AND P3, PT, R69, 0x19, PT ;  /* 0x000000194500780c */ /* 0x000fe40003f66270 */
[----:B------:R-:W-:Y:S02]  /*7810*/  ISETP.LT.OR P2, PT, R71, 0x12, P2 ;  /* 0x000000124700780c */ /* 0x000fe40001741670 */
[----:B------:R-:W-:-:S02]  /*7820*/  LOP3.LUT R16, R16, 0x7fffffff, RZ, 0xc0, !PT ;  /* 0x7fffffff10107812 */ /* 0x000fc400078ec0ff */
        /* <DEDUP_REMOVED lines=16> */
[----:B------:R-:W-:Y:S02]  /*7930*/  @P3 LOP3.LUT R16, R16, 0x80000000, RZ, 0xfc, !PT ;  /* 0x8000000010103812 */ /* 0x000fe400078efcff */
[----:B------:R-:W-:Y:S02]  /*7940*/  ISETP.GE.AND P3, PT, R69, 0x22, PT ;  /* 0x000000224500780c */ /* 0x000fe40003f66270 */
[----:B------:R-:W-:Y:S02]  /*7950*/  LOP3.LUT R16, R16, 0xbfffffff, RZ, 0xc0, !PT ;  /* 0xbfffffff10107812 */ /* 0x000fe400078ec0ff */
[----:B------:R-:W-:-:S04]  /*7960*/  ISETP.GT.AND P2, PT, R70, 0x21, !P3 ;  /* 0x000000214600780c */ /* 0x000fc80005f44270 */
        /* <DEDUP_REMOVED lines=174> */
[----:B------:R-:W-:Y:S02]  /*8450*/  FSEL R138, R12, -INF , !P6 ;  /* 0xff8000000c8a7808 */ /* 0x000fe40007000000 */
[----:B------:R-:W-:-:S13]  /*8460*/  ISETP.GE.AND P6, PT, R69, 0x9a, PT ;  /* 0x0000009a4500780c */ /* 0x000fda0003fc6270 */
[----:B------:R-:W-:Y:S02]  /*8470*/  @P6 LOP3.LUT R2, R2, 0x4, RZ, 0xfc, !PT ;  /* 0x0000000402026812 */ /* 0x000fe400078efcff */
[----:B------:R-:W-:-:S04]  /*8480*/  ISETP.GT.AND P6, PT, R70, 0x99, !P6 ;  /* 0x000000994600780c */ /* 0x000fc800077c4270 */
[----:B------:R-:W-:-:S04]  /*8490*/  ISETP.LT.OR P6, PT, R71, 0x9a, P6 ;  /* 0x0000009a4700780c */ /* 0x000fc800037c1670 */
[----:B------:R-:W-:Y:S02]  /*84a0*/  FSEL R135, R135, -INF , !P6 ;  /* 0xff80000087877808 */ /* 0x000fe40007000000 */
[----:B------:R-:W-:-:S13]  /*84b0*/  PLOP3.LUT P6, PT, PT, PT, UP0, 0x40, 0x0 ;  /* 0x000000000000781c */ /* 0x000fda0003fce808 */
[----:B------:R-:W-:Y:S05]  /*84c0*/  @P6 BRA `(.L_x_657) ;  /* 0x0000000000546947 */ /* 0x000fea0003800000 */
[----:B------:R-:W-:Y:S01]  /*84d0*/  IMAD.IADD R57, R19, 0x1, R5 ;  /* 0x0000000113397824 */ /* 0x000fe200078e0205 */
[----:B------:R-:W-:Y:S04]  /*84e0*/  BSSY B0, `(.L_x_658) ;  /* 0x0000010000007945 */ /* 0x000fe80003800000 */
[----:B------:R-:W-:-:S13]  /*84f0*/  ISETP.GT.AND P6, PT, R57, -0x1, PT ;  /* 0xffffffff3900780c */ /* 0x000fda0003fc4270 */
[----:B------:R-:W-:Y:S05]  /*8500*/  @P6 BRA `(.L_x_659) ;  /* 0x0000000000206947 */ /* 0x000fea0003800000 */
[----:B------:R-:W-:Y:S01]  /*8510*/  IMAD.U32 R70, RZ, RZ, UR22 ;  /* 0x00000016ff467e24 */ /* 0x000fe2000f8e00ff */
[----:B------:R-:W-:-:S04]  /*8520*/  LOP3.LUT R57, RZ, R57, RZ, 0x33, !PT ;  /* 0x00000039ff397212 */ /* 0x000fc800078e33ff */
[----:B------:R-:W-:-:S13]  /*8530*/  ISETP.NE.AND P6, PT, R70, 0x1, PT ;  /* 0x000000014600780c */ /* 0x000fda0003fc5270 */
[----:B------:R-:W1:Y:S02]  /*8540*/  @P6 LDC.64 R12, c[0x0][0x9e8] ;  /* 0x00027a00ff0c6b82 */ /* 0x000e640000000a00 */
[----:B-1----:R-:W-:-:S05]  /*8550*/  @P6 IMAD.HI.U32 R12, R57, R12, RZ ;  /* 0x0000000c390c6227 */ /* 0x002fca00078e00ff */
[----:B------:R-:W-:-:S04]  /*8560*/  @P6 SHF.R.U32.HI R57, RZ, R13, R12 ;  /* 0x0000000dff396219 */ /* 0x000fc8000001160c */
[----:B------:R-:W-:Y:S01]  /*8570*/  LOP3.LUT R57, RZ, R57, RZ, 0x33, !PT ;  /* 0x00000039ff397212 */ /* 0x000fe200078e33ff */
[----:B------:R-:W-:Y:S06]  /*8580*/  BRA `(.L_x_660) ;  /* 0x0000000000147947 */ /* 0x000fec0003800000 */
.L_x_659:
[----:B------:R-:W-:-:S05]  /*8590*/  IMAD.U32 R70, RZ, RZ, UR22 ;  /* 0x00000016ff467e24 */ /* 0x000fca000f8e00ff */
[----:B------:R-:W-:-:S13]  /*85a0*/  ISETP.NE.AND P6, PT, R70, 0x1, PT ;  /* 0x000000014600780c */ /* 0x000fda0003fc5270 */
[----:B------:R-:W1:Y:S02]  /*85b0*/  @P6 LDC.64 R12, c[0x0][0x9e8] ;  /* 0x00027a00ff0c6b82 */ /* 0x000e640000000a00 */
[----:B-1----:R-:W-:-:S05]  /*85c0*/  @P6 IMAD.HI.U32 R12, R57, R12, RZ ;  /* 0x0000000c390c6227 */ /* 0x002fca00078e00ff */
[----:B------:R-:W-:-:S07]  /*85d0*/  @P6 SHF.R.U32.HI R57, RZ, R13, R12 ;  /* 0x0000000dff396219 */ /* 0x000fce000001160c */
.L_x_660:
[----:B------:R-:W-:Y:S05]  /*85e0*/  BSYNC B0 ;  /* 0x0000000000007941 */ /* 0x000fea0003800000 */
.L_x_658:
[----:B------:R-:W-:-:S05]  /*85f0*/  IMAD R57, R57, R70, R67 ;  /* 0x0000004639397224 */ /* 0x000fca00078e0243 */
[----:B------:R-:W-:Y:S02]  /*8600*/  VIADDMNMX R137, R57, R70, R137, PT ;  /* 0x0000004639897246 */ /* 0x000fe40003800189 */
[----:B------:R-:W-:-:S07]  /*8610*/  VIMNMX R136, R136, R57, !PT ;  /* 0x0000003988887248 */ /* 0x000fce0007fe0100 */
.L_x_657:
[----:B------:R-:W-:Y:S01]  /*8620*/  ISETP.GT.AND P1, PT, R136, 0x1, !P1 ;  /* 0x000000018800780c */ /* 0x000fe20004f24270 */
[----:B------:R-:W-:Y:S01]  /*8630*/  IMAD.U32 R69, RZ, RZ, UR21 ;  /* 0x00000015ff457e24 */ /* 0x000fe2000f8e00ff */
[----:B------:R-:W-:Y:S02]  /*8640*/  LOP3.LUT P6, RZ, R16, 0x8000000, RZ, 0xc0, !PT ;  /* 0x0800000010ff7812 */ /* 0x000fe400078cc0ff */
        /* <DEDUP_REMOVED lines=73> */
[----:B------:R-:W-:Y:S02]  /*8ae0*/  ISETP.GT.AND P1, PT, R136, 0x30, !P6 ;  /* 0x000000308800780c */ /* 0x000fe40007724270 */
[----:B------:R-:W-:Y:S02]  /*8af0*/  LOP3.LUT P6, RZ, R16, 0x10000, RZ, 0xc0, !PT ;  /* 0x0001000010ff7812 */ /* 0x000fe400078cc0ff */
        /* <DEDUP_REMOVED lines=19> */
[C---:B------:R-:W-:Y:S02]  /*8c30*/  ISETP.GT.AND P1, PT, R136.reuse, 0x39, !P1 ;  /* 0x000000398800780c */ /* 0x040fe40004f24270 */
[----:B------:R-:W-:Y:S02]  /*8c40*/  FMNMX.FTZ R57, R135, R12, !PT ;  /* 0x0000000c87397209 */ /* 0x000fe40007810000 */
[----:B------:R-:W-:Y:S02]  /*8c50*/  ISETP.LT.OR P1, PT, R137, 0x3a, P1 ;  /* 0x0000003a8900780c */ /* 0x000fe40000f21670 */
[----:B------:R-:W-:Y:S01]  /*8c60*/  ISETP.GT.AND P2, PT, R136, 0x89, !P2 ;  /* 0x000000898800780c */ /* 0x000fe20005744270 */
[----:B------:R-:W1:Y:S01]  /*8c70*/  SHFL.BFLY PT, R12, R57, 0x2, 0x1f ;  /* 0x0c401f00390c7f89 */ /* 0x000e6200000e0000 */
[----:B------:R-:W-:Y:S02]  /*8c80*/  FSEL R119, R119, -INF , !P1 ;  /* 0xff80000077777808 */ /* 0x000fe40004800000 */
[----:B------:R-:W-:-:S02]  /*8c90*/  LOP3.LUT P1, RZ, R16, 0x800000, RZ, 0xc0, !PT ;  /* 0x0080000010ff7812 */ /* 0x000fc4000782c0ff */
[C---:B------:R-:W-:Y:S02]  /*8ca0*/  ISETP.LT.OR P2, PT, R137.reuse, 0x8a, P2 ;  /* 0x0000008a8900780c */ /* 0x040fe40001741670 */
[C---:B------:R-:W-:Y:S02]  /*8cb0*/  ISETP.GT.AND P1, PT, R136.reuse, 0x40, !P1 ;  /* 0x000000408800780c */ /* 0x040fe40004f24270 */
[----:B------:R-:W-:Y:S02]  /*8cc0*/  ISETP.GT.AND P3, PT, R136, 0x90, !P3 ;  /* 0x000000908800780c */ /* 0x000fe40005f64270 */
[----:B------:R-:W-:Y:S02]  /*8cd0*/  ISETP.LT.OR P1, PT, R137, 0x41, P1 ;  /* 0x000000418900780c */ /* 0x000fe40000f21670 */
[----:B------:R-:W-:Y:S02]  /*8ce0*/  FSEL R62, R62, -INF , !P2 ;  /* 0xff8000003e3e7808 */ /* 0x000fe40005000000 */
[----:B------:R-:W-:-:S02]  /*8cf0*/  FSEL R90, R90, -INF , !P1 ;  /* 0xff8000005a5a7808 */ /* 0x000fc40004800000 */
[----:B------:R-:W-:Y:S02]  /*8d00*/  LOP3.LUT P1, RZ, R16, 0x400000, RZ, 0xc0, !PT ;  /* 0x0040000010ff7812 */ /* 0x000fe4000782c0ff */
[C---:B------:R-:W-:Y:S02]  /*8d10*/  ISETP.GT.AND P4, PT, R136.reuse, 0x91, !P4 ;  /* 0x000000918800780c */ /* 0x040fe40006784270 */
[----:B------:R-:W-:Y:S02]  /*8d20*/  ISETP.GT.AND P1, PT, R136, 0x41, !P1 ;  /* 0x000000418800780c */ /* 0x000fe40004f24270 */
[C---:B------:R-:W-:Y:S02]  /*8d30*/  ISETP.LT.OR P3, PT, R137.reuse, 0x91, P3 ;  /* 0x000000918900780c */ /* 0x040fe40001f61670 */
[----:B------:R-:W-:Y:S02]  /*8d40*/  ISETP.LT.OR P1, PT, R137, 0x42, P1 ;  /* 0x000000428900780c */ /* 0x000fe40000f21670 */
[----:B-1----:R-:W-:-:S02]  /*8d50*/  FMNMX.FTZ R67, R57, R12, !PT ;  /* 0x0000000c39437209 */ /* 0x002fc40007810000 */
[----:B------:R-:W-:Y:S02]  /*8d60*/  FSEL R91, R91, -INF , !P1 ;  /* 0xff8000005b5b7808 */ /* 0x000fe40004800000 */
[----:B------:R-:W-:Y:S01]  /*8d70*/  LOP3.LUT P1, RZ, R16, 0x200000, RZ, 0xc0, !PT ;  /* 0x0020000010ff7812 */ /* 0x000fe2000782c0ff */
[----:B------:R-:W1:Y:S01]  /*8d80*/  SHFL.BFLY PT, R12, R67, 0x1, 0x1f ;  /* 0x0c201f00430c7f89 */ /* 0x000e6200000e0000 */
[C---:B------:R-:W-:Y:S02]  /*8d90*/  ISETP.GT.AND P5, PT, R136.reuse, 0x98, !P5 ;  /* 0x000000988800780c */ /* 0x040fe40006fa4270 */
[----:B------:R-:W-:Y:S02]  /*8da0*/  ISETP.GT.AND P1, PT, R136, 0x48, !P1 ;  /* 0x000000488800780c */ /* 0x000fe40004f24270 */
[C---:B------:R-:W-:Y:S02]  /*8db0*/  ISETP.LT.OR P4, PT, R137.reuse, 0x92, P4 ;  /* 0x000000928900780c */ /* 0x040fe40002781670 */
[----:B------:R-:W-:-:S02]  /*8dc0*/  ISETP.LT.OR P1, PT, R137, 0x49, P1 ;  /* 0x000000498900780c */ /* 0x000fc40000f21670 */
[----:B------:R-:W-:Y:S02]  /*8dd0*/  FSEL R63, R63, -INF , !P3 ;  /* 0xff8000003f3f7808 */ /* 0x000fe40005800000 */
[----:B------:R-:W-:Y:S02]  /*8de0*/  FSEL R94, R94, -INF , !P1 ;  /* 0xff8000005e5e7808 */ /* 0x000fe40004800000 */
[----:B------:R-:W-:Y:S02]  /*8df0*/  LOP3.LUT P1, RZ, R16, 0x100000, RZ, 0xc0, !PT ;  /* 0x0010000010ff7812 */ /* 0x000fe4000782c0ff */
[----:B------:R-:W-:Y:S02]  /*8e00*/  ISETP.LT.OR P5, PT, R137, 0x99, P5 ;  /* 0x000000998900780c */ /* 0x000fe40002fa1670 */
[----:B------:R-:W-:Y:S02]  /*8e10*/  ISETP.GT.AND P1, PT, R136, 0x49, !P1 ;  /* 0x000000498800780c */ /* 0x000fe40004f24270 */
[----:B------:R-:W-:-:S02]  /*8e20*/  FSEL R66, R66, -INF , !P5 ;  /* 0xff80000042427808 */ /* 0x000fc40006800000 */
[----:B------:R-:W-:Y:S02]  /*8e30*/  ISETP.LT.OR P1, PT, R137, 0x4a, P1 ;  /* 0x0000004a8900780c */ /* 0x000fe40000f21670 */
[----:B-1----:R-:W-:Y:S02]  /*8e40*/  FMNMX.FTZ R12, R67, R12, !PT ;  /* 0x0000000c430c7209 */ /* 0x002fe40007810000 */
        /* <DEDUP_REMOVED lines=61> */
[----:B------:R-:W-:Y:S02]  /*9220*/  ISETP.GT.AND P1, PT, R136, RZ, !P6 ;  /* 0x000000ff8800720c */ /* 0x000fe40007724270 */
[----:B------:R-:W-:Y:S02]  /*9230*/  LOP3.LUT P6, RZ, R2, 0x4, RZ, 0xc0, !PT ;  /* 0x0000000402ff7812 */ /* 0x000fe400078cc0ff */
[----:B------:R-:W-:Y:S02]  /*9240*/  ISETP.LT.OR P1, PT, R137, 0x1, P1 ;  /* 0x000000018900780c */ /* 0x000fe40000f21670 */
[----:B------:R-:W-:Y:S02]  /*9250*/  ISETP.GT.AND P2, PT, R136, 0x99, !P6 ;  /* 0x000000998800780c */ /* 0x000fe40007744270 */
[----:B------:R-:W-:Y:S01]  /*9260*/  FSEL R13, R14, -INF , !P1 ;  /* 0xff8000000e0d7808 */ /* 0x000fe20004800000 */
[----:B------:R-:W-:-:S01]  /*9270*/  FFMA.FTZ R14, R12, R69, -8 ;  /* 0xc10000000c0e7423 */ /* 0x000fc20000010045 */
[----:B------:R-:W-:-:S02]  /*9280*/  FSETP.NEU.FTZ.AND P1, PT, R12, -INF , PT ;  /* 0xff8000000c00780b */ /* 0x000fc40003f3d000 */
[----:B------:R-:W-:Y:S02]  /*9290*/  ISETP.LT.OR P2, PT, R137, 0x9a, P2 ;  /* 0x0000009a8900780c */ /* 0x000fe40001741670 */
[----:B------:R-:W-:Y:S02]  /*92a0*/  FSEL R14, R14, RZ, P1 ;  /* 0x000000ff0e0e7208 */ /* 0x000fe40000800000 */
[----:B------:R-:W-:-:S03]  /*92b0*/  FSEL R68, R68, -INF , !P2 ;  /* 0xff80000044447808 */ /* 0x000fc60005000000 */
        /* <DEDUP_REMOVED lines=13> */
[----:B------:R1:W-:Y:S01]  /*9390*/  MUFU.EX2 R104, R127 ;  /* 0x0000007f00687308 */ /* 0x0003e20000000800 */
        /* <DEDUP_REMOVED lines=9> */
[--C-:B-1----:R-:W-:Y:S01]  /*9430*/  FFMA.FTZ R127, R113, UR21, -R14.reuse ;  /* 0x00000015717f7c23 */ /* 0x102fe2000801080e */
        /* <DEDUP_REMOVED lines=19> */
[----:B------:R-:W-:-:S03]  /*9570*/  FFMA.FTZ R113, R116, UR21, -R14 ;  /* 0x0000001574717c23 */ /* 0x000fc6000801080e */
[----:B------:R-:W-:Y:S02]  /*9580*/  FMNMX.FTZ R123, R111, R126, !PT ;  /* 0x0000007e6f7b7209 */ /* 0x000fe40007810000 */
[----:B------:R-:W-:Y:S01]  /*9590*/  MUFU.EX2 R70, R70 ;  /* 0x0000004600467308 */ /* 0x000fe20000000800 */
[----:B-1----:R-:W-:-:S01]  /*95a0*/  FFMA.FTZ R127, R76, UR21, -R14 ;  /* 0x000000154c7f7c23 */ /* 0x002fc2000801080e */
[----:B------:R-:W-:Y:S01]  /*95b0*/  FMNMX.FTZ R116, R114, R123, !PT ;  /* 0x0000007b72747209 */ /* 0x000fe20007810000 */
[----:B------:R-:W-:-:S01]  /*95c0*/  FFMA.FTZ R123, R117, UR21, -R14 ;  /* 0x00000015757b7c23 */ /* 0x000fc2000801080e */
[----:B------:R-:W-:Y:S02]  /*95d0*/  FSEL R76, R64, -INF , !P4 ;  /* 0xff800000404c7808 */ /* 0x000fe40006000000 */
[----:B------:R-:W-:Y:S02]  /*95e0*/  FMNMX.FTZ R117, R115, R116, !PT ;  /* 0x0000007473757209 */ /* 0x000fe40007810000 */
[----:B------:R1:W-:Y:S02]  /*95f0*/  MUFU.EX2 R116, R123 ;  /* 0x0000007b00747308 */ /* 0x0003e40000000800 */
[----:B------:R-:W-:-:S04]  /*9600*/  FMNMX.FTZ R126, R118, R117, !PT ;  /* 0x00000075767e7209 */ /* 0x000fc80007810000 */
[----:B------:R-:W-:Y:S02]  /*9610*/  FMNMX.FTZ R117, R119, R126, !PT ;  /* 0x0000007e77757209 */ /* 0x000fe40007810000 */
[----:B------:R2:W-:Y:S02]  /*9620*/  MUFU.EX2 R64, R127 ;  /* 0x0000007f00407308 */ /* 0x0005e40000000800 */
[----:B------:R-:W-:-:S04]  /*9630*/  FMNMX.FTZ R126, R90, R117, !PT ;  /* 0x000000755a7e7209 */ /* 0x000fc80007810000 */
[----:B------:R-:W-:Y:S02]  /*9640*/  FMNMX.FTZ R117, R91, R126, !PT ;  /* 0x0000007e5b757209 */ /* 0x000fe40007810000 */
[----:B------:R-:W-:Y:S02]  /*9650*/  MUFU.EX2 R57, R57 ;  /* 0x0000003900397308 */ /* 0x000fe40000000800 */
        /* <DEDUP_REMOVED lines=27> */
[----:B------:R-:W-:Y:S01]  /*9810*/  FMNMX.FTZ R117, R63, R126, !PT ;  /* 0x0000007e3f757209 */ /* 0x000fe20007810000 */
[----:B------:R-:W-:-:S03]  /*9820*/  FFMA.FTZ R126, R131, UR21, -R14 ;  /* 0x00000015837e7c23 */ /* 0x000fc6000801080e */
[----:B------:R-:W-:Y:S02]  /*9830*/  FMNMX.FTZ R117, R76, R117, !PT ;  /* 0x000000754c757209 */ /* 0x000fe40007810000 */
[----:B------:R-:W-:Y:S02]  /*9840*/  MUFU.EX2 R109, R109 ;  /* 0x0000006d006d7308 */ /* 0x000fe40000000800 */
[----:B------:R-:W-:-:S04]  /*9850*/  FMNMX.FTZ R117, R66, R117, !PT ;  /* 0x0000007542757209 */ /* 0x000fc80007810000 */
[----:B-1----:R-:W-:Y:S01]  /*9860*/  FMNMX.FTZ R123, R68, R117, !PT ;  /* 0x00000075447b7209 */ /* 0x002fe20007810000 */
[----:B------:R-:W-:-:S01]  /*9870*/  FFMA.FTZ R117, R130, UR21, -R14 ;  /* 0x0000001582757c23 */ /* 0x000fc2000801080e */
[--C-:B------:R-:W-:Y:S01]  /*9880*/  FFMA.FTZ R130, R61, UR21, -R14.reuse ;  /* 0x000000153d827c23 */ /* 0x100fe2000801080e */
[----:B------:R-:W-:-:S01]  /*9890*/  FFMA.FTZ R61, R133, UR21, -R14 ;  /* 0x00000015853d7c23 */ /* 0x000fc2000801080e */
[----:B------:R-:W-:Y:S01]  /*98a0*/  MUFU.EX2 R113, R113 ;  /* 0x0000007100717308 */ /* 0x000fe20000000800 */
[----:B------:R-:W1:Y:S07]  /*98b0*/  SHFL.BFLY PT, R136, R123, 0x2, 0x1f ;  /* 0x0c401f007b887f89 */ /* 0x000e6e00000e0000 */
[----:B------:R-:W-:Y:S08]  /*98c0*/  MUFU.EX2 R88, R88 ;  /* 0x0000005800587308 */ /* 0x000ff00000000800 */
[----:B------:R-:W-:Y:S08]  /*98d0*/  MUFU.EX2 R89, R89 ;  /* 0x0000005900597308 */ /* 0x000ff00000000800 */
[----:B------:R-:W-:Y:S01]  /*98e0*/  MUFU.EX2 R92, R92 ;  /* 0x0000005c005c7308 */ /* 0x000fe20000000800 */
[----:B-1----:R-:W-:Y:S01]  /*98f0*/  FMNMX.FTZ R136, R123, R136, !PT ;  /* 0x000000887b887209 */ /* 0x002fe20007810000 */
[--C-:B------:R-:W-:Y:S01]  /*9900*/  FFMA.FTZ R123, R132, UR21, -R14.reuse ;  /* 0x00000015847b7c23 */ /* 0x100fe2000801080e */
[----:B------:R-:W-:-:S01]  /*9910*/  FFMA.FTZ R132, R65, UR21, -R14 ;  /* 0x0000001541847c23 */ /* 0x000fc2000801080e */
[----:B------:R-:W-:Y:S01]  /*9920*/  FFMA.FTZ R65, R134, UR21, -R14 ;  /* 0x0000001586417c23 */ /* 0x000fe2000801080e */
[----:B------:R-:W-:Y:S01]  /*9930*/  FSEL R134, R12, RZ, P1 ;  /* 0x000000ff0c867208 */ /* 0x000fe20000800000 */
[----:B--2---:R-:W1:Y:S02]  /*9940*/  SHFL.BFLY PT, R127, R136, 0x1, 0x1f ;  /* 0x0c201f00887f7f89 */ /* 0x004e6400000e0000 */
[----:B------:R-:W-:Y:S02]  /*9950*/  MUFU.EX2 R93, R93 ;  /* 0x0000005d005d7308 */ /* 0x000fe40000000800 */
[----:B------:R-:W-:-:S04]  /*9960*/  FADD.FTZ R11, -R134, R11 ;  /* 0x0000000b860b7221 */ /* 0x000fc80000010100 */
[----:B------:R-:W-:Y:S02]  /*9970*/  FMUL.FTZ R11, R11, UR21 ;  /* 0x000000150b0b7c20 */ /* 0x000fe40008410000 */
[----:B------:R-:W-:Y:S08]  /*9980*/  MUFU.EX2 R96, R96 ;  /* 0x0000006000607308 */ /* 0x000ff00000000800 */
[----:B------:R-:W2:Y:S01]  /*9990*/  MUFU.EX2 R11, R11 ;  /* 0x0000000b000b7308 */ /* 0x000ea20000000800 */
[----:B-1----:R-:W-:Y:S01]  /*99a0*/  FMNMX.FTZ R14, R136, R127, !PT ;  /* 0x0000007f880e7209 */ /* 0x002fe20007810000 */
[----:B------:R-:W-:-:S06]  /*99b0*/  IMAD.U32 R127, RZ, RZ, UR21 ;  /* 0x00000015ff7f7e24 */ /* 0x000fcc000f8e00ff */
[----:B------:R-:W-:Y:S01]  /*99c0*/  MUFU.EX2 R97, R97 ;  /* 0x0000006100617308 */ /* 0x000fe20000000800 */
[C---:B------:R-:W-:Y:S01]  /*99d0*/  FSETP.NEU.FTZ.AND P1, PT, R14.reuse, -INF , PT ;  /* 0xff8000000e00780b */ /* 0x040fe20003f3d000 */
[----:B------:R-:W-:-:S05]  /*99e0*/  FFMA.FTZ R127, R14, R127, -8 ;  /* 0xc10000000e7f7423 */ /* 0x000fca000001007f */
[----:B------:R-:W-:Y:S01]  /*99f0*/  FSEL R127, R127, RZ, P1 ;  /* 0x000000ff7f7f7208 */ /* 0x000fe20000800000 */
[----:B--2---:R-:W-:-:S01]  /*9a00*/  FFMA.FTZ R138, R11, R7, R70 ;  /* 0x000000070b8a7223 */ /* 0x004fc20000010046 */
[----:B------:R-:W-:Y:S03]  /*9a10*/  MUFU.EX2 R100, R100 ;  /* 0x0000006400647308 */ /* 0x000fe60000000800 */
[----:B------:R-:W-:-:S01]  /*9a20*/  FFMA.FTZ R136, R15, UR21, -R127 ;  /* 0x000000150f887c23 */ /* 0x000fc2000801087f */
[--C-:B------:R-:W-:Y:S01]  /*9a30*/  FFMA.FTZ R15, R120, UR21, -R127.reuse ;  /* 0x00000015780f7c23 */ /* 0x100fe2000801087f */
[----:B------:R-:W-:-:S01]  /*9a40*/  FFMA.FTZ R120, R121, UR21, -R127 ;  /* 0x0000001579787c23 */ /* 0x000fc2000801087f */
[--C-:B------:R-:W-:Y:S01]  /*9a50*/  FFMA.FTZ R121, R124, UR21, -R127.reuse ;  /* 0x000000157c797c23 */ /* 0x100fe2000801087f */
[----:B------:R-:W-:-:S01]  /*9a60*/  FFMA.FTZ R124, R125, UR21, -R127 ;  /* 0x000000157d7c7c23 */ /* 0x000fc2000801087f */
[--C-:B------:R-:W-:Y:S01]  /*9a70*/  FFMA.FTZ R125, R128, UR21, -R127.reuse ;  /* 0x00000015807d7c23 */ /* 0x100fe2000801087f */
[----:B------:R-:W-:-:S01]  /*9a80*/  FFMA.FTZ R128, R129, UR21, -R127 ;  /* 0x0000001581807c23 */ /* 0x000fc2000801087f */
[----:B------:R-:W-:Y:S01]  /*9a90*/  FSEL R129, R14, RZ, P1 ;  /* 0x000000ff0e817208 */ /* 0x000fe20000800000 */
[----:B------:R-:W-:-:S01]  /*9aa0*/  FFMA.FTZ R131, R94, UR21, -R127 ;  /* 0x000000155e837c23 */ /* 0x000fc2000801087f */
[--C-:B------:R-:W-:Y:S01]  /*9ab0*/  FFMA.FTZ R13, R13, UR21, -R127.reuse ;  /* 0x000000150d0d7c23 */ /* 0x100fe2000801087f */
[----:B------:R-:W-:Y:S01]  /*9ac0*/  MUFU.EX2 R136, R136 ;  /* 0x0000008800887308 */ /* 0x000fe20000000800 */
[----:B------:R-:W-:-:S01]  /*9ad0*/  FFMA.FTZ R106, R106, UR21, -R127 ;  /* 0x000000156a6a7c23 */ /* 0x000fc2000801087f */
[----:B------:R-:W-:Y:S01]  /*9ae0*/  FADD.FTZ R129, -R129, R10 ;  /* 0x0000000a81817221 */ /* 0x000fe20000010100 */
[----:B------:R-:W-:-:S01]  /*9af0*/  FFMA.FTZ R107, R107, UR21, -R127 ;  /* 0x000000156b6b7c23 */ /* 0x000fc2000801087f */
[--C-:B------:R-:W-:Y:S01]  /*9b00*/  FFMA.FTZ R110, R110, UR21, -R127.reuse ;  /* 0x000000156e6e7c23 */ /* 0x100fe2000801087f */
[----:B------:R-:W-:-:S01]  /*9b10*/  FFMA.FTZ R111, R111, UR21, -R127 ;  /* 0x000000156f6f7c23 */ /* 0x000fc2000801087f */
[----:B------:R-:W-:Y:S01]  /*9b20*/  FMUL.FTZ R94, R129, UR21 ;  /* 0x00000015815e7c20 */ /* 0x000fe20008410000 */
[----:B------:R-:W-:-:S01]  /*9b30*/  FADD.FTZ R129, R57, R138 ;  /* 0x0000008a39817221 */ /* 0x000fc20000010000 */
[----:B------:R-:W-:Y:S01]  /*9b40*/  MUFU.EX2 R13, R13 ;  /* 0x0000000d000d7308 */ /* 0x000fe20000000800 */
[----:B------:R-:W-:-:S01]  /*9b50*/  FFMA.FTZ R114, R114, UR21, -R127 ;  /* 0x0000001572727c23 */ /* 0x000fc2000801087f */
[----:B------:R-:W-:Y:S01]  /*9b60*/  FFMA.FTZ R115, R115, UR21, -R127 ;  /* 0x0000001573737c23 */ /* 0x000fe2000801087f */
[----:B------:R-:W-:-:S01]  /*9b70*/  FADD.FTZ R138, R20, R129 ;  /* 0x00000081148a7221 */ /* 0x000fc20000010000 */
[--C-:B------:R-:W-:Y:S01]  /*9b80*/  FFMA.FTZ R118, R118, UR21, -R127.reuse ;  /* 0x0000001576767c23 */ /* 0x100fe2000801087f */
[----:B------:R-:W-:-:S01]  /*9b90*/  FFMA.FTZ R119, R119, UR21, -R127 ;  /* 0x0000001577777c23 */ /* 0x000fc2000801087f */
[----:B------:R-:W-:Y:S01]  /*9ba0*/  FFMA.FTZ R90, R90, UR21, -R127 ;  /* 0x000000155a5a7c23 */ /* 0x000fe2000801087f */
[----:B------:R-:W-:-:S01]  /*9bb0*/  FADD.FTZ R129, R21, R138 ;  /* 0x0000008a15817221 */ /* 0x000fc20000010000 */
        /* <DEDUP_REMOVED lines=17> */
[----:B-1----:R-:W-:-:S01]  /*9cd0*/  FFMA.FTZ R7, R94, R6, R13 ;  /* 0x000000065e077223 */ /* 0x002fc2000001000d */
[--C-:B------:R-:W-:Y:S01]  /*9ce0*/  FFMA.FTZ R84, R84, UR21, -R127.reuse ;  /* 0x0000001554547c23 */ /* 0x100fe2000801087f */
[----:B------:R-:W-:-:S01]  /*9cf0*/  FFMA.FTZ R85, R85, UR21, -R127 ;  /* 0x0000001555557c23 */ /* 0x000fc2000801087f */
[----:B------:R-:W-:Y:S01]  /*9d00*/  FFMA.FTZ R58, R58, UR21, -R127 ;  /* 0x000000153a3a7c23 */ /* 0x000fe2000801087f */
[----:B------:R-:W-:-:S01]  /*9d10*/  FADD.FTZ R6, R136, R7 ;  /* 0x0000000788067221 */ /* 0x000fc20000010000 */
[--C-:B------:R-:W-:Y:S01]  /*9d20*/  FFMA.FTZ R59, R59, UR21, -R127.reuse ;  /* 0x000000153b3b7c23 */ /* 0x100fe2000801087f */
[----:B------:R-:W-:-:S01]  /*9d30*/  FFMA.FTZ R60, R60, UR21, -R127 ;  /* 0x000000153c3c7c23 */ /* 0x000fc2000801087f */
[----:B------:R-:W1:Y:S01]  /*9d40*/  MUFU.EX2 R121, R121 ;  /* 0x0000007900797308 */ /* 0x000e620000000800 */
[----:B--2---:R-:W-:-:S01]  /*9d50*/  FADD.FTZ R7, R15, R6 ;  /* 0x000000060f077221 */ /* 0x004fc20000010000 */
[----:B------:R-:W-:-:S06]  /*9d60*/  FFMA.FTZ R66, R66, UR21, -R127 ;  /* 0x0000001542427c23 */ /* 0x000fcc000801087f */
[----:B------:R-:W2:Y:S01]  /*9d70*/  MUFU.EX2 R124, R124 ;  /* 0x0000007c007c7308 */ /* 0x000ea20000000800 */
[----:B---3--:R-:W-:-:S07]  /*9d80*/  FADD.FTZ R6, R120, R7 ;  /* 0x0000000778067221 */ /* 0x008fce0000010000 */
[----:B------:R-:W3:Y:S01]  /*9d90*/  MUFU.EX2 R125, R125 ;  /* 0x0000007d007d7308 */ /* 0x000ee20000000800 */
[----:B-1----:R-:W-:-:S07]  /*9da0*/  FADD.FTZ R7, R121, R6 ;  /* 0x0000000679077221 */ /* 0x002fce0000010000 */
[----:B------:R-:W1:Y:S01]  /*9db0*/  MUFU.EX2 R128, R128 ;  /* 0x0000008000807308 */ /* 0x000e620000000800 */
[----:B--2---:R-:W-:-:S01]  /*9dc0*/  FADD.FTZ R6, R124, R7 ;  /* 0x000000077c067221 */ /* 0x004fc20000010000 */
[----:B------:R-:W-:-:S06]  /*9dd0*/  FADD.FTZ R7, R69, R138 ;  /* 0x0000008a45077221 */ /* 0x000fcc0000010000 */
[----:B------:R-:W2:Y:S01]  /*9de0*/  MUFU.EX2 R106, R106 ;  /* 0x0000006a006a7308 */ /* 0x000ea20000000800 */
[----:B---3--:R-:W-:-:S01]  /*9df0*/  FADD.FTZ R129, R125, R6 ;  /* 0x000000067d817221 */ /* 0x008fc20000010000 */
[----:B------:R-:W-:-:S04]  /*9e00*/  FADD.FTZ R6, R122, R7 ;  /* 0x000000077a067221 */ /* 0x000fc80000010000 */
[----:B------:R-:W-:Y:S02]  /*9e10*/  FADD.FTZ R7, R71, R6 ;  /* 0x0000000647077221 */ /* 0x000fe40000010000 */
[----:B------:R-:W3:Y:S01]  /*9e20*/  MUFU.EX2 R107, R107 ;  /* 0x0000006b006b7308 */ /* 0x000ee20000000800 */
[----:B-1----:R-:W-:-:S01]  /*9e30*/  FADD.FTZ R129, R128, R129 ;  /* 0x0000008180817221 */ /* 0x002fc20000010000 */
[----:B------:R-:W-:-:S06]  /*9e40*/  FADD.FTZ R138, R104, R7 ;  /* 0x00000007688a7221 */ /* 0x000fcc0000010000 */
[----:B------:R-:W1:Y:S01]  /*9e50*/  MUFU.EX2 R110, R110 ;  /* 0x0000006e006e7308 */ /* 0x000e620000000800 */
[----:B--2---:R-:W-:-:S01]  /*9e60*/  FADD.FTZ R6, R106, R129 ;  /* 0x000000816a067221 */ /* 0x004fc20000010000 */
[----:B------:R-:W-:-:S04]  /*9e70*/  FADD.FTZ R129, R105, R138 ;  /* 0x0000008a69817221 */ /* 0x000fc80000010000 */
[----:B------:R-:W-:Y:S02]  /*9e80*/  FADD.FTZ R138, R108, R129 ;  /* 0x000000816c8a7221 */ /* 0x000fe40000010000 */
[----:B------:R-:W2:Y:S01]  /*9e90*/  MUFU.EX2 R111, R111 ;  /* 0x0000006f006f7308 */ /* 0x000ea20000000800 */
[----:B---3--:R-:W-:-:S01]  /*9ea0*/  FADD.FTZ R7, R107, R6 ;  /* 0x000000066b077221 */ /* 0x008fc20000010000 */
[----:B------:R-:W-:-:S04]  /*9eb0*/  FADD.FTZ R129, R109, R138 ;  /* 0x0000008a6d817221 */ /* 0x000fc80000010000 */
[----:B------:R-:W-:Y:S02]  /*9ec0*/  FADD.FTZ R138, R112, R129 ;  /* 0x00000081708a7221 */ /* 0x000fe40000010000 */
[----:B------:R-:W3:Y:S01]  /*9ed0*/  MUFU.EX2 R114, R114 ;  /* 0x0000007200727308 */ /* 0x000ee20000000800 */
[----:B-1----:R-:W-:-:S01]  /*9ee0*/  FADD.FTZ R6, R110, R7 ;  /* 0x000000076e067221 */ /* 0x002fc20000010000 */
[----:B------:R-:W-:-:S04]  /*9ef0*/  FADD.FTZ R129, R113, R138 ;  /* 0x0000008a71817221 */ /* 0x000fc80000010000 */
[----:B------:R-:W-:Y:S02]  /*9f00*/  FADD.FTZ R129, R116, R129 ;  /* 0x0000008174817221 */ /* 0x000fe40000010000 */
        /* <DEDUP_REMOVED lines=38> */
[----:B--2---:R-:W-:-:S01]  /*a170*/  FADD.FTZ R138, R74, R129 ;  /* 0x000000814a8a7221 */ /* 0x004fc20000010000 */
[----:B------:R-:W-:-:S06]  /*a180*/  FFMA.FTZ R129, R62, UR21, -R127 ;  /* 0x000000153e817c23 */ /* 0x000fcc000801087f */
[----:B------:R-:W2:Y:S01]  /*a190*/  MUFU.EX2 R78, R78 ;  /* 0x0000004e004e7308 */ /* 0x000ea20000000800 */
[----:B---3--:R-:W-:-:S04]  /*a1a0*/  FADD.FTZ R7, R73, R6 ;  /* 0x0000000649077221 */ /* 0x008fc80000010000 */
[----:B------:R-:W-:-:S03]  /*a1b0*/  FADD.FTZ R6, R64, R7 ;  /* 0x0000000740067221 */ /* 0x000fc60000010000 */
        /* <DEDUP_REMOVED lines=8> */
[--C-:B------:R-:W-:Y:S01]  /*a240*/  FFMA.FTZ R62, R63, UR21, -R127.reuse ;  /* 0x000000153f3e7c23 */ /* 0x100fe2000801087f */
[----:B------:R-:W-:-:S01]  /*a250*/  FFMA.FTZ R63, R76, UR21, -R127 ;  /* 0x000000154c3f7c23 */ /* 0x000fc2000801087f */
[----:B------:R-:W-:-:S04]  /*a260*/  FFMA.FTZ R127, R68, UR21, -R127 ;  /* 0x00000015447f7c23 */ /* 0x000fc8000801087f */
        /* <DEDUP_REMOVED lines=44> */
[----:B---3--:R-:W-:-:S03]  /*a530*/  FADD.FTZ R7, R134, R131 ;  /* 0x0000008386077221 */ /* 0x008fc60000010000 */
[----:B-1----:R-:W-:Y:S01]  /*a540*/  FADD.FTZ R6, R127, R6 ;  /* 0x000000067f067221 */ /* 0x002fe20000010000 */
[----:B------:R-:W-:Y:S06]  /*a550*/  @!P0 BRA `(.L_x_661) ;  /* 0x0000000000048947 */ /* 0x000fec0003800000 */
[----:B------:R-:W-:Y:S01]  /*a560*/  BPT.TRAP 0x1 ;  /* 0x000000040000795c */ /* 0x000fe20000300000 */
.L_x_661:
[----:B------:R-:W-:Y:S01]  /*a570*/  UIADD3 UR6, UR11, 0x13260, URZ ;  /* 0x000132600b067890 */ /* 0x000fe2000fffe03f */
[----:B------:R-:W-:Y:S01]  /*a580*/  ISETP.GT.AND P1, PT, R3, UR27, PT ;  /* 0x0000001b03007c0c */ /* 0x000fe2000bf24270 */
[----:B------:R-:W-:Y:S01]  /*a590*/  UMOV UR37, UR25 ;  /* 0x0000001900257c82 */ /* 0x000fe20008000000 */
[----:B------:R-:W-:Y:S01]  /*a5a0*/  F2FP.SATFINITE.E4M3.F32.PACK_AB_MERGE_C R15, R120, R15, RZ ;  /* 0x0000000f780f723e */ /* 0x000fe200048070ff */
[----:B------:R-:W-:Y:S01]  /*a5b0*/  UPRMT UR6, UR39, 0x654, UR6 ;  /* 0x0000065427067896 */ /* 0x000fe20008000006 */
[----:B------:R-:W-:Y:S01]  /*a5c0*/  F2FP.SATFINITE.E4M3.F32.PACK_AB_MERGE_C R10, R95, R10, RZ ;  /* 0x0000000a5f0a723e */ /* 0x000fe200048070ff */
[----:B------:R-:W-:Y:S01]  /*a5d0*/  UMOV UR38, UR26 ;  /* 0x0000001a00267c82 */ /* 0x000fe20008000000 */
[----:B------:R-:W-:Y:S01]  /*a5e0*/  F2FP.SATFINITE.E4M3.F32.PACK_AB_MERGE_C R20, R21, R20, RZ ;  /* 0x000000141514723e */ /* 0x000fe200048070ff */
[----:B------:R-:W-:Y:S01]  /*a5f0*/  FMUL.FTZ R24, R24, R11 ;  /* 0x0000000b18187220 */ /* 0x000fe20000410000 */
[----:B------:R-:W-:Y:S01]  /*a600*/  F2FP.SATFINITE.E4M3.F32.PACK_AB_MERGE_C R69, R122, R69, RZ ;  /* 0x000000457a45723e */ /* 0x000fe200048070ff */
[----:B------:R-:W-:Y:S01]  /*a610*/  FMUL.FTZ R25, R25, R11 ;  /* 0x0000000b19197220 */ /* 0x000fe20000410000 */
[----:B------:R-:W-:Y:S01]  /*a620*/  F2FP.SATFINITE.E4M3.F32.PACK_AB_MERGE_C R125, R128, R125, RZ ;  /* 0x0000007d807d723e */ /* 0x000fe200048070ff */
[----:B------:R-:W-:Y:S01]  /*a630*/  FMUL.FTZ R28, R28, R11 ;  /* 0x0000000b1c1c7220 */ /* 0x000fe20000410000 */
[----:B------:R-:W-:Y:S01]  /*a640*/  F2FP.SATFINITE.E4M3.F32.PACK_AB_MERGE_C R105, R108, R105, RZ ;  /* 0x000000696c69723e */ /* 0x000fe200048070ff */
[----:B------:R-:W-:Y:S01]  /*a650*/  SYNCS.ARRIVE.TRANS64.RED.A1T0 RZ, [UR6], RZ ;  /* 0x000000ffffff79a7 */ /* 0x000fe20008100406 */
        /* <DEDUP_REMOVED lines=27> */
[----:B------:R-:W-:Y:S01]  /*a810*/  VIADD R3, R3, 0xffffffff ;  /* 0xffffffff03037836 */ /* 0x000fe20000000000 */
[----:B------:R-:W-:Y:S01]  /*a820*/  F2FP.SATFINITE.E4M3.F32.PACK_AB_MERGE_C R153, R136, R13, R15 ;  /* 0x0000000d8899723e */ /* 0x000fe2000480700f */
[----:B------:R-:W-:Y:S01]  /*a830*/  FMUL.FTZ R26, R26, R94 ;  /* 0x0000005e1a1a7220 */ /* 0x000fe20000410000 */
[----:B------:R-:W-:Y:S01]  /*a840*/  F2FP.SATFINITE.E4M3.F32.PACK_AB_MERGE_C R145, R91, R90, R10 ;  /* 0x0000005a5b91723e */ /* 0x000fe2000480700a */
[----:B------:R-:W-:Y:S01]  /*a850*/  FMUL.FTZ R27, R27, R94 ;  /* 0x0000005e1b1b7220 */ /* 0x000fe20000410000 */
[----:B------:R-:W-:Y:S01]  /*a860*/  F2FP.SATFINITE.E4M3.F32.PACK_AB_MERGE_C R152, R57, R70, R20 ;  /* 0x000000463998723e */ /* 0x000fe20004807014 */
[----:B------:R-:W-:Y:S01]  /*a870*/  FMUL.FTZ R30, R30, R94 ;  /* 0x0000005e1e1e7220 */ /* 0x000fe20000410000 */
[----:B------:R-:W-:Y:S01]  /*a880*/  F2FP.SATFINITE.E4M3.F32.PACK_AB_MERGE_C R154, R67, R56, R69 ;  /* 0x00000038439a723e */ /* 0x000fe20004807045 */
[-C--:B------:R-:W-:Y:S01]  /*a890*/  FMUL.FTZ R31, R31, R94.reuse ;  /* 0x0000005e1f1f7220 */ /* 0x080fe20000410000 */
[----:B------:R-:W-:Y:S01]  /*a8a0*/  F2FP.SATFINITE.E4M3.F32.PACK_AB_MERGE_C R155, R124, R121, R125 ;  /* 0x000000797c9b723e */ /* 0x000fe2000480707d */
[-C--:B------:R-:W-:Y:S01]  /*a8b0*/  FMUL.FTZ R34, R34, R94.reuse ;  /* 0x0000005e22227220 */ /* 0x080fe20000410000 */
[----:B------:R-:W-:Y:S01]  /*a8c0*/  F2FP.SATFINITE.E4M3.F32.PACK_AB_MERGE_C R148, R104, R71, R105 ;  /* 0x000000476894723e */ /* 0x000fe20004807069 */
[----:B------:R-:W-:Y:S01]  /*a8d0*/  FMUL.FTZ R35, R35, R94 ;  /* 0x0000005e23237220 */ /* 0x000fe20000410000 */
[----:B------:R-:W-:Y:S01]  /*a8e0*/  F2FP.SATFINITE.E4M3.F32.PACK_AB_MERGE_C R149, R107, R106, R110 ;  /* 0x0000006a6b95723e */ /* 0x000fe2000480706e */
[-C--:B------:R-:W-:Y:S01]  /*a8f0*/  FMUL.FTZ R38, R38, R94.reuse ;  /* 0x0000005e26267220 */ /* 0x080fe20000410000 */
[----:B------:R-:W-:Y:S01]  /*a900*/  F2FP.SATFINITE.E4M3.F32.PACK_AB_MERGE_C R150, R112, R109, R113 ;  /* 0x0000006d7096723e */ /* 0x000fe20004807071 */
[----:B------:R-:W-:Y:S01]  /*a910*/  FMUL.FTZ R39, R39, R94 ;  /* 0x0000005e27277220 */ /* 0x000fe20000410000 */
        /* <DEDUP_REMOVED lines=17> */
[----:B------:R-:W-:Y:S01]  /*aa30*/  IMAD.MOV.U32 R10, RZ, RZ, R14 ;  /* 0x000000ffff0a7224 */ /* 0x000fe200078e000e */
[----:B------:R-:W-:Y:S01]  /*aa40*/  F2FP.SATFINITE.E4M3.F32.PACK_AB_MERGE_C R137, R59, R58, R60 ;  /* 0x0000003a3b89723e */ /* 0x000fe2000480703c */
[----:B------:R-:W-:Y:S01]  /*aa50*/  IMAD.MOV.U32 R11, RZ, RZ, R12 ;  /* 0x000000ffff0b7224 */ /* 0x000fe200078e000c */
[----:B------:R-:W-:-:S02]  /*aa60*/  F2FP.SATFINITE.E4M3.F32.PACK_AB_MERGE_C R138, R132, R61, R65 ;  /* 0x0000003d848a723e */ /* 0x000fc40004807041 */
[----:B------:R-:W-:Y:S01]  /*aa70*/  F2FP.SATFINITE.E4M3.F32.PACK_AB_MERGE_C R139, R63, R62, R66 ;  /* 0x0000003e3f8b723e */ /* 0x000fe20004807042 */
[----:B------:R-:W-:Y:S06]  /*aa80*/  @P1 BRA `(.L_x_662) ;  /* 0xffffffb400e81947 */ /* 0x000fec000383ffff */
[----:B------:R-:W-:Y:S01]  /*aa90*/  IMAD.MOV.U32 R10, RZ, RZ, R14 ;  /* 0x000000ffff0a7224 */ /* 0x000fe200078e000e */
[----:B------:R-:W-:Y:S01]  /*aaa0*/  UMOV UR38, UR26 ;  /* 0x0000001a00267c82 */ /* 0x000fe20008000000 */
[----:B------:R-:W-:Y:S01]  /*aab0*/  IMAD.MOV.U32 R11, RZ, RZ, R12 ;  /* 0x000000ffff0b7224 */ /* 0x000fe200078e000c */
[----:B------:R-:W-:-:S06]  /*aac0*/  UMOV UR37, UR25 ;  /* 0x0000001900257c82 */ /* 0x000fcc0008000000 */
.L_x_644:
[----:B------:R-:W1:Y:S01]  /*aad0*/  LDC R9, c[0x0][0x9e4] ;  /* 0x00027900ff097b82 */ /* 0x000e620000000800 */
[----:B------:R-:W-:Y:S01]  /*aae0*/  ULDC UR6, c[0x0][0x9dc] ;  /* 0x0002770000067ab9 */ /* 0x000fe20000000800 */
[----:B------:R-:W-:Y:S01]  /*aaf0*/  LOP3.LUT R2, R2, 0xffffffef, RZ, 0xc0, !PT ;  /* 0xffffffef02027812 */ /* 0x000fe200078ec0ff */
[----:B------:R-:W-:-:S05]  /*ab00*/  VIADD R12, R22, -UR6 ;  /* 0x80000006160c7c36 */ /* 0x000fca0008000000 */
[----:B------:R-:W-:Y:S02]  /*ab10*/  R2UR UR6, R12 ;  /* 0x000000000c0672ca */ /* 0x000fe400000e0000 */
[----:B-1----:R-:W-:-:S13]  /*ab20*/  ISETP.GE.AND P1, PT, R9, 0x1, PT ;  /* 0x000000010900780c */ /* 0x002fda0003f26270 */
[----:B------:R-:W-:Y:S01]  /*ab30*/  @P1 LOP3.LUT R2, R2, 0x10, RZ, 0xfc, !PT ;  /* 0x0000001002021812 */ /* 0x000fe200078efcff */
[----:B------:R-:W-:Y:S06]  /*ab40*/  @!P1 BRA `(.L_x_663) ;  /* 0x0000000000449947 */ /* 0x000fec0003800000 */
        /* <DEDUP_REMOVED lines=9> */
.L_x_664:
[----:B------:R-:W-:-:S13]  /*abe0*/  ISETP.NE.AND P1, PT, R9, 0x1, PT ;  /* 0x000000010900780c */ /* 0x000fda0003f25270 */
[----:B------:R-:W1:Y:S02]  /*abf0*/  @P1 LDC.64 R12, c[0x0][0x9e8] ;  /* 0x00027a00ff0c1b82 */ /* 0x000e640000000a00 */
[----:B-1----:R-:W-:-:S05]  /*ac00*/  @P1 IMAD.HI.U32 R12, R22, R12, RZ ;  /* 0x0000000c160c1227 */ /* 0x002fca00078e00ff */
[----:B------:R-:W-:-:S07]  /*ac10*/  @P1 SHF.R.U32.HI R22, RZ, R13, R12 ;  /* 0x0000000dff161219 */ /* 0x000fce000001160c */
.L_x_665:
[----:B------:R-:W-:-:S05]  /*ac20*/  IMAD R22, R22, R9, RZ ;  /* 0x0000000916167224 */ /* 0x000fca00078e02ff */
[----:B------:R-:W-:-:S13]  /*ac30*/  R2UR UR7, R22 ;  /* 0x00000000160772ca */ /* 0x000fda00000e0000 */
[----:B------:R-:W-:-:S04]  /*ac40*/  UISETP.LT.AND UP0, UPT, UR6, UR7, UPT ;  /* 0x000000070600728c */ /* 0x000fc8000bf01270 */
[----:B------:R-:W-:-:S12]  /*ac50*/  USEL UR6, UR6, UR7, !UP0 ;  /* 0x0000000706067287 */ /* 0x000fd8000c000000 */
.L_x_663:
[----:B------:R-:W-:-:S04]  /*ac60*/  UIADD3 UR6, UR6, 0x9f, URZ ;  /* 0x0000009f06067890 */ /* 0x000fc8000fffe03f */
[----:B------:R-:W-:-:S04]  /*ac70*/  UIMAD.WIDE UR6, UR6, 0x66666667, URZ ;  /* 0x66666667060678a5 */ /* 0x000fc8000f8e023f */
[----:B------:R-:W-:-:S04]  /*ac80*/  USHF.R.U32.HI UR6, URZ, 0x1f, UR7 ;  /* 0x0000001f3f067899 */ /* 0x000fc80008011607 */
[----:B------:R-:W-:-:S04]  /*ac90*/  ULEA.HI.SX32 UR6, UR7, UR6, 0x1a ;  /* 0x0000000607067291 */ /* 0x000fc8000f8fd23f */
[----:B------:R-:W-:-:S04]  /*aca0*/  UISETP.LT.AND UP0, UPT, UR45, UR6, UPT ;  /* 0x000000062d00728c */ /* 0x000fc8000bf01270 */
[----:B------:R-:W-:-:S06]  /*acb0*/  USEL UR22, UR45, UR6, !UP0 ;  /* 0x000000062d167287 */ /* 0x000fcc000c000000 */
[----:B------:R-:W-:-:S13]  /*acc0*/  ISETP.GE.AND P1, PT, R3, UR22, PT ;  /* 0x0000001603007c0c */ /* 0x000fda000bf26270 */
[----:B------:R-:W-:Y:S05]  /*acd0*/  @!P1 BRA `(.L_x_666) ;  /* 0x0000002c00249947 */ /* 0x000fea0003800000 */
[----:B------:R-:W-:Y:S01]  /*ace0*/  IMAD.MOV.U32 R13, RZ, RZ, R10 ;  /* 0x000000ffff0d7224 */ /* 0x000fe200078e000a */
[----:B------:R-:W-:Y:S01]  /*acf0*/  UMOV UR24, UR37 ;  /* 0x0000002500187c82 */ /* 0x000fe20008000000 */
[----:B------:R-:W-:Y:S01]  /*ad00*/  IMAD.MOV.U32 R12, RZ, RZ, R11 ;  /* 0x000000ffff0c7224 */ /* 0x000fe200078e000b */
[----:B------:R-:W-:Y:S01]  /*ad10*/  UMOV UR23, UR38 ;  /* 0x0000002600177c82 */ /* 0x000fe20008000000 */
[----:B------:R-:W-:-:S05]  /*ad20*/  ULDC UR21, c[0x0][0x988] ;  /* 0x0002620000157ab9 */ /* 0x000fca0000000800 */
.L_x_676:
[----:B------:R-:W-:-:S04]  /*ad30*/  UIADD3 UR38, UR23, 0x1, URZ ;  /* 0x0000000117267890 */ /* 0x000fc8000fffe03f */
[----:B------:R-:W-:-:S04]  /*ad40*/  UISETP.NE.AND UP0, UPT, UR38, 0x2, UPT ;  /* 0x000000022600788c */ /* 0x000fc8000bf05270 */
[----:B------:R-:W-:Y:S02]  /*ad50*/  USEL UR37, URZ, 0x1, UP0 ;  /* 0x000000013f257887 */ /* 0x000fe40008000000 */
[----:B------:R-:W-:Y:S02]  /*ad60*/  USEL UR38, UR38, URZ, UP0 ;  /* 0x0000003f26267287 */ /* 0x000fe40008000000 */
[----:B------:R-:W-:Y:S01]  /*ad70*/  ULOP3.LUT UR37, UR24, UR37, URZ, 0x3c, !UPT ;  /* 0x0000002518257292 */ /* 0x000fe2000f8e3c3f */
[----:B------:R-:W-:Y:S11]  /*ad80*/  @!P0 BRA `(.L_x_667) ;  /* 0x0000000000048947 */ /* 0x000ff60003800000 */
[----:B------:R-:W-:Y:S01]  /*ad90*/  BPT.TRAP 0x1 ;  /* 0x000000040000795c */ /* 0x000fe20000300000 */
.L_x_667:
[----:B------:R-:W-:Y:S01]  /*ada0*/  ULEA UR6, UR38, UR40, 0x3 ;  /* 0x0000002826067291 */ /* 0x000fe2000f8e183f */
[----:B------:R-:W-:-:S05]  /*adb0*/  IMAD.U32 R10, RZ, RZ, UR37 ;  /* 0x00000025ff0a7e24 */ /* 0x000fca000f8e00ff */
[----:B------:R-:W-:-:S04]  /*adc0*/  SHF.L.U32 R10, R10, 0x1f, RZ ;  /* 0x0000001f0a0a7819 */ /* 0x000fc800000006ff */
[----:B------:R1:W2:Y:S01]  /*add0*/  SYNCS.PHASECHK.TRANS64.TRYWAIT P1, [UR6+0x13230], R10 ;  /* 0x0132300aff0075a7 */ /* 0x0002a20008020146 */
[----:B------:R-:W-:Y:S05]  /*ade0*/  @!P0 BRA `(.L_x_668) ;  /* 0x0000000000048947 */ /* 0x000fea0003800000 */
[----:B------:R-:W-:Y:S01]  /*adf0*/  BPT.TRAP 0x1 ;  /* 0x000000040000795c */ /* 0x000fe20000300000 */
.L_x_668:
[----:B--2---:R-:W-:Y:S05]  /*ae00*/  @P1 BRA `(.L_x_669) ;  /* 0x0000000000081947 */ /* 0x004fea0003800000 */
[----:B------:R-:W2:Y:S02]  /*ae10*/  SYNCS.PHASECHK.TRANS64.TRYWAIT P1, [UR6+0x13230], R10 ;  /* 0x0132300aff0075a7 */ /* 0x000ea40008020146 */
[----:B--2---:R-:W-:Y:S05]  /*ae20*/  @!P1 BRA `(.L_x_670) ;  /* 0x000000bc00c49947 */ /* 0x004fea0003800000 */
.L_x_669:
        /* <DEDUP_REMOVED lines=64> */
.L_x_671:
[----:B------:R-:W-:Y:S01]  /*b230*/  ULEA UR11, UR23, UR40, 0x3 ;  /* 0x00000028170b7291 */ /* 0x000fe2000f8e183f */
[----:B-12---:R-:W-:-:S05]  /*b240*/  IMAD.U32 R10, RZ, RZ, UR24 ;  /* 0x00000018ff0a7e24 */ /* 0x006fca000f8e00ff */
[----:B------:R-:W-:-:S04]  /*b250*/  SHF.L.U32 R10, R10, 0x1f, RZ ;  /* 0x0000001f0a0a7819 */ /* 0x000fc800000006ff */
[----:B------:R1:W2:Y:S01]  /*b260*/  SYNCS.PHASECHK.TRANS64.TRYWAIT P1, [UR11+0x13250], R10 ;  /* 0x0132500aff0075a7 */ /* 0x0002a2000802014b */
[----:B------:R-:W-:Y:S05]  /*b270*/  @!P0 BRA `(.L_x_672) ;  /* 0x0000000000048947 */ /* 0x000fea0003800000 */
[----:B------:R-:W-:Y:S01]  /*b280*/  BPT.TRAP 0x1 ;  /* 0x000000040000795c */ /* 0x000fe20000300000 */
.L_x_672:
[----:B--2---:R-:W-:Y:S05]  /*b290*/  @P1 BRA `(.L_x_673) ;  /* 0x0000000000081947 */ /* 0x004fea0003800000 */
[----:B------:R-:W2:Y:S02]  /*b2a0*/  SYNCS.PHASECHK.TRANS64.TRYWAIT P1, [UR11+0x13250], R10 ;  /* 0x0132500aff0075a7 */ /* 0x000ea4000802014b */
[----:B--2---:R-:W-:Y:S05]  /*b2b0*/  @!P1 BRA `(.L_x_674) ;  /* 0x000000b800b89947 */ /* 0x004fea0003800000 */
.L_x_673:
        /* <DEDUP_REMOVED lines=16> */
[----:B------:R-:W-:Y:S01]  /*b3c0*/  UIADD3 UR6, UR40, 0x1000, URZ ;  /* 0x0000100028067890 */ /* 0x000fe2000fffe03f */
[C---:B------:R-:W-:Y:S01]  /*b3d0*/  FMUL.FTZ R127, R0.reuse, R133 ;  /* 0x00000085007f7220 */ /* 0x040fe20000410000 */
[C---:B------:R-:W-:Y:S01]  /*b3e0*/  FMUL.FTZ R129, R0.reuse, R135 ;  /* 0x0000008700817220 */ /* 0x040fe20000410000 */
[C---:B------:R-:W-:Y:S01]  /*b3f0*/  FMUL.FTZ R104, R0.reuse, R104 ;  /* 0x0000006800687220 */ /* 0x040fe20000410000 */
[----:B------:R-:W-:Y:S01]  /*b400*/  USHF.R.U32.HI UR6, URZ, 0x4, UR6 ;  /* 0x000000043f067899 */ /* 0x000fe20008011606 */
[C---:B------:R-:W-:Y:S01]  /*b410*/  FMUL.FTZ R106, R0.reuse, R106 ;  /* 0x0000006a006a7220 */ /* 0x040fe20000410000 */
[----:B------:R-:W3:Y:S01]  /*b420*/  MUFU.TANH R18, R18 ;  /* 0x0000001200127308 */ /* 0x000ee20000002400 */
[----:B--2---:R-:W-:Y:S01]  /*b430*/  FMNMX.FTZ R11, R15, R12, !PT ;  /* 0x0000000c0f0b7209 */ /* 0x004fe20007810000 */
[----:B------:R-:W-:Y:S01]  /*b440*/  ULOP3.LUT UR6, UR6, 0x3fff, URZ, 0xc0, !UPT ;  /* 0x00003fff06067892 */ /* 0x000fe2000f8ec03f */
[C---:B------:R-:W-:Y:S01]  /*b450*/  FMUL.FTZ R105, R0.reuse, R105 ;  /* 0x0000006900697220 */ /* 0x040fe20000410000 */
[C---:B------:R-:W-:Y:S01]  /*b460*/  FMUL.FTZ R107, R0.reuse, R107 ;  /* 0x0000006b006b7220 */ /* 0x040fe20000410000 */
[C---:B------:R-:W-:Y:S01]  /*b470*/  FMUL.FTZ R108, R0.reuse, R108 ;  /* 0x0000006c006c7220 */ /* 0x040fe20000410000 */
[----:B------:R-:W-:Y:S01]  /*b480*/  ULOP3.LUT UR6, UR6, 0x10000, URZ, 0xfc, !UPT ;  /* 0x0001000006067892 */ /* 0x000fe2000f8efc3f */
[----:B------:R-:W-:Y:S01]  /*b490*/  FMUL.FTZ R110, R0, R110 ;  /* 0x0000006e006e7220 */ /* 0x000fe20000410000 */
[----:B------:R-:W2:Y:S01]  /*b4a0*/  MUFU.TANH R20, R20 ;  /* 0x0000001400147308 */ /* 0x000ea20000002400 */
[----:B-1----:R-:W-:Y:S01]  /*b4b0*/  FMNMX.FTZ R10, R14, R11, !PT ;  /* 0x0000000b0e0a7209 */ /* 0x002fe20007810000 */
[----:B------:R-:W-:Y:S01]  /*b4c0*/  UIMAD UR10, UR23, 0x280, UR6 ;  /* 0x00000280170a78a4 */ /* 0x000fe2000f8e0206 */
[C---:B------:R-:W-:Y:S01]  /*b4d0*/  FMUL.FTZ R109, R0.reuse, R109 ;  /* 0x0000006d006d7220 */ /* 0x040fe20000410000 */
[C---:B------:R-:W-:Y:S01]  /*b4e0*/  FMUL.FTZ R111, R0.reuse, R111 ;  /* 0x0000006f006f7220 */ /* 0x040fe20000410000 */
[----:B------:R-:W-:Y:S01]  /*b4f0*/  WARPGROUP.ARRIVE ;  /* 0x00000000000079c5 */ /* 0x000fe20000000000 */
[C---:B------:R-:W-:Y:S01]  /*b500*/  FMUL.FTZ R112, R0.reuse, R112 ;  /* 0x0000007000707220 */ /* 0x040fe20000410000 */
[----:B------:R-:W-:Y:S01]  /*b510*/  FMUL.FTZ R114, R0, R114 ;  /* 0x0000007200727220 */ /* 0x000fe20000410000 */
[----:B------:R-:W1:Y:S01]  /*b520*/  MUFU.TANH R21, R21 ;  /* 0x0000001500157308 */ /* 0x000e620000002400 */
[----:B---3--:R-:W-:Y:S01]  /*b530*/  FMNMX.FTZ R11, R18, R13, !PT ;  /* 0x0000000d120b7209 */ /* 0x008fe20007810000 */
[----:B------:R-:W-:Y:S01]  /*b540*/  UMOV UR6, UR10 ;  /* 0x0000000a00067c82 */ /* 0x000fe20008000000 */
[----:B------:R-:W-:Y:S01]  /*b550*/  UMOV UR7, 0xc0000010 ;  /* 0xc000001000077882 */ /* 0x000fe20000000000 */
[C---:B------:R-:W-:Y:S01]  /*b560*/  FMUL.FTZ R113, R0.reuse, R113 ;  /* 0x0000007100717220 */ /* 0x040fe20000410000 */
[----:B------:R-:W-:Y:S01]  /*b570*/  QGMMA.64x64x32.F32.E4M3.E4M3 R24, R152, gdesc[UR4], R24, gsb0 ;  /* 0x00e0000498187df3 */ /* 0x000fe20008000818 */
[C---:B------:R-:W-:Y:S01]  /*b580*/  FMUL.FTZ R115, R0.reuse, R115 ;  /* 0x0000007300737220 */ /* 0x040fe20000410000 */
[----:B------:R-:W-:Y:S01]  /*b590*/  FMUL.FTZ R116, R0, R116 ;  /* 0x0000007400747220 */ /* 0x000fe20000410000 */
[----:B------:R-:W3:Y:S01]  /*b5a0*/  MUFU.TANH R120, R120 ;  /* 0x0000007800787308 */ /* 0x000ee20000002400 */
        /* <DEDUP_REMOVED lines=16> */
[----:B---3--:R-:W-:Y:S01]  /*b6b0*/  FMNMX.FTZ R10, R120, R11, !PT ;  /* 0x0000000b780a7209 */ /* 0x008fe20007810000 */
[C---:B------:R-:W-:Y:S01]  /*b6c0*/  FMUL.FTZ R98, R0.reuse, R98 ;  /* 0x0000006200627220 */ /* 0x040fe20000410000 */
[C---:B------:R-:W-:Y:S01]  /*b6d0*/  FMUL.FTZ R97, R0.reuse, R97 ;  /* 0x0000006100617220 */ /* 0x040fe20000410000 */
[C---:B------:R-:W-:Y:S01]  /*b6e0*/  FMUL.FTZ R99, R0.reuse, R99 ;  /* 0x0000006300637220 */ /* 0x040fe20000410000 */
[C---:B------:R-:W-:Y:S01]  /*b6f0*/  FMUL.FTZ R100, R0.reuse, R100 ;  /* 0x0000006400647220 */ /* 0x040fe20000410000 */
        /* <DEDUP_REMOVED lines=21> */
[----:B------:R-:W-:Y:S01]  /*b850*/  UIADD3 UR6, UR10, 0x80, URZ ;  /* 0x000000800a067890 */ /* 0x000fe2000fffe03f */
[C---:B------:R-:W-:Y:S01]  /*b860*/  FMUL.FTZ R84, R0.reuse, R84 ;  /* 0x0000005400547220 */ /* 0x040fe20000410000 */
[C---:B------:R-:W-:Y:S01]  /*b870*/  FMUL.FTZ R86, R0.reuse, R86 ;  /* 0x0000005600567220 */ /* 0x040fe20000410000 */
[----:B------:R-:W-:Y:S01]  /*b880*/  FMUL.FTZ R85, R0, R85 ;  /* 0x0000005500557220 */ /* 0x000fe20000410000 */
[----:B------:R-:W-:Y:S01]  /*b890*/  UMOV UR7, 0xc0000010 ;  /* 0xc000001000077882 */ /* 0x000fe20000000000 */
        /* <DEDUP_REMOVED lines=17> */
[----:B---3--:R-:W-:Y:S01]  /*b9b0*/  FMNMX.FTZ R131, R125, R130, !PT ;  /* 0x000000827d837209 */ /* 0x008fe20007810000 */
[C---:B------:R-:W-:Y:S01]  /*b9c0*/  FMUL.FTZ R67, R0.reuse, R67 ;  /* 0x0000004300437220 */ /* 0x040fe20000410000 */
[C---:B------:R-:W-:Y:S01]  /*b9d0*/  FMUL.FTZ R68, R0.reuse, R68 ;  /* 0x0000004400447220 */ /* 0x040fe20000410000 */
[C---:B------:R-:W-:Y:S01]  /*b9e0*/  FMUL.FTZ R70, R0.reuse, R70 ;  /* 0x0000004600467220 */ /* 0x040fe20000410000 */
[C---:B------:R-:W-:Y:S01]  /*b9f0*/  FMUL.FTZ R69, R0.reuse, R69 ;  /* 0x0000004500457220 */ /* 0x040fe20000410000 */
[----:B------:R-:W-:-:S02]  /*ba00*/  FMUL.FTZ R71, R0, R71 ;  /* 0x0000004700477220 */ /* 0x000fc40000410000 */
[----:B------:R-:W3:Y:S01]  /*ba10*/  MUFU.TANH R127, R127 ;  /* 0x0000007f007f7308 */ /* 0x000ee20000002400 */
[----:B--2---:R-:W-:Y:S01]  /*ba20*/  FMNMX.FTZ R10, R126, R11, !PT ;  /* 0x0000000b7e0a7209 */ /* 0x004fe20007810000 */
[----:B------:R-:W-:Y:S02]  /*ba30*/  WARPGROUP.DEPBAR.LE gsb0, 0x0 ;  /* 0x00008000000079c5 */ /* 0x000fe40000010000 */
[----:B------:R-:W-:-:S06]  /*ba40*/  WARPGROUP.ARRIVE ;  /* 0x00000000000079c5 */ /* 0x000fcc0000000000 */
[----:B------:R-:W2:Y:S01]  /*ba50*/  S2R R155, SR_TID.X ;  /* 0x00000000009b7919 */ /* 0x000ea20000002100 */
[----:B------:R-:W4:Y:S01]  /*ba60*/  MUFU.TANH R129, R129 ;  /* 0x0000008100817308 */ /* 0x000f220000002400 */
[----:B-1----:R-:W-:Y:S01]  /*ba70*/  FMNMX.FTZ R130, R128, R131, !PT ;  /* 0x0000008380827209 */ /* 0x002fe20007810000 */
[----:B------:R-:W-:Y:S01]  /*ba80*/  QGMMA.64x64x32.F32.E4M3.E4M3 R24, R148, gdesc[UR4], R24, gsb0 ;  /* 0x00e0000494187df3 */ /* 0x000fe20008000818 */
[----:B------:R-:W-:Y:S01]  /*ba90*/  UIADD3 UR6, UR10, 0x100, URZ ;  /* 0x000001000a067890 */ /* 0x000fe2000fffe03f */
[----:B------:R-:W-:-:S04]  /*baa0*/  UMOV UR7, 0xc0000010 ;  /* 0xc000001000077882 */ /* 0x000fc80000000000 */
[----:B------:R-:W1:Y:S01]  /*bab0*/  MUFU.TANH R104, R104 ;  /* 0x0000006800687308 */ /* 0x000e620000002400 */
[----:B---3--:R-:W-:-:S07]  /*bac0*/  FMNMX.FTZ R11, R127, R10, !PT ;  /* 0x0000000a7f0b7209 */ /* 0x008fce0007810000 */
[----:B------:R-:W3:Y:S01]  /*bad0*/  MUFU.TANH R106, R106 ;  /* 0x0000006a006a7308 */ /* 0x000ee20000002400 */
[----:B----4-:R-:W-:-:S07]  /*bae0*/  FMNMX.FTZ R131, R129, R130, !PT ;  /* 0x0000008281837209 */ /* 0x010fce0007810000 */
[----:B------:R-:W4:Y:S01]  /*baf0*/  MUFU.TANH R105, R105 ;  /* 0x0000006900697308 */ /* 0x000f220000002400 */
[----:B-1----:R-:W-:Y:S02]  /*bb00*/  FMNMX.FTZ R10, R104, R11, !PT ;  /* 0x0000000b680a7209 */ /* 0x002fe40007810000 */
[----:B--2---:R-:W-:-:S05]  /*bb10*/  LOP3.LUT P1, RZ, R155, 0x7f, RZ, 0xc0, !PT ;  /* 0x0000007f9bff7812 */ /* 0x004fca000782c0ff */
[----:B------:R-:W1:Y:S01]  /*bb20*/  MUFU.TANH R107, R107 ;  /* 0x0000006b006b7308 */ /* 0x000e620000002400 */
[----:B---3--:R-:W-:-:S07]  /*bb30*/  FMNMX.FTZ R130, R106, R131, !PT ;  /* 0x000000836a827209 */ /* 0x008fce0007810000 */
[----:B------:R-:W2:Y:S01]  /*bb40*/  MUFU.TANH R108, R108 ;  /* 0x0000006c006c7308 */ /* 0x000ea20000002400 */
[----:B----4-:R-:W-:-:S07]  /*bb50*/  FMNMX.FTZ R11, R105, R10, !PT ;  /* 0x0000000a690b7209 */ /* 0x010fce0007810000 */
[----:B------:R-:W3:Y:S01]  /*bb60*/  MUFU.TANH R110, R110 ;  /* 0x0000006e006e7308 */ /* 0x000ee20000002400 */
[----:B-1----:R-:W-:-:S07]  /*bb70*/  FMNMX.FTZ R131, R107, R130, !PT ;  /* 0x000000826b837209 */ /* 0x002fce0007810000 */
[----:B------:R-:W1:Y:S01]  /*bb80*/  MUFU.TANH R109, R109 ;  /* 0x0000006d006d7308 */ /* 0x000e620000002400 */
[----:B--2---:R-:W-:-:S07]  /*bb90*/  FMNMX.FTZ R10, R108, R11, !PT ;  /* 0x0000000b6c0a7209 */ /* 0x004fce0007810000 */
[----:B------:R-:W2:Y:S01]  /*bba0*/  MUFU.TANH R111, R111 ;  /* 0x0000006f006f7308 */ /* 0x000ea20000002400 */
[----:B---3--:R-:W-:-:S07]  /*bbb0*/  FMNMX.FTZ R130, R110, R131, !PT ;  /* 0x000000836e827209 */ /* 0x008fce0007810000 */
[----:B------:R-:W3:Y:S01]  /*bbc0*/  MUFU.TANH R112, R112 ;  /* 0x0000007000707308 */ /* 0x000ee20000002400 */
[----:B-1----:R-:W-:-:S07]  /*bbd0*/  FMNMX.FTZ R11, R109, R10, !PT ;  /* 0x0000000a6d0b7209 */ /* 0x002fce0007810000 */
[----:B------:R-:W1:Y:S01]  /*bbe0*/  MUFU.TANH R114, R114 ;  /* 0x0000007200727308 */ /* 0x000e620000002400 */
[----:B--2---:R-:W-:Y:S01]  /*bbf0*/  FMNMX.FTZ R131, R111, R130, !PT ;  /* 0x000000826f837209 */ /* 0x004fe20007810000 */
[----:B------:R-:W-:Y:S02]  /*bc00*/  WARPGROUP.DEPBAR.LE gsb0, 0x0 ;  /* 0x00008000000079c5 */ /* 0x000fe40000010000 */
[----:B------:R-:W-:-:S04]  /*bc10*/  WARPGROUP.ARRIVE ;  /* 0x00000000000079c5 */ /* 0x000fc80000000000 */
[----:B------:R-:W2:Y:S01]  /*bc20*/  MUFU.TANH R113, R113 ;  /* 0x0000007100717308 */ /* 0x000ea20000002400 */
[----:B---3--:R-:W-:Y:S01]  /*bc30*/  FMNMX.FTZ R10, R112, R11, !PT ;  /* 0x0000000b700a7209 */ /* 0x008fe20007810000 */
[----:B------:R-:W-:Y:S01]  /*bc40*/  QGMMA.64x64x32.F32.E4M3.E4M3 R24, R144, gdesc[UR4], R24, gsb0 ;  /* 0x00e0000490187df3 */ /* 0x000fe20008000818 */
[----:B------:R-:W-:Y:S01]  /*bc50*/  UIADD3 UR6, UR10, 0x180, URZ ;  /* 0x000001800a067890 */ /* 0x000fe2000fffe03f */
[----:B------:R-:W-:-:S04]  /*bc60*/  UMOV UR7, 0xc0000010 ;  /* 0xc000001000077882 */ /* 0x000fc80000000000 */
        /* <DEDUP_REMOVED lines=19> */
[----:B-1----:R-:W-:Y:S01]  /*bda0*/  FMNMX.FTZ R11, R89, R10, !PT ;  /* 0x0000000a590b7209 */ /* 0x002fe20007810000 */
[----:B------:R-:W-:Y:S02]  /*bdb0*/  WARPGROUP.DEPBAR.LE gsb0, 0x0 ;  /* 0x00008000000079c5 */ /* 0x000fe40000010000 */
[----:B------:R-:W-:-:S04]  /*bdc0*/  WARPGROUP.ARRIVE ;  /* 0x00000000000079c5 */ /* 0x000fc80000000000 */
[----:B------:R-:W1:Y:S01]  /*bdd0*/  MUFU.TANH R94, R94 ;  /* 0x0000005e005e7308 */ /* 0x000e620000002400 */
[----:B--2---:R-:W-:Y:S01]  /*bde0*/  FMNMX.FTZ R131, R91, R130, !PT ;  /* 0x000000825b837209 */ /* 0x004fe20007810000 */
[----:B------:R-:W-:Y:S01]  /*bdf0*/  QGMMA.64x64x32.F32.E4M3.E4M3 R24, R140, gdesc[UR4], R24, gsb0 ;  /* 0x00e000048c187df3 */ /* 0x000fe20008000818 */
[----:B------:R-:W-:Y:S01]  /*be00*/  UIADD3 UR6, UR10, 0x200, URZ ;  /* 0x000002000a067890 */ /* 0x000fe2000fffe03f */
[----:B------:R-:W-:-:S04]  /*be10*/  UMOV UR7, 0xc0000010 ;  /* 0xc000001000077882 */ /* 0x000fc80000000000 */
        /* <DEDUP_REMOVED lines=19> */
[----:B---3--:R-:W-:Y:S01]  /*bf50*/  FMNMX.FTZ R130, R102, R131, !PT ;  /* 0x0000008366827209 */ /* 0x008fe20007810000 */
[----:B------:R-:W-:Y:S02]  /*bf60*/  WARPGROUP.DEPBAR.LE gsb0, 0x0 ;  /* 0x00008000000079c5 */ /* 0x000fe40000010000 */
[----:B------:R-:W-:-:S04]  /*bf70*/  WARPGROUP.ARRIVE ;  /* 0x00000000000079c5 */ /* 0x000fc80000000000 */
[----:B------:R-:W3:Y:S01]  /*bf80*/  MUFU.TANH R72, R72 ;  /* 0x0000004800487308 */ /* 0x000ee20000002400 */
[----:B-1----:R-:W-:Y:S01]  /*bf90*/  FMNMX.FTZ R11, R101, R10, !PT ;  /* 0x0000000a650b7209 */ /* 0x002fe20007810000 */
[----:B------:R-:W-:Y:S06]  /*bfa0*/  QGMMA.64x64x32.F32.E4M3.E4M3 R24, R136, gdesc[UR4], R24, gsb0 ;  /* 0x00e0000488187df3 */ /* 0x000fec0008000818 */
        /* <DEDUP_REMOVED lines=20> */
[----:B------:R-:W-:-:S06]  /*c0f0*/  WARPGROUP.DEPBAR.LE gsb0, 0x0 ;  /* 0x00008000000079c5 */ /* 0x000fcc0000010000 */
        /* <DEDUP_REMOVED lines=41> */
[----:B--2---:R-:W-:Y:S02]  /*c390*/  FMNMX.FTZ R130, R70, R131, !PT ;  /* 0x0000008346827209 */ /* 0x004fe40007810000 */
[----:B---3--:R-:W-:-:S05]  /*c3a0*/  FMNMX.FTZ R131, R69, R10, !PT ;  /* 0x0000000a45837209 */ /* 0x008fca0007810000 */
[----:B------:R-:W2:Y:S01]  /*c3b0*/  SHFL.BFLY PT, R10, R131, 0x2, 0x1f ;  /* 0x0c401f00830a7f89 */ /* 0x000ea200000e0000 */
[----:B-1----:R-:W-:-:S05]  /*c3c0*/  FMNMX.FTZ R130, R71, R130, !PT ;  /* 0x0000008247827209 */ /* 0x002fca0007810000 */
[----:B------:R-:W1:Y:S01]  /*c3d0*/  SHFL.BFLY PT, R11, R130, 0x2, 0x1f ;  /* 0x0c401f00820b7f89 */ /* 0x000e6200000e0000 */
[----:B--2---:R-:W-:Y:S01]  /*c3e0*/  FMNMX.FTZ R132, R131, R10, !PT ;  /* 0x0000000a83847209 */ /* 0x004fe20007810000 */
[----:B------:R-:W-:Y:S01]  /*c3f0*/  IMAD.U32 R131, RZ, RZ, UR21 ;  /* 0x00000015ff837e24 */ /* 0x000fe2000f8e00ff */
[----:B-1----:R-:W-:Y:S01]  /*c400*/  FMNMX.FTZ R133, R130, R11, !PT ;  /* 0x0000000b82857209 */ /* 0x002fe20007810000 */
[----:B------:R-:W-:Y:S02]  /*c410*/  IMAD.U32 R130, RZ, RZ, UR21 ;  /* 0x00000015ff827e24 */ /* 0x000fe4000f8e00ff */
[----:B------:R-:W1:Y:S04]  /*c420*/  SHFL.BFLY PT, R11, R132, 0x1, 0x1f ;  /* 0x0c201f00840b7f89 */ /* 0x000e6800000e0000 */
[----:B------:R-:W2:Y:S01]  /*c430*/  SHFL.BFLY PT, R10, R133, 0x1, 0x1f ;  /* 0x0c201f00850a7f89 */ /* 0x000ea200000e0000 */
[----:B-1----:R-:W-:-:S02]  /*c440*/  FMNMX.FTZ R11, R132, R11, !PT ;  /* 0x0000000b840b7209 */ /* 0x002fc40007810000 */
[----:B--2---:R-:W-:-:S03]  /*c450*/  FMNMX.FTZ R10, R133, R10, !PT ;  /* 0x0000000a850a7209 */ /* 0x004fc60007810000 */
[C---:B------:R-:W-:Y:S01]  /*c460*/  FADD.FTZ R12, -R11.reuse, R12 ;  /* 0x0000000c0b0c7221 */ /* 0x040fe20000010100 */
[----:B------:R-:W-:-:S01]  /*c470*/  FFMA.FTZ R130, R11, R130, -8 ;  /* 0xc10000000b827423 */ /* 0x000fc20000010082 */
[C---:B------:R-:W-:Y:S01]  /*c480*/  FADD.FTZ R13, -R10.reuse, R13 ;  /* 0x0000000d0a0d7221 */ /* 0x040fe20000010100 */
[----:B------:R-:W-:-:S01]  /*c490*/  FFMA.FTZ R131, R10, R131, -8 ;  /* 0xc10000000a837423 */ /* 0x000fc20000010083 */
[----:B------:R-:W-:Y:S01]  /*c4a0*/  FMUL.FTZ R12, R12, UR21 ;  /* 0x000000150c0c7c20 */ /* 0x000fe20008410000 */
[----:B------:R-:W-:-:S01]  /*c4b0*/  FFMA.FTZ R15, R15, UR21, -R130 ;  /* 0x000000150f0f7c23 */ /* 0x000fc20008010882 */
[----:B------:R-:W-:Y:S01]  /*c4c0*/  FMUL.FTZ R13, R13, UR21 ;  /* 0x000000150d0d7c20 */ /* 0x000fe20008410000 */
[----:B------:R-:W-:-:S01]  /*c4d0*/  FFMA.FTZ R18, R18, UR21, -R131 ;  /* 0x0000001512127c23 */ /* 0x000fc20008010883 */
[----:B------:R-:W-:Y:S01]  /*c4e0*/  FFMA.FTZ R14, R14, UR21, -R130 ;  /* 0x000000150e0e7c23 */ /* 0x000fe20008010882 */
[----:B------:R-:W-:-:S01]  /*c4f0*/  FFMA.FTZ R133, R20, UR21, -R131 ;  /* 0x0000001514857c23 */ /* 0x000fc20008010883 */
[----:B------:R-:W-:Y:S01]  /*c500*/  MUFU.EX2 R12, R12 ;  /* 0x0000000c000c7308 */ /* 0x000fe20000000800 */
[----:B------:R-:W-:-:S01]  /*c510*/  FFMA.FTZ R21, R21, UR21, -R130 ;  /* 0x0000001515157c23 */ /* 0x000fc20008010882 */
[----:B------:R-:W-:Y:S01]  /*c520*/  FFMA.FTZ R20, R120, UR21, -R131 ;  /* 0x0000001578147c23 */ /* 0x000fe20008010883 */
[----:B------:R-:W-:-:S01]  /*c530*/  FFMA.FTZ R22, R22, UR21, -R130 ;  /* 0x0000001516167c23 */ /* 0x000fc20008010882 */
[----:B------:R-:W-:Y:S01]  /*c540*/  FFMA.FTZ R121, R121, UR21, -R131 ;  /* 0x0000001579797c23 */ /* 0x000fe20008010883 */
[----:B------:R-:W-:-:S01]  /*c550*/  FFMA.FTZ R122, R122, UR21, -R130 ;  /* 0x000000157a7a7c23 */ /* 0x000fc20008010882 */
[----:B------:R-:W-:Y:S01]  /*c560*/  FFMA.FTZ R120, R124, UR21, -R131 ;  /* 0x000000157c787c23 */ /* 0x000fe20008010883 */
[----:B------:R-:W-:-:S01]  /*c570*/  FFMA.FTZ R123, R123, UR21, -R130 ;  /* 0x000000157b7b7c23 */ /* 0x000fc20008010882 */
[----:B------:R-:W1:Y:S01]  /*c580*/  MUFU.EX2 R15, R15 ;  /* 0x0000000f000f7308 */ /* 0x000e620000000800 */
[----:B------:R-:W-:-:S01]  /*c590*/  FFMA.FTZ R125, R125, UR21, -R131 ;  /* 0x000000157d7d7c23 */ /* 0x000fc20008010883 */
[----:B------:R-:W-:Y:S01]  /*c5a0*/  FFMA.FTZ R126, R126, UR21, -R130 ;  /* 0x000000157e7e7c23 */ /* 0x000fe20008010882 */
[----:B------:R-:W-:-:S01]  /*c5b0*/  FFMA.FTZ R124, R128, UR21, -R131 ;  /* 0x00000015807c7c23 */ /* 0x000fc20008010883 */
[----:B------:R-:W-:Y:S01]  /*c5c0*/  FFMA.FTZ R127, R127, UR21, -R130 ;  /* 0x000000157f7f7c23 */ /* 0x000fe20008010882 */
        /* <DEDUP_REMOVED lines=11> */
[----:B------:R-:W2:Y:S01]  /*c680*/  MUFU.EX2 R18, R18 ;  /* 0x0000001200127308 */ /* 0x000ea20000000800 */
        /* <DEDUP_REMOVED lines=15> */
[----:B------:R-:W3:Y:S01]  /*c780*/  MUFU.EX2 R133, R133 ;  /* 0x0000008500857308 */ /* 0x000ee20000000800 */
[----:B--2---:R-:W-:-:S01]  /*c790*/  FFMA.FTZ R6, R13, R6, R18 ;  /* 0x000000060d067223 */ /* 0x004fc20000010012 */
[----:B------:R-:W-:Y:S01]  /*c7a0*/  FFMA.FTZ R93, R93, UR21, -R130 ;  /* 0x000000155d5d7c23 */ /* 0x000fe20008010882 */
[----:B------:R-:W-:-:S01]  /*c7b0*/  FFMA.FTZ R95, R95, UR21, -R131 ;  /* 0x000000155f5f7c23 */ /* 0x000fc20008010883 */
[----:B------:R-:W-:Y:S01]  /*c7c0*/  FFMA.FTZ R96, R96, UR21, -R130 ;  /* 0x0000001560607c23 */ /* 0x000fe20008010882 */
[----:B------:R-:W-:-:S01]  /*c7d0*/  FFMA.FTZ R98, R98, UR21, -R131 ;  /* 0x0000001562627c23 */ /* 0x000fc20008010883 */
[----:B------:R-:W-:Y:S01]  /*c7e0*/  FFMA.FTZ R97, R97, UR21, -R130 ;  /* 0x0000001561617c23 */ /* 0x000fe20008010882 */
[----:B------:R-:W-:-:S01]  /*c7f0*/  FFMA.FTZ R99, R99, UR21, -R131 ;  /* 0x0000001563637c23 */ /* 0x000fc20008010883 */
[----:B------:R-:W2:Y:S01]  /*c800*/  MUFU.EX2 R21, R21 ;  /* 0x0000001500157308 */ /* 0x000ea20000000800 */
        /* <DEDUP_REMOVED lines=8> */
[----:B---3--:R-:W-:-:S01]  /*c890*/  FADD.FTZ R7, R133, R6 ;  /* 0x0000000685077221 */ /* 0x008fc20000010000 */
[----:B------:R-:W-:Y:S01]  /*c8a0*/  FFMA.FTZ R73, R73, UR21, -R130 ;  /* 0x0000001549497c23 */ /* 0x000fe20008010882 */
[----:B------:R-:W-:-:S01]  /*c8b0*/  FFMA.FTZ R75, R75, UR21, -R131 ;  /* 0x000000154b4b7c23 */ /* 0x000fc20008010883 */
[----:B------:R-:W-:Y:S01]  /*c8c0*/  FFMA.FTZ R76, R76, UR21, -R130 ;  /* 0x000000154c4c7c23 */ /* 0x000fe20008010882 */
[----:B------:R-:W-:-:S01]  /*c8d0*/  FFMA.FTZ R78, R78, UR21, -R131 ;  /* 0x000000154e4e7c23 */ /* 0x000fc20008010883 */
[----:B------:R-:W-:Y:S01]  /*c8e0*/  FFMA.FTZ R77, R77, UR21, -R130 ;  /* 0x000000154d4d7c23 */ /* 0x000fe20008010882 */
[----:B------:R-:W-:-:S01]  /*c8f0*/  FFMA.FTZ R79, R79, UR21, -R131 ;  /* 0x000000154f4f7c23 */ /* 0x000fc20008010883 */
[----:B------:R-:W3:Y:S01]  /*c900*/  MUFU.EX2 R22, R22 ;  /* 0x0000001600167308 */ /* 0x000ee20000000800 */
        /* <DEDUP_REMOVED lines=21> */
[--C-:B------:R-:W-:Y:S01]  /*ca60*/  FFMA.FTZ R64, R64, UR21, -R130.reuse ;  /* 0x0000001540407c23 */ /* 0x100fe20008010882 */
[----:B------:R-:W-:-:S01]  /*ca70*/  FFMA.FTZ R65, R65, UR21, -R130 ;  /* 0x0000001541417c23 */ /* 0x000fc20008010882 */
[----:B------:R-:W3:Y:S01]  /*ca80*/  MUFU.EX2 R120, R120 ;  /* 0x0000007800787308 */ /* 0x000ee20000000800 */
[----:B--2---:R-:W-:-:S01]  /*ca90*/  FADD.FTZ R7, R121, R6 ;  /* 0x0000000679077221 */ /* 0x004fc20000010000 */
[--C-:B------:R-:W-:Y:S01]  /*caa0*/  FFMA.FTZ R68, R68, UR21, -R130.reuse ;  /* 0x0000001544447c23 */ /* 0x100fe20008010882 */
[----:B------:R-:W-:-:S01]  /*cab0*/  FFMA.FTZ R69, R69, UR21, -R130 ;  /* 0x0000001545457c23 */ /* 0x000fc20008010882 */
[----:B------:R-:W-:Y:S01]  /*cac0*/  FFMA.FTZ R66, R66, UR21, -R131 ;  /* 0x0000001542427c23 */ /* 0x000fe20008010883 */
[----:B------:R-:W-:-:S02]  /*cad0*/  IMAD.U32 R130, RZ, RZ, UR38 ;  /* 0x00000026ff827e24 */ /* 0x000fc4000f8e00ff */
[--C-:B------:R-:W-:Y:S01]  /*cae0*/  FFMA.FTZ R67, R67, UR21, -R131.reuse ;  /* 0x0000001543437c23 */ /* 0x100fe20008010883 */
[----:B------:R-:W-:-:S01]  /*caf0*/  FFMA.FTZ R70, R70, UR21, -R131 ;  /* 0x0000001546467c23 */ /* 0x000fc20008010883 */
[----:B------:R-:W2:Y:S01]  /*cb00*/  MUFU.EX2 R123, R123 ;  /* 0x0000007b007b7308 */ /* 0x000ea20000000800 */
[----:B-1----:R-:W-:-:S01]  /*cb10*/  FADD.FTZ R6, R122, R135 ;  /* 0x000000877a067221 */ /* 0x002fc20000010000 */
[----:B------:R-:W-:-:S06]  /*cb20*/  FFMA.FTZ R71, R71, UR21, -R131 ;  /* 0x0000001547477c23 */ /* 0x000fcc0008010883 */
        /* <DEDUP_REMOVED lines=108> */
[----:B------:R-:W-:-:S05]  /*d1f0*/  @!P1 LEA R6, R130, UR40, 0x3 ;  /* 0x0000002882069c11 */ /* 0x000fca000f8e18ff */
[----:B------:R-:W-:Y:S01]  /*d200*/  @!P1 VIADD R6, R6, 0x13240 ;  /* 0x0001324006069836 */ /* 0x000fe20000000000 */
[----:B------:R-:W1:Y:S01]  /*d210*/  MUFU.EX2 R58, R58 ;  /* 0x0000003a003a7308 */ /* 0x000e620000000800 */
[----:B---3--:R-:W-:-:S03]  /*d220*/  FADD.FTZ R135, R87, R128 ;  /* 0x0000008057877221 */ /* 0x008fc60000010000 */
[----:B------:R-:W-:-:S04]  /*d230*/  @!P1 PRMT R6, RZ, 0x654, R6 ;  /* 0x00000654ff069816 */ /* 0x000fc80000000006 */
[----:B------:R-:W3:Y:S01]  /*d240*/  MUFU.EX2 R57, R57 ;  /* 0x0000003900397308 */ /* 0x000ee20000000800 */
[----:B--2---:R-:W-:-:S01]  /*d250*/  FADD.FTZ R128, R56, R7 ;  /* 0x0000000738807221 */ /* 0x004fc20000010000 */
[----:B------:R2:W-:Y:S06]  /*d260*/  @!P1 SYNCS.ARRIVE.TRANS64.RED.A1T0 RZ, [R6+URZ], RZ ;  /* 0x000000ff06ff99a7 */ /* 0x0005ec000810043f */
[----:B------:R-:W4:Y:S01]  /*d270*/  MUFU.EX2 R59, R59 ;  /* 0x0000003b003b7308 */ /* 0x000f220000000800 */
[----:B-1----:R-:W-:-:S07]  /*d280*/  FADD.FTZ R130, R58, R135 ;  /* 0x000000873a827221 */ /* 0x002fce0000010000 */
[----:B------:R-:W1:Y:S01]  /*d290*/  MUFU.EX2 R60, R60 ;  /* 0x0000003c003c7308 */ /* 0x000e620000000800 */
[----:B---3--:R-:W-:-:S07]  /*d2a0*/  FADD.FTZ R7, R57, R128 ;  /* 0x0000008039077221 */ /* 0x008fce0000010000 */
[----:B------:R-:W3:Y:S01]  /*d2b0*/  MUFU.EX2 R62, R62 ;  /* 0x0000003e003e7308 */ /* 0x000ee20000000800 */
[----:B----4-:R-:W-:-:S07]  /*d2c0*/  FADD.FTZ R135, R59, R130 ;  /* 0x000000823b877221 */ /* 0x010fce0000010000 */
[----:B------:R-:W4:Y:S01]  /*d2d0*/  MUFU.EX2 R61, R61 ;  /* 0x0000003d003d7308 */ /* 0x000f220000000800 */
[----:B-1----:R-:W-:-:S07]  /*d2e0*/  FADD.FTZ R128, R60, R7 ;  /* 0x000000073c807221 */ /* 0x002fce0000010000 */
[----:B------:R-:W1:Y:S01]  /*d2f0*/  MUFU.EX2 R63, R63 ;  /* 0x0000003f003f7308 */ /* 0x000e620000000800 */
[----:B---3--:R-:W-:-:S07]  /*d300*/  FADD.FTZ R130, R62, R135 ;  /* 0x000000873e827221 */ /* 0x008fce0000010000 */
[----:B------:R-:W2:Y:S01]  /*d310*/  MUFU.EX2 R64, R64 ;  /* 0x0000004000407308 */ /* 0x000ea20000000800 */
[----:B----4-:R-:W-:-:S07]  /*d320*/  FADD.FTZ R7, R61, R128 ;  /* 0x000000803d077221 */ /* 0x010fce0000010000 */
        /* <DEDUP_REMOVED lines=18> */
.L_x_675:
        /* <DEDUP_REMOVED lines=80> */
[----:B------:R-:W-:Y:S01]  /*d950*/  F2FP.SATFINITE.E4M3.F32.PACK_AB_MERGE_C R139, R67, R66, R70 ;  /* 0x00000042438b723e */ /* 0x000fe20004807046 */
[----:B------:R-:W-:Y:S06]  /*d960*/  @P1 BRA `(.L_x_676) ;  /* 0xffffffd000f01947 */ /* 0x000fec000383ffff */
.L_x_666:
[----:B------:R-:W-:-:S13]  /*d970*/  ISETP.GE.AND P1, PT, R3, UR45, PT ;  /* 0x0000002d03007c0c */ /* 0x000fda000bf26270 */
[----:B------:R-:W-:Y:S05]  /*d980*/  @!P1 BRA `(.L_x_677) ;  /* 0x0000004800409947 */ /* 0x000fea0003800000 */
[----:B------:R-:W-:Y:S01]  /*d990*/  IMAD.MOV.U32 R15, RZ, RZ, R10 ;  /* 0x000000ffff0f7224 */ /* 0x000fe200078e000a */
[----:B------:R-:W-:Y:S01]  /*d9a0*/  UMOV UR27, UR37 ;  /* 0x00000025001b7c82 */ /* 0x000fe20008000000 */
[----:B------:R-:W-:Y:S01]  /*d9b0*/  IMAD.MOV.U32 R14, RZ, RZ, R11 ;  /* 0x000000ffff0e7224 */ /* 0x000fe200078e000b */
[----:B------:R-:W-:Y:S01]  /*d9c0*/  UMOV UR26, UR38 ;  /* 0x00000026001a7c82 */ /* 0x000fe20008000000 */
[C---:B------:R-:W-:Y:S01]  /*d9d0*/  IMAD.IADD R13, R19.reuse, 0x1, R4 ;  /* 0x00000001130d7824 */ /* 0x040fe200078e0204 */
[----:B------:R-:W-:Y:S01]  /*d9e0*/  ULDC UR22, c[0x0][0x9e4] ;  /* 0x0002790000167ab9 */ /* 0x000fe20000000800 */
[----:B------:R-:W-:Y:S01]  /*d9f0*/  IMAD.IADD R12, R19, 0x1, R5 ;  /* 0x00000001130c7824 */ /* 0x000fe200078e0205 */
[----:B------:R-:W-:Y:S01]  /*da00*/  ULDC UR24, c[0x0][0x288] ;  /* 0x0000a20000187ab9 */ /* 0x000fe20000000800 */
[----:B------:R-:W-:Y:S01]  /*da10*/  ULDC UR21, c[0x0][0x988] ;  /* 0x0002620000157ab9 */ /* 0x000fe20000000800 */
[----:B------:R-:W-:-:S05]  /*da20*/  ULDC UR23, c[0x0][0x9e0] ;  /* 0x0002780000177ab9 */ /* 0x000fca0000000800 */
.L_x_695:
[----:B------:R-:W-:-:S04]  /*da30*/  UISETP.NE.AND UP0, UPT, UR26, 0x1, UPT ;  /* 0x000000011a00788c */ /* 0x000fc8000bf05270 */
[----:B------:R-:W-:-:S04]  /*da40*/  USEL UR37, URZ, 0x1, UP0 ;  /* 0x000000013f257887 */ /* 0x000fc80008000000 */
[----:B------:R-:W-:Y:S01]  /*da50*/  ULOP3.LUT UR37, UR27, UR37, URZ, 0x3c, !UPT ;  /* 0x000000251b257292 */ /* 0x000fe2000f8e3c3f */
[----:B------:R-:W-:Y:S11]  /*da60*/  @!P0 BRA `(.L_x_678) ;  /* 0x0000000000048947 */ /* 0x000ff60003800000 */
[----:B------:R-:W-:Y:S01]  /*da70*/  BPT.TRAP 0x1 ;  /* 0x000000040000795c */ /* 0x000fe20000300000 */
.L_x_678:
        /* <DEDUP_REMOVED lines=9> */
.L_x_679:
[----:B--2---:R-:W-:Y:S05]  /*db10*/  @P1 BRA `(.L_x_680) ;  /* 0x0000000000081947 */ /* 0x004fea0003800000 */
[----:B------:R-:W2:Y:S02]  /*db20*/  SYNCS.PHASECHK.TRANS64.TRYWAIT P1, [UR25+0x13230], R10 ;  /* 0x0132300aff0075a7 */ /* 0x000ea40008020159 */
[----:B--2---:R-:W-:Y:S05]  /*db30*/  @!P1 BRA `(.L_x_681) ;  /* 0x0000009000b09947 */ /* 0x004fea0003800000 */
.L_x_680:
        /* <DEDUP_REMOVED lines=64> */
.L_x_682:
[----:B------:R-:W-:Y:S01]  /*df40*/  ULEA UR11, UR26, UR40, 0x3 ;  /* 0x000000281a0b7291 */ /* 0x000fe2000f8e183f */
[----:B-12---:R-:W-:-:S05]  /*df50*/  IMAD.U32 R10, RZ, RZ, UR27 ;  /* 0x0000001bff0a7e24 */ /* 0x006fca000f8e00ff */
[----:B------:R-:W-:-:S04]  /*df60*/  SHF.L.U32 R10, R10, 0x1f, RZ ;  /* 0x0000001f0a0a7819 */ /* 0x000fc800000006ff */
[----:B------:R1:W2:Y:S01]  /*df70*/  SYNCS.PHASECHK.TRANS64.TRYWAIT P1, [UR11+0x13250], R10 ;  /* 0x0132500aff0075a7 */ /* 0x0002a2000802014b */
[----:B------:R-:W-:Y:S05]  /*df80*/  @!P0 BRA `(.L_x_683) ;  /* 0x0000000000048947 */ /* 0x000fea0003800000 */
[----:B------:R-:W-:Y:S01]  /*df90*/  BPT.TRAP 0x1 ;  /* 0x000000040000795c */ /* 0x000fe20000300000 */
.L_x_683:
[----:B--2---:R-:W-:Y:S05]  /*dfa0*/  @P1 BRA `(.L_x_684) ;  /* 0x0000000000081947 */ /* 0x004fea0003800000 */
[----:B------:R-:W2:Y:S02]  /*dfb0*/  SYNCS.PHASECHK.TRANS64.TRYWAIT P1, [UR11+0x13250], R10 ;  /* 0x0132500aff0075a7 */ /* 0x000ea4000802014b */
[----:B--2---:R-:W-:Y:S05]  /*dfc0*/  @!P1 BRA `(.L_x_685) ;  /* 0x0000008c00a49947 */ /* 0x004fea0003800000 */
.L_x_684:
        /* <DEDUP_REMOVED lines=11> */
[----:B------:R-:W-:Y:S01]  /*e080*/  FMUL.FTZ R86, R0, R56 ;  /* 0x0000003800567220 */ /* 0x000fe20000410000 */
[----:B------:R-:W-:Y:S01]  /*e090*/  ULOP3.LUT UR6, UR6, 0x10000, URZ, 0xfc, !UPT ;  /* 0x0001000006067892 */ /* 0x000fe2000f8efc3f */
[----:B------:R-:W-:-:S02]  /*e0a0*/  IMAD.U32 R56, RZ, RZ, UR25 ;  /* 0x00000019ff387e24 */ /* 0x000fc4000f8e00ff */
[C---:B------:R-:W-:Y:S01]  /*e0b0*/  FMUL.FTZ R18, R0.reuse, R122 ;  /* 0x0000007a00127220 */ /* 0x040fe20000410000 */
[C---:B------:R-:W-:Y:S01]  /*e0c0*/  FMUL.FTZ R122, R0.reuse, R128 ;  /* 0x00000080007a7220 */ /* 0x040fe20000410000 */
[----:B------:R-:W-:Y:S01]  /*e0d0*/  UIMAD UR10, UR26, 0x280, UR6 ;  /* 0x000002801a0a78a4 */ /* 0x000fe2000f8e0206 */
[C---:B------:R-:W-:Y:S01]  /*e0e0*/  FMUL.FTZ R128, R0.reuse, R134 ;  /* 0x0000008600807220 */ /* 0x040fe20000410000 */
[C---:B--2---:R-:W-:Y:S01]  /*e0f0*/  FMUL.FTZ R11, R0.reuse, R121 ;  /* 0x00000079000b7220 */ /* 0x044fe20000410000 */
[C---:B------:R-:W-:Y:S01]  /*e100*/  FMUL.FTZ R134, R0.reuse, R65 ;  /* 0x0000004100867220 */ /* 0x040fe20000410000 */
[C---:B-1----:R-:W-:Y:S01]  /*e110*/  FMUL.FTZ R10, R0.reuse, R120 ;  /* 0x00000078000a7220 */ /* 0x042fe20000410000 */
        /* <DEDUP_REMOVED lines=72> */
[----:B------:R-:W-:Y:S01]  /*e5a0*/  IADD3 R57, R70, 0x1, R23 ;  /* 0x0000000146397810 */ /* 0x000fe20007ffe017 */
[----:B------:R-:W1:Y:S01]  /*e5b0*/  MUFU.TANH R10, R10 ;  /* 0x0000000a000a7308 */ /* 0x000e620000002400 */
[----:B------:R-:W-:-:S07]  /*e5c0*/  IMAD R67, R17, -0x2, R70 ;  /* 0xfffffffe11437824 */ /* 0x000fce00078e0246 */
[----:B------:R-:W2:Y:S01]  /*e5d0*/  MUFU.TANH R11, R11 ;  /* 0x0000000b000b7308 */ /* 0x000ea20000002400 */
[----:B------:R-:W-:Y:S02]  /*e5e0*/  WARPGROUP.DEPBAR.LE gsb0, 0x0 ;  /* 0x00008000000079c5 */ /* 0x000fe40000010000 */
[----:B------:R-:W-:-:S06]  /*e5f0*/  WARPGROUP.ARRIVE ;  /* 0x00000000000079c5 */ /* 0x000fcc0000000000 */
[----:B------:R-:W3:Y:S01]  /*e600*/  S2R R155, SR_TID.X ;  /* 0x00000000009b7919 */ /* 0x000ee20000002100 */
[----:B------:R-:W4:Y:S01]  /*e610*/  MUFU.TANH R18, R18 ;  /* 0x0000001200127308 */ /* 0x000f220000002400 */
[----:B------:R-:W-:Y:S01]  /*e620*/  QGMMA.64x64x32.F32.E4M3.E4M3 R24, R148, gdesc[UR4], R24, gsb0 ;  /* 0x00e0000494187df3 */ /* 0x000fe20008000818 */
[----:B------:R-:W-:Y:S01]  /*e630*/  UIADD3 UR6, UR10, 0x100, URZ ;  /* 0x000001000a067890 */ /* 0x000fe2000fffe03f */
[----:B------:R-:W-:-:S05]  /*e640*/  UMOV UR7, 0xc0000010 ;  /* 0xc000001000077882 */ /* 0x000fca0000000000 */
[----:B------:R-:W1:Y:S08]  /*e650*/  MUFU.TANH R20, R20 ;  /* 0x0000001400147308 */ /* 0x000e700000002400 */
[----:B------:R-:W1:Y:S08]  /*e660*/  MUFU.TANH R21, R21 ;  /* 0x0000001500157308 */ /* 0x000e700000002400 */
[----:B------:R-:W1:Y:S01]  /*e670*/  MUFU.TANH R22, R22 ;  /* 0x0000001600167308 */ /* 0x000e620000002400 */
[----:B---3--:R-:W-:-:S07]  /*e680*/  LOP3.LUT P1, RZ, R155, 0x7f, RZ, 0xc0, !PT ;  /* 0x0000007f9bff7812 */ /* 0x008fce000782c0ff */
[----:B------:R-:W3:Y:S08]  /*e690*/  MUFU.TANH R120, R120 ;  /* 0x0000007800787308 */ /* 0x000ef00000002400 */
[----:B------:R-:W1:Y:S01]  /*e6a0*/  MUFU.TANH R121, R121 ;  /* 0x0000007900797308 */ /* 0x000e620000002400 */
[----:B------:R-:W-:-:S05]  /*e6b0*/  @!P1 VIADD R56, R56, 0x13240 ;  /* 0x0001324038389836 */ /* 0x000fca0000000000 */
[----:B------:R-:W-:Y:S02]  /*e6c0*/  @!P1 PRMT R56, RZ, 0x654, R56 ;  /* 0x00000654ff389816 */ /* 0x000fe40000000038 */
        /* <DEDUP_REMOVED lines=50> */
[----:B------:R5:W-:Y:S01]  /*e9f0*/  @!P1 SYNCS.ARRIVE.TRANS64.RED.A1T0 RZ, [R56+URZ], RZ ;  /* 0x000000ff38ff99a7 */ /* 0x000be2000810043f */
[----:B------:R-:W-:-:S04]  /*ea00*/  ISETP.GE.AND P1, PT, R9, 0x1, PT ;  /* 0x000000010900780c */ /* 0x000fc80003f26270 */
[----:B------:R-:W1:Y:S01]  /*ea10*/  MUFU.TANH R100, R100 ;  /* 0x0000006400647308 */ /* 0x000e620000002400 */
[----:B-----5:R-:W-:-:S07]  /*ea20*/  VIADD R56, R57, -UR24 ;  /* 0x8000001839387c36 */ /* 0x020fce0008000000 */
[----:B------:R-:W1:Y:S01]  /*ea30*/  MUFU.TANH R101, R101 ;  /* 0x0000006500657308 */ /* 0x000e620000002400 */
[----:B------:R-:W-:-:S04]  /*ea40*/  IMAD R56, R17, -0x2, R56 ;  /* 0xfffffffe11387824 */ /* 0x000fc800078e0238 */
[C---:B------:R-:W-:Y:S02]  /*ea50*/  VIADD R137, R56.reuse, UR23 ;  /* 0x0000001738897c36 */ /* 0x040fe40008000000 */
[----:B------:R-:W-:Y:S01]  /*ea60*/  VIADD R136, R56, UR20 ;  /* 0x0000001438887c36 */ /* 0x000fe20008000000 */
[----:B------:R-:W1:Y:S01]  /*ea70*/  MUFU.TANH R102, R102 ;  /* 0x0000006600667308 */ /* 0x000e620000002400 */
[C---:B------:R-:W-:Y:S02]  /*ea80*/  IMAD.IADD R135, R4.reuse, 0x1, R137 ;  /* 0x0000000104877824 */ /* 0x040fe400078e0289 */
[----:B------:R-:W-:-:S05]  /*ea90*/  IMAD.IADD R71, R4, 0x1, R136 ;  /* 0x0000000104477824 */ /* 0x000fca00078e0288 */
        /* <DEDUP_REMOVED lines=33> */
[----:B--234-:R-:W-:Y:S05]  /*ecb0*/  @!P1 BRA `(.L_x_686) ;  /* 0x0000000000589947 */ /* 0x01cfea0003800000 */
        /* <DEDUP_REMOVED lines=11> */
.L_x_688:
[----:B------:R-:W-:-:S05]  /*ed70*/  IMAD.U32 R138, RZ, RZ, UR22 ;  /* 0x00000016ff8a7e24 */ /* 0x000fca000f8e00ff */
[----:B------:R-:W-:-:S13]  /*ed80*/  ISETP.NE.AND P1, PT, R138, 0x1, PT ;  /* 0x000000018a00780c */ /* 0x000fda0003f25270 */
[----:B------:R-:W2:Y:S01]  /*ed90*/  @P1 LDC.64 R56, c[0x0][0x9e8] ;  /* 0x00027a00ff381b82 */ /* 0x000ea20000000a00 */
[----:B------:R-:W-:-:S04]  /*eda0*/  @P1 IMAD.IADD R139, R19, 0x1, R4 ;  /* 0x00000001138b1824 */ /* 0x000fc800078e0204 */
[----:B--2---:R-:W-:-:S04]  /*edb0*/  @P1 IMAD.HI.U32 R140, R139, R56, RZ ;  /* 0x000000388b8c1227 */ /* 0x004fc800078e00ff */
[----:B------:R-:W-:Y:S01]  /*edc0*/  IMAD.MOV.U32 R56, RZ, RZ, R13 ;  /* 0x000000ffff387224 */ /* 0x000fe200078e000d */
[----:B------:R-:W-:-:S07]  /*edd0*/  @P1 SHF.R.U32.HI R56, RZ, R57, R140 ;  /* 0x00000039ff381219 */ /* 0x000fce000001168c */
.L_x_689:
[----:B------:R-:W-:Y:S05]  /*ede0*/  BSYNC B0 ;  /* 0x0000000000007941 */ /* 0x000fea0003800000 */
.L_x_687:
[----:B------:R-:W-:-:S05]  /*edf0*/  IMAD R56, R56, R138, R67 ;  /* 0x0000008a38387224 */ /* 0x000fca00078e0243 */
[----:B------:R-:W-:Y:S02]  /*ee00*/  VIADDMNMX R135, R56, R138, R135, PT ;  /* 0x0000008a38877246 */ /* 0x000fe40003800187 */
[----:B------:R-:W-:-:S07]  /*ee10*/  VIMNMX R71, R71, R56, !PT ;  /* 0x0000003847477248 */ /* 0x000fce0007fe0100 */
.L_x_686:
[C---:B------:R-:W-:Y:S01]  /*ee20*/  ISETP.GE.AND P2, PT, R70.reuse, 0x9, PT ;  /* 0x000000094600780c */ /* 0x040fe20003f46270 */
[C---:B------:R-:W-:Y:S01]  /*ee30*/  IMAD.IADD R137, R5.reuse, 0x1, R137 ;  /* 0x0000000105897824 */ /* 0x040fe200078e0289 */
[----:B------:R-:W-:Y:S01]  /*ee40*/  ISETP.GE.AND P1, PT, R70, 0x2, PT ;  /* 0x000000024600780c */ /* 0x000fe20003f26270 */
[----:B------:R-:W-:Y:S01]  /*ee50*/  IMAD.IADD R136, R5, 0x1, R136 ;  /* 0x0000000105887824 */ /* 0x000fe200078e0288 */
[----:B------:R-:W-:Y:S02]  /*ee60*/  LOP3.LUT R16, R16, 0xfffffffd, RZ, 0xc0, !PT ;  /* 0xfffffffd10107812 */ /* 0x000fe400078ec0ff */
[----:B------:R-:W-:Y:S02]  /*ee70*/  ISETP.GT.AND P3, PT, R71, 0x1, !P1 ;  /* 0x000000014700780c */ /* 0x000fe40004f64270 */
[----:B------:R-:W-:Y:S02]  /*ee80*/  ISETP.GE.AND P4, PT, R70, 0xa, PT ;  /* 0x0000000a4600780c */ /* 0x000fe40003f86270 */
[----:B------:R-:W-:-:S02]  /*ee90*/  ISETP.LT.OR P3, PT, R135, 0x2, P3 ;  /* 0x000000028700780c */ /* 0x000fc40001f61670 */
[----:B------:R-:W-:Y:S02]  /*eea0*/  LOP3.LUT R2, R2, 0xfffffffd, RZ, 0xc0, !PT ;  /* 0xfffffffd02027812 */ /* 0x000fe400078ec0ff */
[----:B------:R-:W-:Y:S02]  /*eeb0*/  @P2 LOP3.LUT R16, R16, 0x2, RZ, 0xfc, !PT ;  /* 0x0000000210102812 */ /* 0x000fe400078efcff */
[----:B------:R-:W-:Y:S02]  /*eec0*/  ISETP.GT.AND P2, PT, R71, 0x8, !P2 ;  /* 0x000000084700780c */ /* 0x000fe40005744270 */
[----:B------:R-:W-:Y:S02]  /*eed0*/  FSEL R56, R11, -INF , !P3 ;  /* 0xff8000000b387808 */ /* 0x000fe40005800000 */
[----:B------:R-:W-:Y:S02]  /*eee0*/  ISETP.LT.OR P2, PT, R135, 0x9, P2 ;  /* 0x000000098700780c */ /* 0x000fe40001741670 */
[----:B------:R-:W-:-:S02]  /*eef0*/  ISETP.GE.AND P3, PT, R70, 0x11, PT ;  /* 0x000000114600780c */ /* 0x000fc40003f66270 */
[----:B------:R-:W-:Y:S02]  /*ef00*/  LOP3.LUT R16, R16, 0xfffffffb, RZ, 0xc0, !PT ;  /* 0xfffffffb10107812 */ /* 0x000fe400078ec0ff */
[----:B-1----:R-:W-:Y:S02]  /*ef10*/  FSEL R21, R21, -INF , !P2 ;  /* 0xff80000015157808 */ /* 0x002fe40005000000 */
        /* <DEDUP_REMOVED lines=15> */
[----:B------:R-:W-:Y:S02]  /*f010*/  FSEL R123, R123, -INF , !P2 ;  /* 0xff8000007b7b7808 */ /* 0x000fe40005000000 */
[----:B------:R-:W-:Y:S02]  /*f020*/  ISETP.GT.AND P2, PT, R71, 0x18, !P3 ;  /* 0x000000184700780c */ /* 0x000fe40005f44270 */
[----:B------:R-:W-:-:S02]  /*f030*/  LOP3.LUT R16, R16, 0x7fffffff, RZ, 0xc0, !PT ;  /* 0x7fffffff10107812 */ /* 0x000fc400078ec0ff */
        /* <DEDUP_REMOVED lines=198> */
[----:B------:R-:W-:-:S13]  /*fca0*/  ISETP.GE.AND P6, PT, R9, 0x1, PT ;  /* 0x000000010900780c */ /* 0x000fda0003fc6270 */
[----:B------:R-:W-:Y:S05]  /*fcb0*/  @!P6 BRA `(.L_x_690) ;  /* 0x000000000058e947 */ /* 0x000fea0003800000 */
[----:B------:R-:W-:Y:S01]  /*fcc0*/  ISETP.GT.AND P6, PT, R12, -0x1, PT ;  /* 0xffffffff0c00780c */ /* 0x000fe20003fc4270 */
[----:B------:R-:W-:-:S12]  /*fcd0*/  BSSY B0, `(.L_x_691) ;  /* 0x0000011000007945 */ /* 0x000fd80003800000 */
        /* <DEDUP_REMOVED lines=9> */
.L_x_692:
[----:B------:R-:W-:-:S05]  /*fd70*/  IMAD.U32 R70, RZ, RZ, UR22 ;  /* 0x00000016ff467e24 */ /* 0x000fca000f8e00ff */
[----:B------:R-:W-:-:S13]  /*fd80*/  ISETP.NE.AND P6, PT, R70, 0x1, PT ;  /* 0x000000014600780c */ /* 0x000fda0003fc5270 */
[----:B------:R-:W1:Y:S01]  /*fd90*/  @P6 LDC.64 R10, c[0x0][0x9e8] ;  /* 0x00027a00ff0a6b82 */ /* 0x000e620000000a00 */
[----:B------:R-:W-:-:S04]  /*fda0*/  @P6 IMAD.IADD R71, R19, 0x1, R5 ;  /* 0x0000000113476824 */ /* 0x000fc800078e0205 */
[----:B-1----:R-:W-:-:S04]  /*fdb0*/  @P6 IMAD.HI.U32 R138, R71, R10, RZ ;  /* 0x0000000a478a6227 */ /* 0x002fc800078e00ff */
[----:B------:R-:W-:Y:S01]  /*fdc0*/  IMAD.MOV.U32 R10, RZ, RZ, R12 ;  /* 0x000000ffff0a7224 */ /* 0x000fe200078e000c */
[----:B------:R-:W-:-:S07]  /*fdd0*/  @P6 SHF.R.U32.HI R10, RZ, R11, R138 ;  /* 0x0000000bff0a6219 */ /* 0x000fce000001168a */
.L_x_693:
[----:B------:R-:W-:Y:S05]  /*fde0*/  BSYNC B0 ;  /* 0x0000000000007941 */ /* 0x000fea0003800000 */
.L_x_691:
[----:B------:R-:W-:-:S05]  /*fdf0*/  IMAD R67, R10, R70, R67 ;  /* 0x000000460a437224 */ /* 0x000fca00078e0243 */
[----:B------:R-:W-:Y:S02]  /*fe00*/  VIADDMNMX R137, R67, R70, R137, PT ;  /* 0x0000004643897246 */ /* 0x000fe40003800189 */
[----:B------:R-:W-:-:S07]  /*fe10*/  VIMNMX R136, R136, R67, !PT ;  /* 0x0000004388887248 */ /* 0x000fce0007fe0100 */
.L_x_690:
[----:B------:R-:W-:Y:S02]  /*fe20*/  ISETP.GT.AND P1, PT, R136, 0x1, !P1 ;  /* 0x000000018800780c */ /* 0x000fe40004f24270 */
        /* <DEDUP_REMOVED lines=109> */
[C---:B------:R-:W-:Y:S02]  /*10500*/  ISETP.LT.OR P3, PT, R137.reuse, 0x91, P3 ;  /* 0x000000918900780c */ /* 0x040fe40001f61670 */
[C---:B------:R-:W-:Y:S02]  /*10510*/  ISETP.GT.AND P1, PT, R136.reuse, 0x41, !P1 ;  /* 0x000000418800780c */ /* 0x040fe40004f24270 */
[----:B------:R-:W-:Y:S02]  /*10520*/  ISETP.GT.AND P4, PT, R136, 0x91, !P4 ;  /* 0x000000918800780c */ /* 0x000fe40006784270 */
[----:B------:R-:W-:Y:S02]  /*10530*/  ISETP.LT.OR P1, PT, R137, 0x42, P1 ;  /* 0x000000428900780c */ /* 0x000fe40000f21670 */
[----:B-1----:R-:W-:-:S02]  /*10540*/  FMNMX.FTZ R67, R10, R11, !PT ;  /* 0x0000000b0a437209 */ /* 0x002fc40007810000 */
[----:B------:R-:W-:Y:S02]  /*10550*/  FSEL R91, R91, -INF , !P1 ;  /* 0xff8000005b5b7808 */ /* 0x000fe40004800000 */
[----:B------:R-:W-:Y:S01]  /*10560*/  LOP3.LUT P1, RZ, R16, 0x200000, RZ, 0xc0, !PT ;  /* 0x0020000010ff7812 */ /* 0x000fe2000782c0ff */
[----:B------:R-:W1:Y:S01]  /*10570*/  SHFL.BFLY PT, R70, R67, 0x1, 0x1f ;  /* 0x0c201f0043467f89 */ /* 0x000e6200000e0000 */
[----:B------:R-:W-:Y:S02]  /*10580*/  FSEL R63, R63, -INF , !P3 ;  /* 0xff8000003f3f7808 */ /* 0x000fe40005800000 */
[C---:B------:R-:W-:Y:S02]  /*10590*/  ISETP.GT.AND P1, PT, R136.reuse, 0x48, !P1 ;  /* 0x000000488800780c */ /* 0x040fe40004f24270 */
[----:B------:R-:W-:Y:S02]  /*105a0*/  ISETP.GT.AND P5, PT, R136, 0x98, !P5 ;  /* 0x000000988800780c */ /* 0x000fe40006fa4270 */
[----:B------:R-:W-:-:S02]  /*105b0*/  ISETP.LT.OR P1, PT, R137, 0x49, P1 ;  /* 0x000000498900780c */ /* 0x000fc40000f21670 */
[C---:B------:R-:W-:Y:S02]  /*105c0*/  ISETP.LT.OR P4, PT, R137.reuse, 0x92, P4 ;  /* 0x000000928900780c */ /* 0x040fe40002781670 */
[----:B------:R-:W-:Y:S02]  /*105d0*/  FSEL R94, R94, -INF , !P1 ;  /* 0xff8000005e5e7808 */ /* 0x000fe40004800000 */
[----:B------:R-:W-:Y:S02]  /*105e0*/  LOP3.LUT P1, RZ, R16, 0x100000, RZ, 0xc0, !PT ;  /* 0x0010000010ff7812 */ /* 0x000fe4000782c0ff */
[----:B------:R-:W-:Y:S02]  /*105f0*/  ISETP.LT.OR P5, PT, R137, 0x99, P5 ;  /* 0x000000998900780c */ /* 0x000fe40002fa1670 */
[----:B------:R-:W-:Y:S02]  /*10600*/  ISETP.GT.AND P1, PT, R136, 0x49, !P1 ;  /* 0x000000498800780c */ /* 0x000fe40004f24270 */
[----:B------:R-:W-:-:S02]  /*10610*/  FSEL R65, R65, -INF , !P5 ;  /* 0xff80000041417808 */ /* 0x000fc40006800000 */
[----:B------:R-:W-:Y:S02]  /*10620*/  ISETP.LT.OR P1, PT, R137, 0x4a, P1 ;  /* 0x0000004a8900780c */ /* 0x000fe40000f21670 */
[----:B-1----:R-:W-:Y:S01]  /*10630*/  FMNMX.FTZ R11, R67, R70, !PT ;  /* 0x00000046430b7209 */ /* 0x002fe20007810000 */
[----:B------:R-:W-:Y:S01]  /*10640*/  IMAD.U32 R70, RZ, RZ, UR21 ;  /* 0x00000015ff467e24 */ /* 0x000fe2000f8e00ff */
[----:B------:R-:W-:Y:S02]  /*10650*/  FSEL R95, R95, -INF , !P1 ;  /* 0xff8000005f5f7808 */ /* 0x000fe40004800000 */
[----:B------:R-:W-:Y:S01]  /*10660*/  LOP3.LUT P1, RZ, R16, 0x80000, RZ, 0xc0, !PT ;  /* 0x0008000010ff7812 */ /* 0x000fe2000782c0ff */
[----:B------:R-:W-:-:S03]  /*10670*/  FFMA.FTZ R70, R11, R70, -8 ;  /* 0xc10000000b467423 */ /* 0x000fc60000010046 */
        /* <DEDUP_REMOVED lines=63> */
[----:B------:R-:W-:-:S02]  /*10a70*/  FSEL R18, R18, -INF , !P1 ;  /* 0xff80000012127808 */ /* 0x000fc40004800000 */
[----:B------:R-:W-:Y:S02]  /*10a80*/  FSETP.NEU.FTZ.AND P1, PT, R11, -INF , PT ;  /* 0xff8000000b00780b */ /* 0x000fe40003f3d000 */
[----:B------:R-:W-:Y:S02]  /*10a90*/  ISETP.LT.OR P2, PT, R137, 0x9a, P2 ;  /* 0x0000009a8900780c */ /* 0x000fe40001741670 */
[----:B------:R-:W-:Y:S02]  /*10aa0*/  FSEL R10, R70, RZ, P1 ;  /* 0x000000ff460a7208 */ /* 0x000fe40000800000 */
[----:B------:R-:W-:-:S03]  /*10ab0*/  FSEL R66, R66, -INF , !P2 ;  /* 0xff80000042427808 */ /* 0x000fc60005000000 */
[--C-:B------:R-:W-:Y:S01]  /*10ac0*/  FFMA.FTZ R67, R123, UR21, -R10.reuse ;  /* 0x000000157b437c23 */ /* 0x100fe2000801080a */
[----:B------:R-:W-:Y:S01]  /*10ad0*/  FMNMX.FTZ R123, R18, R15, !PT ;  /* 0x0000000f127b7209 */ /* 0x000fe20007810000 */
[--C-:B------:R-:W-:Y:S01]  /*10ae0*/  FFMA.FTZ R71, R126, UR21, -R10.reuse ;  /* 0x000000157e477c23 */ /* 0x100fe2000801080a */
[----:B------:R-:W-:-:S01]  /*10af0*/  FFMA.FTZ R135, R76, UR21, -R10 ;  /* 0x000000154c877c23 */ /* 0x000fc2000801080a */
[----:B------:R-:W-:Y:S01]  /*10b00*/  FSEL R76, R62, -INF , !P4 ;  /* 0xff8000003e4c7808 */ /* 0x000fe20006000000 */
        /* <DEDUP_REMOVED lines=43> */
[----:B------:R-:W-:Y:S01]  /*10dc0*/  FFMA.FTZ R68, R68, UR21, -R10 ;  /* 0x0000001544447c23 */ /* 0x000fe2000801080a */
[----:B------:R-:W-:Y:S01]  /*10dd0*/  IMAD.U32 R133, RZ, RZ, UR21 ;  /* 0x00000015ff857e24 */ /* 0x000fe2000f8e00ff */
[----:B------:R-:W-:Y:S01]  /*10de0*/  FMNMX.FTZ R126, R114, R123, !PT ;  /* 0x0000007b727e7209 */ /* 0x000fe20007810000 */
[----:B------:R1:W-:Y:S03]  /*10df0*/  MUFU.EX2 R62, R135 ;  /* 0x00000087003e7308 */ /* 0x0003e60000000800 */
[----:B------:R-:W-:-:S04]  /*10e00*/  FMNMX.FTZ R123, R115, R126, !PT ;  /* 0x0000007e737b7209 */ /* 0x000fc80007810000 */
[----:B------:R-:W-:Y:S01]  /*10e10*/  FMNMX.FTZ R126, R118, R123, !PT ;  /* 0x0000007b767e7209 */ /* 0x000fe20007810000 */
[----:B------:R-:W-:Y:S03]  /*10e20*/  MUFU.EX2 R70, R70 ;  /* 0x0000004600467308 */ /* 0x000fe60000000800 */
        /* <DEDUP_REMOVED lines=35> */
[----:B------:R-:W-:-:S01]  /*11060*/  FFMA.FTZ R126, R81, UR21, -R10 ;  /* 0x00000015517e7c23 */ /* 0x000fc2000801080a */
[----:B------:R-:W-:Y:S01]  /*11070*/  FFMA.FTZ R81, R131, UR21, -R10 ;  /* 0x0000001583517c23 */ /* 0x000fe2000801080a */
[----:B------:R-:W-:Y:S01]  /*11080*/  MUFU.EX2 R112, R112 ;  /* 0x0000007000707308 */ /* 0x000fe20000000800 */
[----:B------:R-:W-:-:S05]  /*11090*/  FMNMX.FTZ R127, R66, R123, !PT ;  /* 0x0000007b427f7209 */ /* 0x000fca0007810000 */
[----:B------:R-:W2:Y:S02]  /*110a0*/  SHFL.BFLY PT, R136, R127, 0x2, 0x1f ;  /* 0x0c401f007f887f89 */ /* 0x000ea400000e0000 */
[----:B------:R-:W-:Y:S08]  /*110b0*/  MUFU.EX2 R113, R113 ;  /* 0x0000007100717308 */ /* 0x000ff00000000800 */
[----:B------:R-:W-:Y:S08]  /*110c0*/  MUFU.EX2 R116, R116 ;  /* 0x0000007400747308 */ /* 0x000ff00000000800 */
[----:B------:R-:W-:Y:S01]  /*110d0*/  MUFU.EX2 R117, R117 ;  /* 0x0000007500757308 */ /* 0x000fe20000000800 */
[----:B--2---:R-:W-:Y:S01]  /*110e0*/  FMNMX.FTZ R136, R127, R136, !PT ;  /* 0x000000887f887209 */ /* 0x004fe20007810000 */
[--C-:B------:R-:W-:Y:S01]  /*110f0*/  FFMA.FTZ R127, R134, UR21, -R10.reuse ;  /* 0x00000015867f7c23 */ /* 0x100fe2000801080a */
[----:B------:R-:W-:-:S01]  /*11100*/  FFMA.FTZ R134, R69, UR21, -R10 ;  /* 0x0000001545867c23 */ /* 0x000fc2000801080a */
[----:B------:R-:W-:-:S04]  /*11110*/  FSEL R69, R11, RZ, P1 ;  /* 0x000000ff0b457208 */ /* 0x000fc80000800000 */
[----:B------:R-:W-:Y:S01]  /*11120*/  MUFU.EX2 R88, R88 ;  /* 0x0000005800587308 */ /* 0x000fe20000000800 */
[----:B------:R-:W2:Y:S01]  /*11130*/  SHFL.BFLY PT, R131, R136, 0x1, 0x1f ;  /* 0x0c201f0088837f89 */ /* 0x000ea200000e0000 */
[----:B------:R-:W-:-:S04]  /*11140*/  FADD.FTZ R69, -R69, R14 ;  /* 0x0000000e45457221 */ /* 0x000fc80000010100 */
[----:B------:R-:W-:Y:S02]  /*11150*/  FMUL.FTZ R69, R69, UR21 ;  /* 0x0000001545457c20 */ /* 0x000fe40008410000 */
[----:B------:R-:W-:Y:S08]  /*11160*/  MUFU.EX2 R89, R89 ;  /* 0x0000005900597308 */ /* 0x000ff00000000800 */
[----:B------:R-:W3:Y:S01]  /*11170*/  MUFU.EX2 R69, R69 ;  /* 0x0000004500457308 */ /* 0x000ee20000000800 */
[----:B--2---:R-:W-:-:S07]  /*11180*/  FMNMX.FTZ R10, R136, R131, !PT ;  /* 0x00000083880a7209 */ /* 0x004fce0007810000 */
[----:B------:R-:W-:Y:S01]  /*11190*/  MUFU.EX2 R123, R137 ;  /* 0x00000089007b7308 */ /* 0x000fe20000000800 */
[C---:B------:R-:W-:Y:S01]  /*111a0*/  FSETP.NEU.FTZ.AND P1, PT, R10.reuse, -INF , PT ;  /* 0xff8000000a00780b */ /* 0x040fe20003f3d000 */
[----:B------:R-:W-:-:S06]  /*111b0*/  FFMA.FTZ R133, R10, R133, -8 ;  /* 0xc10000000a857423 */ /* 0x000fcc0000010085 */
[----:B------:R-:W-:Y:S01]  /*111c0*/  MUFU.EX2 R92, R92 ;  /* 0x0000005c005c7308 */ /* 0x000fe20000000800 */
[----:B------:R-:W-:-:S05]  /*111d0*/  FSEL R133, R133, RZ, P1 ;  /* 0x000000ff85857208 */ /* 0x000fca0000800000 */
[--C-:B------:R-:W-:Y:S01]  /*111e0*/  FFMA.FTZ R14, R20, UR21, -R133.reuse ;  /* 0x00000015140e7c23 */ /* 0x100fe20008010885 */
[----:B------:R-:W-:-:S01]  /*111f0*/  FFMA.FTZ R20, R124, UR21, -R133 ;  /* 0x000000157c147c23 */ /* 0x000fc20008010885 */
[----:B------:R-:W-:Y:S01]  /*11200*/  FSEL R124, R10, RZ, P1 ;  /* 0x000000ff0a7c7208 */ /* 0x000fe20000800000 */
[----:B-1----:R-:W-:-:S01]  /*11210*/  FFMA.FTZ R135, R18, UR21, -R133 ;  /* 0x0000001512877c23 */ /* 0x002fc20008010885 */
[--C-:B------:R-:W-:Y:S01]  /*11220*/  FFMA.FTZ R18, R120, UR21, -R133.reuse ;  /* 0x0000001578127c23 */ /* 0x100fe20008010885 */
[----:B------:R-:W-:-:S01]  /*11230*/  FFMA.FTZ R120, R128, UR21, -R133 ;  /* 0x0000001580787c23 */ /* 0x000fc20008010885 */
[----:B------:R-:W-:Y:S01]  /*11240*/  FFMA.FTZ R128, R94, UR21, -R133 ;  /* 0x000000155e807c23 */ /* 0x000fe20008010885 */
[----:B------:R-:W-:-:S01]  /*11250*/  FADD.FTZ R124, -R124, R15 ;  /* 0x0000000f7c7c7221 */ /* 0x000fc20000010100 */
[----:B------:R-:W-:Y:S01]  /*11260*/  MUFU.EX2 R14, R14 ;  /* 0x0000000e000e7308 */ /* 0x000fe20000000800 */
[----:B------:R-:W-:-:S01]  /*11270*/  FFMA.FTZ R121, R121, UR21, -R133 ;  /* 0x0000001579797c23 */ /* 0x000fc20008010885 */
[--C-:B------:R-:W-:Y:S01]  /*11280*/  FFMA.FTZ R125, R125, UR21, -R133.reuse ;  /* 0x000000157d7d7c23 */ /* 0x100fe20008010885 */
[----:B------:R-:W-:Y:S01]  /*11290*/  FMUL.FTZ R94, R124, UR21 ;  /* 0x000000157c5e7c20 */ /* 0x000fe20008410000 */
[--C-:B------:R-:W-:Y:S01]  /*112a0*/  FFMA.FTZ R124, R95, UR21, -R133.reuse ;  /* 0x000000155f7c7c23 */ /* 0x100fe20008010885 */
[----:B------:R-:W-:-:S01]  /*112b0*/  FFMA.FTZ R95, R98, UR21, -R133 ;  /* 0x00000015625f7c23 */ /* 0x000fc20008010885 */
[--C-:B------:R-:W-:Y:S01]  /*112c0*/  FFMA.FTZ R98, R99, UR21, -R133.reuse ;  /* 0x0000001563627c23 */ /* 0x100fe20008010885 */
[----:B------:R-:W-:-:S01]  /*112d0*/  FFMA.FTZ R99, R102, UR21, -R133 ;  /* 0x0000001566637c23 */ /* 0x000fc20008010885 */
[----:B------:R-:W-:Y:S01]  /*112e0*/  MUFU.EX2 R135, R135 ;  /* 0x0000008700877308 */ /* 0x000fe20000000800 */
[----:B---3--:R-:W-:-:S01]  /*112f0*/  FFMA.FTZ R102, R69, R7, R70 ;  /* 0x0000000745667223 */ /* 0x008fc20000010046 */
        /* <DEDUP_REMOVED lines=24> */
[----:B------:R-:W-:Y:S01]  /*11480*/  FADD.FTZ R6, R57, R102 ;  /* 0x0000006639067221 */ /* 0x000fe20000010000 */
[----:B------:R-:W-:-:S01]  /*11490*/  FFMA.FTZ R102, R103, UR21, -R133 ;  /* 0x0000001567667c23 */ /* 0x000fc20008010885 */
[----:B------:R-:W-:Y:S01]  /*114a0*/  FFMA.FTZ R63, R63, UR21, -R133 ;  /* 0x000000153f3f7c23 */ /* 0x000fe20008010885 */
[----:B------:R-:W-:-:S01]  /*114b0*/  FADD.FTZ R7, R14, R7 ;  /* 0x000000070e077221 */ /* 0x000fc20000010000 */
[----:B------:R-:W-:Y:S01]  /*114c0*/  FADD.FTZ R103, R21, R6 ;  /* 0x0000000615677221 */ /* 0x000fe20000010000 */
[----:B------:R-:W-:-:S01]  /*114d0*/  FFMA.FTZ R76, R76, UR21, -R133 ;  /* 0x000000154c4c7c23 */ /* 0x000fc20008010885 */
[----:B------:R-:W1:Y:S01]  /*114e0*/  MUFU.EX2 R20, R20 ;  /* 0x0000001400147308 */ /* 0x000e620000000800 */
[----:B--2---:R-:W-:-:S01]  /*114f0*/  FADD.FTZ R6, R18, R7 ;  /* 0x0000000712067221 */ /* 0x004fc20000010000 */
[----:B------:R-:W-:Y:S01]  /*11500*/  FADD.FTZ R103, R22, R103 ;  /* 0x0000006716677221 */ /* 0x000fe20000010000 */
[----:B------:R-:W-:-:S01]  /*11510*/  FFMA.FTZ R65, R65, UR21, -R133 ;  /* 0x0000001541417c23 */ /* 0x000fc20008010885 */
[----:B------:R-:W-:-:S04]  /*11520*/  FFMA.FTZ R66, R66, UR21, -R133 ;  /* 0x0000001542427c23 */ /* 0x000fc80008010885 */
[----:B------:R-:W2:Y:S01]  /*11530*/  MUFU.EX2 R125, R125 ;  /* 0x0000007d007d7308 */ /* 0x000ea20000000800 */
[----:B---3--:R-:W-:-:S01]  /*11540*/  FADD.FTZ R7, R121, R6 ;  /* 0x0000000679077221 */ /* 0x008fc20000010000 */
[----:B------:R-:W-:-:S04]  /*11550*/  FADD.FTZ R6, R56, R103 ;  /* 0x0000006738067221 */ /* 0x000fc80000010000 */
[----:B------:R-:W-:Y:S02]  /*11560*/  FADD.FTZ R6, R67, R6 ;  /* 0x0000000643067221 */ /* 0x000fe40000010000 */
[----:B------:R-:W3:Y:S02]  /*11570*/  MUFU.EX2 R120, R120 ;  /* 0x0000007800787308 */ /* 0x000ee40000000800 */
[----:B------:R-:W-:-:S04]  /*11580*/  FADD.FTZ R103, R71, R6 ;  /* 0x0000000647677221 */ /* 0x000fc80000010000 */
[----:B------:R-:W-:Y:S02]  /*11590*/  FADD.FTZ R103, R122, R103 ;  /* 0x000000677a677221 */ /* 0x000fe40000010000 */
[----:B------:R-:W4:Y:S08]  /*115a0*/  MUFU.EX2 R129, R129 ;  /* 0x0000008100817308 */ /* 0x000f300000000800 */
[----:B------:R-:W5:Y:S08]  /*115b0*/  MUFU.EX2 R106, R106 ;  /* 0x0000006a006a7308 */ /* 0x000f700000000800 */
[----:B------:R1:W-:Y:S08]  /*115c0*/  MUFU.EX2 R15, R128 ;  /* 0x00000080000f7308 */ /* 0x0003f00000000800 */
[----:B------:R-:W5:Y:S01]  /*115d0*/  MUFU.EX2 R107, R107 ;  /* 0x0000006b006b7308 */ /* 0x000f620000000800 */
[----:B-1----:R-:W-:-:S04]  /*115e0*/  FADD.FTZ R128, R20, R7 ;  /* 0x0000000714807221 */ /* 0x002fc80000010000 */
[----:B--2---:R-:W-:-:S03]  /*115f0*/  FADD.FTZ R7, R125, R128 ;  /* 0x000000807d077221 */ /* 0x004fc60000010000 */
[----:B------:R-:W1:Y:S01]  /*11600*/  MUFU.EX2 R110, R110 ;  /* 0x0000006e006e7308 */ /* 0x000e620000000800 */
[----:B---3--:R-:W-:-:S04]  /*11610*/  FADD.FTZ R6, R120, R7 ;  /* 0x0000000778067221 */ /* 0x008fc80000010000 */
[----:B----4-:R-:W-:Y:S01]  /*11620*/  FADD.FTZ R7, R129, R6 ;  /* 0x0000000681077221 */ /* 0x010fe20000010000 */
[----:B------:R-:W-:-:S02]  /*11630*/  FADD.FTZ R6, R104, R103 ;  /* 0x0000006768067221 */ /* 0x000fc40000010000 */
[----:B------:R-:W2:Y:S01]  /*11640*/  MUFU.EX2 R111, R111 ;  /* 0x0000006f006f7308 */ /* 0x000ea20000000800 */
[----:B-----5:R-:W-:-:S01]  /*11650*/  FADD.FTZ R128, R106, R7 ;  /* 0x000000076a807221 */ /* 0x020fc20000010000 */
[----:B------:R-:W-:-:S03]  /*11660*/  FADD.FTZ R7, R105, R6 ;  /* 0x0000000669077221 */ /* 0x000fc60000010000 */
[----:B------:R-:W-:Y:S01]  /*11670*/  FADD.FTZ R103, R107, R128 ;  /* 0x000000806b677221 */ /* 0x000fe20000010000 */
[----:B------:R-:W-:-:S02]  /*11680*/  FADD.FTZ R6, R108, R7 ;  /* 0x000000076c067221 */ /* 0x000fc40000010000 */
        /* <DEDUP_REMOVED lines=10> */
[----:B------:R-:W-:Y:S01]  /*11730*/  FFMA.FTZ R103, R82, UR21, -R133 ;  /* 0x0000001552677c23 */ /* 0x000fe20008010885 */
[----:B------:R-:W-:-:S04]  /*11740*/  FADD.FTZ R7, R117, R6 ;  /* 0x0000000675077221 */ /* 0x000fc80000010000 */
[----:B------:R-:W-:Y:S01]  /*11750*/  FADD.FTZ R6, R88, R7 ;  /* 0x0000000758067221 */ /* 0x000fe20000010000 */
[----:B------:R-:W3:Y:S01]  /*11760*/  MUFU.EX2 R119, R119 ;  /* 0x0000007700777308 */ /* 0x000ee20000000800 */
[----:B-1----:R-:W-:-:S02]  /*11770*/  FADD.FTZ R137, R115, R128 ;  /* 0x0000008073897221 */ /* 0x002fc40000010000 */
[----:B------:R-:W-:-:S04]  /*11780*/  FADD.FTZ R7, R89, R6 ;  /* 0x0000000659077221 */ /* 0x000fc80000010000 */
[----:B------:R-:W-:Y:S01]  /*11790*/  FADD.FTZ R6, R92, R7 ;  /* 0x000000075c067221 */ /* 0x000fe20000010000 */
[----:B------:R-:W1:Y:S01]  /*117a0*/  MUFU.EX2 R90, R90 ;  /* 0x0000005a005a7308 */ /* 0x000e620000000800 */
[----:B--2---:R-:W-:-:S07]  /*117b0*/  FADD.FTZ R82, R118, R137 ;  /* 0x0000008976527221 */ /* 0x004fce0000010000 */
[----:B------:R-:W2:Y:S01]  /*117c0*/  MUFU.EX2 R91, R91 ;  /* 0x0000005b005b7308 */ /* 0x000ea20000000800 */
[----:B---3--:R-:W-:-:S01]  /*117d0*/  FADD.FTZ R137, R119, R82 ;  /* 0x0000005277897221 */ /* 0x008fc20000010000 */
[--C-:B------:R-:W-:Y:S01]  /*117e0*/  FFMA.FTZ R82, R83, UR21, -R133.reuse ;  /* 0x0000001553527c23 */ /* 0x100fe20008010885 */
[----:B------:R-:W-:-:S05]  /*117f0*/  FFMA.FTZ R83, R84, UR21, -R133 ;  /* 0x0000001554537c23 */ /* 0x000fca0008010885 */
[----:B------:R-:W3:Y:S01]  /*11800*/  MUFU.EX2 R93, R93 ;  /* 0x0000005d005d7308 */ /* 0x000ee20000000800 */
[----:B-1----:R-:W-:-:S07]  /*11810*/  FADD.FTZ R128, R90, R137 ;  /* 0x000000895a807221 */ /* 0x002fce0000010000 */
[----:B------:R-:W1:Y:S01]  /*11820*/  MUFU.EX2 R124, R124 ;  /* 0x0000007c007c7308 */ /* 0x000e620000000800 */
[----:B--2---:R-:W-:-:S04]  /*11830*/  FADD.FTZ R128, R91, R128 ;  /* 0x000000805b807221 */ /* 0x004fc80000010000 */
[----:B------:R-:W-:-:S03]  /*11840*/  FADD.FTZ R7, R15, R128 ;  /* 0x000000800f077221 */ /* 0x000fc60000010000 */
        /* <DEDUP_REMOVED lines=82> */
.L_x_694:
        /* <DEDUP_REMOVED lines=10> */
[-C--:B------:R-:W-:Y:S01]  /*11e10*/  FMUL.FTZ R25, R25, R69.reuse ;  /* 0x0000004519197220 */ /* 0x080fe20000410000 */
        /* <DEDUP_REMOVED lines=71> */
.L_x_677:
[----:B------:R-:W-:Y:S06]  /*12290*/  BAR.ARV 0x8, 0x1a0 ;  /* 0x0206800000007b1d */ /* 0x000fec0000002000 */
[----:B------:R-:W-:Y:S05]  /*122a0*/  @!P0 BRA `(.L_x_696) ;  /* 0x0000000000048947 */ /* 0x000fea0003800000 */
[----:B------:R-:W-:Y:S01]  /*122b0*/  BPT.TRAP 0x1 ;  /* 0x000000040000795c */ /* 0x000fe20000300000 */
.L_x_696:
[----:B------:R-:W-:Y:S01]  /*122c0*/  ULEA UR14, UR38, UR40, 0x3 ;  /* 0x00000028260e7291 */ /* 0x000fe2000f8e183f */
[----:B------:R-:W-:-:S05]  /*122d0*/  IMAD.U32 R0, RZ, RZ, UR37 ;  /* 0x00000025ff007e24 */ /* 0x000fca000f8e00ff */
[----:B------:R-:W-:-:S04]  /*122e0*/  SHF.L.U32 R0, R0, 0x1f, RZ ;  /* 0x0000001f00007819 */ /* 0x000fc800000006ff */
[----:B------:R1:W2:Y:S01]  /*122f0*/  SYNCS.PHASECHK.TRANS64.TRYWAIT P1, [UR14+0x13250], R0 ;  /* 0x01325000ff0075a7 */ /* 0x0002a2000802014e */
[----:B------:R-:W-:Y:S05]  /*12300*/  @!P0 BRA `(.L_x_697) ;  /* 0x0000000000048947 */ /* 0x000fea0003800000 */
[----:B------:R-:W-:Y:S01]  /*12310*/  BPT.TRAP 0x1 ;  /* 0x000000040000795c */ /* 0x000fe20000300000 */
.L_x_697:
[----:B--2---:R-:W-:Y:S05]  /*12320*/  @P1 BRA `(.L_x_698) ;  /* 0x0000000000081947 */ /* 0x004fea0003800000 */
[----:B------:R-:W2:Y:S02]  /*12330*/  SYNCS.PHASECHK.TRANS64.TRYWAIT P1, [UR14+0x13250], R0 ;  /* 0x01325000ff0075a7 */ /* 0x000ea4000802014e */
[----:B--2---:R-:W-:Y:S05]  /*12340*/  @!P1 BRA `(.L_x_699) ;  /* 0x0000004800dc9947 */ /* 0x004fea0003800000 */
.L_x_698:
        /* <DEDUP_REMOVED lines=9> */
[----:B------:R-:W-:-:S04]  /*123e0*/  PLOP3.LUT P1, PT, PT, PT, UP0, 0x80, 0x0 ;  /* 0x000000000000781c */ /* 0x000fc80003f2f008 */
[----:B------:R-:W-:Y:S01]  /*123f0*/  @UP0 USHF.R.S32.HI UR8, URZ, 0x1f, UR44 ;  /* 0x0000001f3f080899 */ /* 0x000fe2000801142c */
[----:B------:R-:W-:Y:S01]  /*12400*/  @UP0 ULDC.64 UR10, c[0x0][0x9c8] ;  /* 0x00027200000a0ab9 */ /* 0x000fe20000000a00 */
[----:B------:R-:W-:Y:S02]  /*12410*/  @UP0 USHF.R.S32.HI UR9, URZ, 0x1f, UR41 ;  /* 0x0000001f3f090899 */ /* 0x000fe40008011429 */
[----:B------:R-:W-:Y:S02]  /*12420*/  @UP0 UIMAD UR8, UR8, UR10, URZ ;  /* 0x0000000a080802a4 */ /* 0x000fe4000f8e023f */
[----:B------:R-:W-:Y:S02]  /*12430*/  @UP0 UIMAD.WIDE.U32 UR6, UR44, UR10, URZ ;  /* 0x0000000a2c0602a5 */ /* 0x000fe4000f8e003f */
[----:B------:R-:W-:Y:S02]  /*12440*/  UIMAD UR10, UR38, 0x280, UR40 ;  /* 0x00000280260a78a4 */ /* 0x000fe4000f8e0228 */
[----:B------:R-:W-:Y:S01]  /*12450*/  @UP0 UIMAD UR8, UR44, UR11, UR8 ;  /* 0x0000000b2c0802a4 */ /* 0x000fe2000f8e0208 */
[----:B------:R-:W-:-:S02]  /*12460*/  @UP0 ULDC.64 UR12, c[0x0][0x9d0] ;  /* 0x00027400000c0ab9 */ /* 0x000fc40000000a00 */
[----:B------:R-:W-:Y:S01]  /*12470*/  UMOV UR11, 0xc0000010 ;  /* 0xc0000010000b7882 */ /* 0x000fe20000000000 */
[----:B------:R-:W-:Y:S02]  /*12480*/  @UP0 UIMAD UR9, UR9, UR12, URZ ;  /* 0x0000000c090902a4 */ /* 0x000fe4000f8e023f */
[----:B------:R-:W-:-:S07]  /*12490*/  @UP0 UIADD3 UR7, UR7, UR8, URZ ;  /* 0x0000000807070290 */ /* 0x000fce000fffe03f */
[----:B------:R-:W-:Y:S01]  /*124a0*/  QGMMA.64x64x32.F32.E4M3.E4M3 R24, R152, gdesc[UR8], R24, gsb0 ;  /* 0x00e0000898187df3 */ /* 0x000fe20008000818 */
[----:B------:R-:W-:Y:S02]  /*124b0*/  @UP0 UIMAD UR9, UR41, UR13, UR9 ;  /* 0x0000000d290902a4 */ /* 0x000fe4000f8e0209 */
[----:B------:R-:W-:-:S04]  /*124c0*/  @UP0 UIMAD.WIDE.U32 UR6, UR41, UR12, UR6 ;  /* 0x0000000c290602a5 */ /* 0x000fc8000f8e0006 */
[----:B------:R-:W-:Y:S02]  /*124d0*/  @UP0 UIADD3 UR7, UR7, UR9, URZ ;  /* 0x0000000907070290 */ /* 0x000fe4000fffe03f */
[----:B------:R-:W-:-:S04]  /*124e0*/  @UP0 ULEA UR4, UP1, UR6, UR4, 0x2 ;  /* 0x0000000406040291 */ /* 0x000fc8000f82103f */
[----:B------:R-:W-:Y:S02]  /*124f0*/  @UP0 ULEA.HI.X UR5, UR6, UR5, UR7, 0x2, UP1 ;  /* 0x0000000506050291 */ /* 0x000fe400088f1407 */
[----:B------:R-:W-:-:S04]  /*12500*/  IMAD.U32 R4, RZ, RZ, UR4 ;  /* 0x00000004ff047e24 */ /* 0x000fc8000f8e00ff */
[----:B------:R-:W-:Y:S01]  /*12510*/  IMAD.U32 R5, RZ, RZ, UR5 ;  /* 0x00000005ff057e24 */ /* 0x000fe2000f8e00ff */
[----:B------:R-:W-:-:S04]  /*12520*/  UIADD3 UR4, UR10, 0x80, URZ ;  /* 0x000000800a047890 */ /* 0x000fc8000fffe03f */
[----:B------:R3:W4:Y:S01]  /*12530*/  @P1 LDG.E R8, desc[UR50][R4.64] ;  /* 0x0000003204081981 */ /* 0x000722000c1e1900 */
[----:B------:R-:W-:Y:S02]  /*12540*/  UMOV UR7, 0xc0000010 ;  /* 0xc000001000077882 */ /* 0x000fe40000000000 */
[----:B------:R-:W-:Y:S01]  /*12550*/  UMOV UR6, UR4 ;  /* 0x0000000400067c82 */ /* 0x000fe20008000000 */
[----:B------:R-:W-:Y:S02]  /*12560*/  WARPGROUP.DEPBAR.LE gsb0, 0x0 ;  /* 0x00008000000079c5 */ /* 0x000fe40000010000 */
[----:B------:R-:W-:-:S06]  /*12570*/  WARPGROUP.ARRIVE ;  /* 0x00000000000079c5 */ /* 0x000fcc0000000000 */
[----:B------:R-:W-:Y:S01]  /*12580*/  QGMMA.64x64x32.F32.E4M3.E4M3 R24, R148, gdesc[UR4], R24, gsb0 ;  /* 0x00e0000494187df3 */ /* 0x000fe20008000818 */
[----:B------:R-:W-:Y:S01]  /*12590*/  UIADD3 UR4, UR10, 0x100, URZ ;  /* 0x000001000a047890 */ /* 0x000fe2000fffe03f */
[----:B------:R-:W-:-:S06]  /*125a0*/  UMOV UR7, 0xc0000010 ;  /* 0xc000001000077882 */ /* 0x000fcc0000000000 */
[----:B------:R-:W-:Y:S01]  /*125b0*/  UMOV UR6, UR4 ;  /* 0x0000000400067c82 */ /* 0x000fe20008000000 */
[----:B------:R-:W-:Y:S02]  /*125c0*/  WARPGROUP.DEPBAR.LE gsb0, 0x0 ;  /* 0x00008000000079c5 */ /* 0x000fe40000010000 */
[----:B------:R-:W-:-:S06]  /*125d0*/  WARPGROUP.ARRIVE ;  /* 0x00000000000079c5 */ /* 0x000fcc0000000000 */
[----:B------:R-:W-:Y:S01]  /*125e0*/  QGMMA.64x64x32.F32.E4M3.E4M3 R24, R144, gdesc[UR4], R24, gsb0 ;  /* 0x00e0000490187df3 */ /* 0x000fe20008000818 */
[----:B------:R-:W-:Y:S01]  /*125f0*/  UIADD3 UR4, UR10, 0x180, URZ ;  /* 0x000001800a047890 */ /* 0x000fe2000fffe03f */
[----:B------:R-:W-:-:S06]  /*12600*/  UMOV UR7, 0xc0000010 ;  /* 0xc000001000077882 */ /* 0x000fcc0000000000 */
[----:B------:R-:W-:Y:S01]  /*12610*/  UMOV UR6, UR4 ;  /* 0x0000000400067c82 */ /* 0x000fe20008000000 */
[----:B-12---:R-:W1:Y:S04]  /*12620*/  SHFL.BFLY PT, R0, R7, 0x2, 0x1f ;  /* 0x0c401f0007007f89 */ /* 0x006e6800000e0000 */
[----:B---3--:R-:W2:Y:S01]  /*12630*/  SHFL.BFLY PT, R5, R6, 0x2, 0x1f ;  /* 0x0c401f0006057f89 */ /* 0x008ea200000e0000 */
[----:B------:R-:W-:Y:S02]  /*12640*/  WARPGROUP.DEPBAR.LE gsb0, 0x0 ;  /* 0x00008000000079c5 */ /* 0x000fe40000010000 */
[----:B------:R-:W-:-:S06]  /*12650*/  WARPGROUP.ARRIVE ;  /* 0x00000000000079c5 */ /* 0x000fcc0000000000 */
[----:B------:R-:W-:Y:S01]  /*12660*/  QGMMA.64x64x32.F32.E4M3.E4M3 R24, R140, gdesc[UR4], R24, gsb0 ;  /* 0x00e000048c187df3 */ /* 0x000fe20008000818 */
[----:B-1----:R-:W-:-:S01]  /*12670*/  FADD.FTZ R0, R0, R7 ;  /* 0x0000000700007221 */ /* 0x002fc20000010000 */
[----:B------:R-:W-:Y:S01]  /*12680*/  UIADD3 UR10, UR10, 0x200, URZ ;  /* 0x000002000a0a7890 */ /* 0x000fe2000fffe03f */
[----:B--2---:R-:W-:-:S01]  /*12690*/  FADD.FTZ R5, R5, R6 ;  /* 0x0000000605057221 */ /* 0x004fc20000010000 */
[----:B------:R-:W-:Y:S02]  /*126a0*/  UMOV UR11, 0xc0000010 ;  /* 0xc0000010000b7882 */ /* 0x000fe40000000000 */
[----:B------:R-:W1:Y:S04]  /*126b0*/  SHFL.BFLY PT, R3, R0, 0x1, 0x1f ;  /* 0x0c201f0000037f89 */ /* 0x000e6800000e0000 */
[----:B------:R-:W2:Y:S01]  /*126c0*/  SHFL.BFLY PT, R4, R5, 0x1, 0x1f ;  /* 0x0c201f0005047f89 */ /* 0x000ea200000e0000 */
[----:B------:R-:W-:-:S02]  /*126d0*/  IMAD.MOV.U32 R7, RZ, RZ, RZ ;  /* 0x000000ffff077224 */ /* 0x000fc400078e00ff */
[----:B-1----:R-:W-:Y:S01]  /*126e0*/  FADD.FTZ R12, R0, R3 ;  /* 0x00000003000c7221 */ /* 0x002fe20000010000 */
[----:B--2---:R-:W-:-:S04]  /*126f0*/  FADD.FTZ R14, R5, R4 ;  /* 0x00000004050e7221 */ /* 0x004fc80000010000 */
[C---:B------:R-:W-:Y:S01]  /*12700*/  FSETP.NE.FTZ.AND P1, PT, R12.reuse, RZ, PT ;  /* 0x000000ff0c00720b */ /* 0x040fe20003f35000 */
[----:B------:R-:W-:Y:S01]  /*12710*/  FMUL.FTZ R13, R12, 0.00390625 ;  /* 0x3b8000000c0d7820 */ /* 0x000fe20000410000 */
[----:B------:R-:W-:Y:S01]  /*12720*/  FMUL.FTZ R6, R14, 0.00390625 ;  /* 0x3b8000000e067820 */ /* 0x000fe20000410000 */
        /* <DEDUP_REMOVED lines=17> */
[----:B------:R-:W-:Y:S02]  /*12840*/  IMAD.MOV.U32 R3, RZ, RZ, -0x800000 ;  /* 0xff800000ff037424 */ /* 0x000fe400078e00ff */
[----:B------:R-:W-:Y:S01]  /*12850*/  @P2 FFMA.FTZ R3, R4, R11, R5 ;  /* 0x0000000b04032223 */ /* 0x000fe20000010005 */
[----:B------:R-:W-:Y:S02]  /*12860*/  IMAD.MOV.U32 R0, RZ, RZ, -0x800000 ;  /* 0xff800000ff007424 */ /* 0x000fe400078e00ff */
[----:B------:R-:W-:Y:S01]  /*12870*/  @P3 FFMA.FTZ R0, R12, R10, R13 ;  /* 0x0000000a0c003223 */ /* 0x000fe2000001000d */
[-C--:B----4-:R-:W-:Y:S01]  /*12880*/  FMUL.FTZ R7, R7, R8.reuse ;  /* 0x0000000807077220 */ /* 0x090fe20000410000 */
[----:B---3--:R-:W-:Y:S01]  /*12890*/  FMUL.FTZ R4, R9, R8 ;  /* 0x0000000809047220 */ /* 0x008fe20000410000 */
[----:B------:R-:W-:-:S02]  /*128a0*/  WARPGROUP.DEPBAR.LE gsb0, 0x0 ;  /* 0x00008000000079c5 */ /* 0x000fc40000010000 */
[----:B------:R-:W-:Y:S05]  /*128b0*/  @!P0 BRA `(.L_x_700) ;  /* 0x0000000000048947 */ /* 0x000fea0003800000 */
[----:B------:R-:W-:Y:S01]  /*128c0*/  BPT.TRAP 0x1 ;  /* 0x000000040000795c */ /* 0x000fe20000300000 */
.L_x_700:
[----:B------:R-:W-:Y:S01]  /*128d0*/  UIADD3 UR4, UR14, 0x13260, URZ ;  /* 0x000132600e047890 */ /* 0x000fe2000fffe03f */
[-C--:B------:R-:W-:Y:S01]  /*128e0*/  FMUL.FTZ R57, R24, R7.reuse ;  /* 0x0000000718397220 */ /* 0x080fe20000410000 */
[----:B------:R-:W-:Y:S01]  /*128f0*/  UIADD3 UR38, UR38, 0x1, URZ ;  /* 0x0000000126267890 */ /* 0x000fe2000fffe03f */
[-C--:B------:R-:W-:Y:S01]  /*12900*/  FMUL.FTZ R56, R25, R7.reuse ;  /* 0x0000000719387220 */ /* 0x080fe20000410000 */
[----:B------:R-:W-:Y:S01]  /*12910*/  UPRMT UR4, UR39, 0x654, UR4 ;  /* 0x0000065427047896 */ /* 0x000fe20008000004 */
[-C--:B------:R-:W-:Y:S01]  /*12920*/  FMUL.FTZ R28, R28, R7.reuse ;  /* 0x000000071c1c7220 */ /* 0x080fe20000410000 */
[----:B------:R-:W-:Y:S01]  /*12930*/  UISETP.NE.AND UP0, UPT, UR38, 0x2, UPT ;  /* 0x000000022600788c */ /* 0x000fe2000bf05270 */
[-C--:B------:R-:W-:Y:S01]  /*12940*/  FMUL.FTZ R29, R29, R7.reuse ;  /* 0x000000071d1d7220 */ /* 0x080fe20000410000 */
[-C--:B------:R-:W-:Y:S01]  /*12950*/  FMUL.FTZ R21, R32, R7.reuse ;  /* 0x0000000720157220 */ /* 0x080fe20000410000 */
[-C--:B------:R-:W-:Y:S01]  /*12960*/  FMUL.FTZ R20, R33, R7.reuse ;  /* 0x0000000721147220 */ /* 0x080fe20000410000 */
[-C--:B------:R-:W-:Y:S01]  /*12970*/  FMUL.FTZ R36, R36, R7.reuse ;  /* 0x0000000724247220 */ /* 0x080fe20000410000 */
[-C--:B------:R-:W-:Y:S01]  /*12980*/  FMUL.FTZ R37, R37, R7.reuse ;  /* 0x0000000725257220 */ /* 0x080fe20000410000 */
[-C--:B------:R-:W-:Y:S01]  /*12990*/  FMUL.FTZ R13, R40, R7.reuse ;  /* 0x00000007280d7220 */ /* 0x080fe20000410000 */
[----:B------:R-:W-:Y:S01]  /*129a0*/  SYNCS.ARRIVE.TRANS64.RED.A1T0 RZ, [UR4], RZ ;  /* 0x000000ffffff79a7 */ /* 0x000fe20008100404 */
[-C--:B------:R-:W-:Y:S01]  /*129b0*/  FMUL.FTZ R12, R41, R7.reuse ;  /* 0x00000007290c7220 */ /* 0x080fe20000410000 */
[-C--:B------:R-:W-:Y:S01]  /*129c0*/  FMUL.FTZ R44, R44, R7.reuse ;  /* 0x000000072c2c7220 */ /* 0x080fe20000410000 */
[-C--:B------:R-:W-:Y:S01]  /*129d0*/  FMUL.FTZ R45, R45, R7.reuse ;  /* 0x000000072d2d7220 */ /* 0x080fe20000410000 */
[-C--:B------:R-:W-:Y:S01]  /*129e0*/  FMUL.FTZ R9, R48, R7.reuse ;  /* 0x0000000730097220 */ /* 0x080fe20000410000 */
[-C--:B------:R-:W-:Y:S01]  /*129f0*/  FMUL.FTZ R8, R49, R7.reuse ;  /* 0x0000000731087220 */ /* 0x080fe20000410000 */
[-C--:B------:R-:W-:Y:S01]  /*12a00*/  FMUL.FTZ R52, R52, R7.reuse ;  /* 0x0000000734347220 */ /* 0x080fe20000410000 */
[----:B------:R-:W-:Y:S01]  /*12a10*/  FMUL.FTZ R53, R53, R7 ;  /* 0x0000000735357220 */ /* 0x000fe20000410000 */
[----:B------:R-:W-:Y:S01]  /*12a20*/  USEL UR4, URZ, 0x1, UP0 ;  /* 0x000000013f047887 */ /* 0x000fe20008000000 */
        /* <DEDUP_REMOVED lines=19> */
[----:B------:R-:W-:-:S12]  /*12b60*/  ULOP3.LUT UR37, UR37, UR4, URZ, 0x3c, !UPT ;  /* 0x0000000425257292 */ /* 0x000fd8000f8e3c3f */
.L_x_626:
[----:B------:R-:W1:Y:S08]  /*12b70*/  S2UR UR39, SR_CgaCtaId ;  /* 0x00000000002779c3 */ /* 0x000e700000008800 */
[----:B------:R-:W-:Y:S06]  /*12b80*/  BAR.SYNC.DEFER_BLOCKING 0x5, 0x200 ;  /* 0x0148000000007b1d */ /* 0x000fec0000010000 */
[----:B------:R-:W-:Y:S01]  /*12b90*/  UMOV UR40, 0x400 ;  /* 0x0000040000287882 */ /* 0x000fe20000000000 */
[----:B------:R-:W2:Y:S01]  /*12ba0*/  S2R R49, SR_TID.X ;  /* 0x0000000000317919 */ /* 0x000ea20000002100 */
[----:B-1----:R-:W-:-:S09]  /*12bb0*/  ULEA UR40, UR39, UR40, 0x18 ;  /* 0x0000002827287291 */ /* 0x002fd2000f8ec03f */
[----:B------:R-:W1:Y:S01]  /*12bc0*/  LDS R4, [UR40+0x132d0] ;  /* 0x0132d028ff047984 */ /* 0x000e620008000800 */
[----:B--2---:R-:W-:Y:S01]  /*12bd0*/  VIADD R22, R49, 0xffffff80 ;  /* 0xffffff8031167836 */ /* 0x004fe20000000000 */
[----:B-1----:R-:W-:Y:S01]  /*12be0*/  R2UR UR4, R4 ;  /* 0x00000000040472ca */ /* 0x002fe200000e0000 */
[----:B------:R-:W-:Y:S06]  /*12bf0*/  BAR.ARV 0x4, 0x200 ;  /* 0x0108000000007b1d */ /* 0x000fec0000002000 */
[----:B------:R-:W-:Y:S08]  /*12c00*/  @P0 BRA `(.L_x_701) ;  /* 0x00000008007c0947 */ /* 0x000ff00003800000 */
[----:B------:R-:W-:Y:S01]  /*12c10*/  IMAD.SHL.U32 R4, R49, 0x4, RZ ;  /* 0x0000000431047824 */ /* 0x000fe200078e00ff */
[----:B------:R-:W-:Y:S01]  /*12c20*/  ULDC.64 UR6, c[0x4][0x38] ;  /* 0x01000e0000067ab9 */ /* 0x000fe20000000a00 */
[----:B------:R-:W2:Y:S01]  /*12c30*/  LDL R50, [R1] ;  /* 0x0000000001327983 */ /* 0x000ea20000100800 */
[----:B------:R-:W-:Y:S02]  /*12c40*/  F2FP.BF16.F32.PACK_AB R11, R46, R11 ;  /* 0x0000000b2e0b723e */ /* 0x000fe400000010ff */
[----:B------:R-:W-:Y:S02]  /*12c50*/  F2FP.BF16.F32.PACK_AB R10, R47, R10 ;  /* 0x0000000a2f0a723e */ /* 0x000fe400000010ff */
[----:B------:R-:W-:Y:S02]  /*12c60*/  F2FP.BF16.F32.PACK_AB R9, R52, R9 ;  /* 0x000000093409723e */ /* 0x000fe400000010ff */
[----:B------:R-:W-:Y:S02]  /*12c70*/  F2FP.BF16.F32.PACK_AB R8, R53, R8 ;  /* 0x000000083508723e */ /* 0x000fe400000010ff */
[----:B------:R-:W-:-:S02]  /*12c80*/  F2FP.BF16.F32.PACK_AB R14, R39, R14 ;  /* 0x0000000e270e723e */ /* 0x000fc400000010ff */
[----:B------:R-:W-:Y:S02]  /*12c90*/  F2FP.BF16.F32.PACK_AB R24, R31, R24 ;  /* 0x000000181f18723e */ /* 0x000fe400000010ff */
[----:B------:R-:W-:Y:S02]  /*12ca0*/  F2FP.BF16.F32.PACK_AB R7, R54, R7 ;  /* 0x000000073607723e */ /* 0x000fe400000010ff */
[----:B------:R-:W-:Y:S02]  /*12cb0*/  F2FP.BF16.F32.PACK_AB R6, R55, R6 ;  /* 0x000000063706723e */ /* 0x000fe400000010ff */
[----:B------:R-:W-:Y:S02]  /*12cc0*/  F2FP.BF16.F32.PACK_AB R12, R45, R12 ;  /* 0x0000000c2d0c723e */ /* 0x000fe400000010ff */
[----:B------:R-:W-:Y:S02]  /*12cd0*/  F2FP.BF16.F32.PACK_AB R28, R28, R57 ;  /* 0x000000391c1c723e */ /* 0x000fe400000010ff */
[----:B------:R-:W-:-:S02]  /*12ce0*/  F2FP.BF16.F32.PACK_AB R29, R29, R56 ;  /* 0x000000381d1d723e */ /* 0x000fc400000010ff */
[----:B------:R-:W-:Y:S01]  /*12cf0*/  F2FP.BF16.F32.PACK_AB R13, R44, R13 ;  /* 0x0000000d2c0d723e */ /* 0x000fe200000010ff */
[----:B------:R-:W-:Y:S01]  /*12d00*/  USHF.R.S32.HI UR5, URZ, 0x1f, UR43 ;  /* 0x0000001f3f057899 */ /* 0x000fe2000801142b */
[----:B------:R-:W-:Y:S01]  /*12d10*/  LOP3.LUT R4, R4, 0xc, RZ, 0xc0, !PT ;  /* 0x0000000c04047812 */ /* 0x000fe200078ec0ff */
[----:B------:R-:W-:Y:S01]  /*12d20*/  ULDC.64 UR8, c[0x0][0xb70] ;  /* 0x0002dc0000087ab9 */ /* 0x000fe20000000a00 */
[----:B------:R-:W-:Y:S02]  /*12d30*/  BAR.SYNC.DEFER_BLOCKING 0x1, 0x180 ;  /* 0x0046000000007b1d */ /* 0x000fe40000010000 */
[----:B------:R-:W-:-:S05]  /*12d40*/  IADD3 R4, P0, R4, UR6, RZ ;  /* 0x0000000604047c10 */ /* 0x000fca000ff1e0ff */
[----:B------:R-:W-:-:S05]  /*12d50*/  IMAD.X R5, RZ, RZ, UR7, P0 ;  /* 0x00000007ff057e24 */ /* 0x000fca00080e06ff */
[----:B------:R1:W3:Y:S01]  /*12d60*/  LDG.E.CONSTANT R18, desc[UR50][R4.64] ;  /* 0x0000003204127981 */ /* 0x0002e2000c1e9900 */
[----:B------:R-:W-:Y:S01]  /*12d70*/  IADD3 R47, P2, R156, 0x60, RZ ;  /* 0x000000609c2f7810 */ /* 0x000fe20007f5e0ff */
[----:B------:R-:W-:Y:S01]  /*12d80*/  UIMAD UR5, UR5, UR8, URZ ;  /* 0x00000008050572a4 */ /* 0x000fe2000f8e023f */
[----:B------:R-:W-:Y:S01]  /*12d90*/  F2FP.BF16.F32.PACK_AB R25, R30, R25 ;  /* 0x000000191e19723e */ /* 0x000fe200000010ff */
[----:B------:R-:W-:Y:S01]  /*12da0*/  UIMAD.WIDE.U32 UR6, UR43, UR8, URZ ;  /* 0x000000082b0672a5 */ /* 0x000fe2000f8e003f */
[----:B------:R-:W-:Y:S01]  /*12db0*/  F2FP.BF16.F32.PACK_AB R21, R36, R21 ;  /* 0x000000152415723e */ /* 0x000fe200000010ff */
[----:B------:R-:W-:Y:S01]  /*12dc0*/  UIMAD UR5, UR43, UR9, UR5 ;  /* 0x000000092b0572a4 */ /* 0x000fe2000f8e0205 */
[----:B------:R-:W-:Y:S02]  /*12dd0*/  F2FP.BF16.F32.PACK_AB R15, R38, R15 ;  /* 0x0000000f260f723e */ /* 0x000fe400000010ff */
[----:B------:R-:W-:Y:S01]  /*12de0*/  F2FP.BF16.F32.PACK_AB R20, R37, R20 ;  /* 0x000000142514723e */ /* 0x000fe200000010ff */
[----:B------:R-:W-:Y:S01]  /*12df0*/  UIADD3 UR5, UR7, UR5, URZ ;  /* 0x0000000507057290 */ /* 0x000fe2000fffe03f */
[----:B-1----:R-:W-:-:S02]  /*12e00*/  LOP3.LUT P0, R4, R49, 0x3, RZ, 0xc0, !PT ;  /* 0x0000000331047812 */ /* 0x002fc4000780c0ff */
[----:B------:R-:W-:Y:S02]  /*12e10*/  IADD3 R5, P3, R156, 0x40, RZ ;  /* 0x000000409c057810 */ /* 0x000fe40007f7e0ff */
[----:B------:R-:W-:Y:S02]  /*12e20*/  ISETP.EQ.OR P0, PT, R4, 0x3, !P0 ;  /* 0x000000030400780c */ /* 0x000fe40004702670 */
[----:B------:R-:W-:Y:S02]  /*12e30*/  LOP3.LUT R4, R5, 0x380, RZ, 0xc0, !PT ;  /* 0x0000038005047812 */ /* 0x000fe400078ec0ff */
[----:B------:R-:W-:Y:S02]  /*12e40*/  SEL R39, R11, R10, P0 ;  /* 0x0000000a0b277207 */ /* 0x000fe40000000000 */
[----:B------:R-:W-:Y:S02]  /*12e50*/  SEL R41, R10, R11, P0 ;  /* 0x0000000b0a297207 */ /* 0x000fe40000000000 */
[----:B------:R-:W-:-:S02]  /*12e60*/  LOP3.LUT R11, R156, 0x380, RZ, 0xc0, !PT ;  /* 0x000003809c0b7812 */ /* 0x000fc400078ec0ff */
[----:B------:R-:W-:Y:S02]  /*12e70*/  SEL R31, R9, R8, P0 ;  /* 0x00000008091f7207 */ /* 0x000fe40000000000 */
[----:B------:R-:W-:Y:S02]  /*12e80*/  SEL R33, R8, R9, P0 ;  /* 0x0000000908217207 */ /* 0x000fe40000000000 */
[----:B------:R-:W-:Y:S02]  /*12e90*/  IADD3 R9, P1, R156, 0x20, RZ ;  /* 0x000000209c097810 */ /* 0x000fe40007f3e0ff */
[----:B------:R-:W-:Y:S02]  /*12ea0*/  SHF.R.U64 R11, R11, 0x3, RZ ;  /* 0x000000030b0b7819 */ /* 0x000fe400000012ff */
[----:B------:R-:W-:Y:S02]  /*12eb0*/  LOP3.LUT R8, R9, 0x380, RZ, 0xc0, !PT ;  /* 0x0000038009087812 */ /* 0x000fe400078ec0ff */
[----:B------:R-:W-:-:S02]  /*12ec0*/  SEL R43, R7, R6, P0 ;  /* 0x00000006072b7207 */ /* 0x000fc40000000000 */
[----:B------:R-:W-:Y:S02]  /*12ed0*/  SEL R45, R6, R7, P0 ;  /* 0x00000007062d7207 */ /* 0x000fe40000000000 */
[----:B------:R-:W-:Y:S02]  /*12ee0*/  LOP3.LUT R7, R47, 0x380, RZ, 0xc0, !PT ;  /* 0x000003802f077812 */ /* 0x000fe400078ec0ff */
[----:B------:R-:W-:Y:S01]  /*12ef0*/  LOP3.LUT R10, R11, R156, RZ, 0x3c, !PT ;  /* 0x0000009c0b0a7212 */ /* 0x000fe200078e3cff */
[--C-:B------:R-:W-:Y:S01]  /*12f00*/  IMAD.MOV.U32 R11, RZ, RZ, R157.reuse ;  /* 0x000000ffff0b7224 */ /* 0x100fe200078e009d */
[----:B------:R-:W-:Y:S02]  /*12f10*/  SHF.R.U64 R8, R8, 0x3, RZ ;  /* 0x0000000308087819 */ /* 0x000fe400000012ff */
[----:B------:R-:W-:Y:S02]  /*12f20*/  SHF.R.U64 R6, R4, 0x3, RZ ;  /* 0x0000000304067819 */ /* 0x000fe400000012ff */
[----:B------:R-:W-:Y:S01]  /*12f30*/  SHF.R.U64 R4, R7, 0x3, RZ ;  /* 0x0000000307047819 */ /* 0x000fe200000012ff */
[----:B------:R-:W-:Y:S01]  /*12f40*/  IMAD.X R7, RZ, RZ, R157, P3 ;  /* 0x000000ffff077224 */ /* 0x000fe200018e069d */
[----:B------:R-:W-:-:S02]  /*12f50*/  SEL R19, R28, R29, P0 ;  /* 0x0000001d1c137207 */ /* 0x000fc40000000000 */
[----:B------:R-:W-:Y:S02]  /*12f60*/  LOP3.LUT R8, R8, R9, RZ, 0x3c, !PT ;  /* 0x0000000908087212 */ /* 0x000fe400078e3cff */
[----:B------:R-:W-:Y:S02]  /*12f70*/  MOV R44, R10 ;  /* 0x0000000a002c7202 */ /* 0x000fe40000000f00 */
[----:B------:R-:W-:Y:S02]  /*12f80*/  SEL R29, R29, R28, P0 ;  /* 0x0000001c1d1d7207 */ /* 0x000fe40000000000 */
[----:B------:R-:W-:Y:S02]  /*12f90*/  SHF.R.S32.HI R9, RZ, 0x1f, R22 ;  /* 0x0000001fff097819 */ /* 0x000fe40000011416 */
[----:B------:R-:W-:Y:S02]  /*12fa0*/  LOP3.LUT R4, R4, R47, RZ, 0x3c, !PT ;  /* 0x0000002f04047212 */ /* 0x000fe400078e3cff */
[----:B------:R-:W1:Y:S01]  /*12fb0*/  LDC.64 R46, c[0x0][0xb78] ;  /* 0x0002de00ff2e7b82 */ /* 0x000e620000000a00 */
[----:B------:R-:W-:-:S02]  /*12fc0*/  SEL R27, R13, R12, P0 ;  /* 0x0000000c0d1b7207 */ /* 0x000fc40000000000 */
[----:B------:R-:W-:Y:S02]  /*12fd0*/  LOP3.LUT R6, R6, R5, RZ, 0x3c, !PT ;  /* 0x0000000506067212 */ /* 0x000fe400078e3cff */
[----:B------:R-:W-:Y:S02]  /*12fe0*/  SEL R13, R12, R13, P0 ;  /* 0x0000000d0c0d7207 */ /* 0x000fe40000000000 */
[----:B------:R-:W-:Y:S02]  /*12ff0*/  LEA.HI R5, R9, R22, RZ, 0x7 ;  /* 0x0000001609057211 */ /* 0x000fe400078f38ff */
[----:B------:R-:W-:Y:S02]  /*13000*/  SEL R35, R25, R24, P0 ;  /* 0x0000001819237207 */ /* 0x000fe40000000000 */
[----:B------:R-:W-:Y:S02]  /*13010*/  LOP3.LUT R5, R5, 0xffffff80, RZ, 0xc0, !PT ;  /* 0xffffff8005057812 */ /* 0x000fe400078ec0ff */
[----:B------:R-:W-:-:S02]  /*13020*/  SEL R23, R21, R20, P0 ;  /* 0x0000001415177207 */ /* 0x000fc40000000000 */
[----:B------:R-:W-:Y:S01]  /*13030*/  SEL R25, R24, R25, P0 ;  /* 0x0000001918197207 */ /* 0x000fe20000000000 */
[----:B------:R-:W-:Y:S01]  /*13040*/  IMAD.IADD R5, R22, 0x1, -R5 ;  /* 0x0000000116057824 */ /* 0x000fe200078e0a05 */
[----:B------:R-:W-:Y:S02]  /*13050*/  SEL R37, R15, R14, P0 ;  /* 0x0000000e0f257207 */ /* 0x000fe40000000000 */
[----:B------:R-:W-:Y:S01]  /*13060*/  LEA.HI R48, R9, R22, RZ, 0x5 ;  /* 0x0000001609307211 */ /* 0x000fe200078f28ff */
[----:B------:R-:W-:Y:S01]  /*13070*/  IMAD.X R9, RZ, RZ, R157, P1 ;  /* 0x000000ffff097224 */ /* 0x000fe200008e069d */
[----:B------:R-:W-:Y:S02]  /*13080*/  SEL R21, R20, R21, P0 ;  /* 0x0000001514157207 */ /* 0x000fe40000000000 */
[----:B------:R-:W-:Y:S02]  /*13090*/  SEL R15, R14, R15, P0 ;  /* 0x0000000f0e0f7207 */ /* 0x000fe40000000000 */
[----:B------:R-:W-:-:S02]  /*130a0*/  MOV R40, R6 ;  /* 0x0000000600287202 */ /* 0x000fc40000000f00 */
[----:B------:R-:W-:Y:S01]  /*130b0*/  MOV R42, R8 ;  /* 0x00000008002a7202 */ /* 0x000fe20000000f00 */
[----:B------:R-:W-:Y:S01]  /*130c0*/  IMAD.U32 R9, RZ, RZ, UR7 ;  /* 0x00000007ff097e24 */ /* 0x000fe2000f8e00ff */
[----:B------:R-:W-:Y:S01]  /*130d0*/  LOP3.LUT P1, RZ, R5, 0x3, RZ, 0xc0, !PT ;  /* 0x0000000305ff7812 */ /* 0x000fe2000782c0ff */
[----:B------:R-:W-:Y:S01]  /*130e0*/  IMAD.U32 R9, RZ, RZ, UR5 ;  /* 0x00000005ff097e24 */ /* 0x000fe2000f8e00ff */
[----:B------:R-:W-:Y:S01]  /*130f0*/  USHF.R.S32.HI UR5, URZ, 0x1f, UR44 ;  /* 0x0000001f3f057899 */ /* 0x000fe2000801142c */
[----:B------:R-:W-:Y:S02]  /*13100*/  IMAD.X R5, RZ, RZ, R157, P2 ;  /* 0x000000ffff057224 */ /* 0x000fe400010e069d */
[----:B------:R-:W-:Y:S01]  /*13110*/  IMAD.U32 R8, RZ, RZ, UR6 ;  /* 0x00000006ff087e24 */ /* 0x000fe2000f8e00ff */
[----:B------:R-:W-:Y:S02]  /*13120*/  ULDC.64 UR6, c[0x0][0xb40] ;  /* 0x0002d00000067ab9 */ /* 0x000fe40000000a00 */
[----:B------:R-:W-:Y:S01]  /*13130*/  MOV R38, R4 ;  /* 0x0000000400267202 */ /* 0x000fe20000000f00 */
[----:B-1----:R-:W-:Y:S01]  /*13140*/  IMAD R4, R46, UR5, RZ ;  /* 0x000000052e047c24 */ /* 0x002fe2000f8e02ff */
[----:B------:R-:W-:-:S03]  /*13150*/  ULDC UR5, c[0x0][0xa88] ;  /* 0x0002a20000057ab9 */ /* 0x000fc60000000800 */
[----:B------:R-:W-:Y:S02]  /*13160*/  IMAD R11, R47, UR44, R4 ;  /* 0x0000002c2f0b7c24 */ /* 0x000fe4000f8e0204 */
[----:B------:R-:W-:Y:S01]  /*13170*/  IMAD.WIDE.U32 R4, R46, UR44, R8 ;  /* 0x0000002c2e047c25 */ /* 0x000fe2000f8e0008 */
[----:B---3--:R-:W-:Y:S01]  /*13180*/  LOP3.LUT R10, R18, 0x2, RZ, 0x3c, !PT ;  /* 0x00000002120a7812 */ /* 0x008fe200078e3cff */
[----:B------:R-:W-:Y:S04]  /*13190*/  SHFL.IDX PT, R19, R19, R18, 0x1c1f ;  /* 0x001c1f1213137589 */ /* 0x000fe800000e0000 */
[----:B------:R-:W1:Y:S04]  /*131a0*/  SHFL.IDX PT, R12, R29, R10, 0x1c1f ;  /* 0x001c1f0a1d0c7589 */ /* 0x000e6800000e0000 */
[----:B------:R-:W-:Y:S04]  /*131b0*/  SHFL.IDX PT, R35, R35, R18, 0x1c1f ;  /* 0x001c1f1223237589 */ /* 0x000fe800000e0000 */
[----:B------:R-:W3:Y:S04]  /*131c0*/  SHFL.IDX PT, R26, R25, R10, 0x1c1f ;  /* 0x001c1f0a191a7589 */ /* 0x000ee800000e0000 */
[----:B------:R-:W-:Y:S04]  /*131d0*/  SHFL.IDX PT, R6, R23, R18, 0x1c1f ;  /* 0x001c1f1217067589 */ /* 0x000fe800000e0000 */
[----:B------:R-:W-:Y:S04]  /*131e0*/  SHFL.IDX PT, R27, R27, R18, 0x1c1f ;  /* 0x001c1f121b1b7589 */ /* 0x000fe800000e0000 */
[----:B------:R-:W-:Y:S04]  /*131f0*/  SHFL.IDX PT, R37, R37, R18, 0x1c1f ;  /* 0x001c1f1225257589 */ /* 0x000fe800000e0000 */
[----:B------:R3:W4:Y:S01]  /*13200*/  SHFL.IDX PT, R7, R21, R10, 0x1c1f ;  /* 0x001c1f0a15077589 */ /* 0x00072200000e0000 */
[----:B-1----:R-:W-:-:S02]  /*13210*/  SEL R20, R19, R12, P0 ;  /* 0x0000000c13147207 */ /* 0x002fc40000000000 */
[----:B------:R-:W-:Y:S01]  /*13220*/  SEL R22, R12, R19, P0 ;  /* 0x000000130c167207 */ /* 0x000fe20000000000 */
[----:B------:R-:W1:Y:S01]  /*13230*/  SHFL.IDX PT, R14, R13, R10, 0x1c1f ;  /* 0x001c1f0a0d0e7589 */ /* 0x000e6200000e0000 */
[----:B--2---:R-:W-:-:S03]  /*13240*/  VIADD R19, R50, UR42 ;  /* 0x0000002a32137c36 */ /* 0x004fc60008000000 */
[----:B------:R-:W2:Y:S01]  /*13250*/  SHFL.IDX PT, R32, R15, R10, 0x1c1f ;  /* 0x001c1f0a0f207589 */ /* 0x000ea200000e0000 */
[C---:B------:R-:W-:Y:S01]  /*13260*/  VIADD R8, R19.reuse, 0x8 ;  /* 0x0000000813087836 */ /* 0x040fe20000000000 */
[----:B------:R-:W-:Y:S02]  /*13270*/  SHF.R.S32.HI R9, RZ, 0x1f, R19 ;  /* 0x0000001fff097819 */ /* 0x000fe40000011413 */
[----:B------:R-:W-:Y:S01]  /*13280*/  SHFL.IDX PT, R31, R31, R18, 0x1c1f ;  /* 0x001c1f121f1f7589 */ /* 0x000fe200000e0000 */
[----:B------:R-:W-:Y:S02]  /*13290*/  ISETP.GE.OR P2, PT, R19, UR5, P1 ;  /* 0x0000000513007c0c */ /* 0x000fe40008f46670 */
[----:B---3--:R-:W-:Y:S01]  /*132a0*/  SEL R21, R35, R26, P0 ;  /* 0x0000001a23157207 */ /* 0x008fe20000000000 */
[----:B------:R-:W-:Y:S01]  /*132b0*/  SHFL.IDX PT, R39, R39, R18, 0x1c1f ;  /* 0x001c1f1227277589 */ /* 0x000fe200000e0000 */
[----:B------:R-:W-:Y:S02]  /*132c0*/  SEL R23, R26, R35, P0 ;  /* 0x000000231a177207 */ /* 0x000fe40000000000 */
[----:B------:R-:W-:Y:S01]  /*132d0*/  ISETP.GE.OR P1, PT, R8, UR5, P1 ;  /* 0x0000000508007c0c */ /* 0x000fe20008f26670 */
[----:B------:R-:W3:Y:S04]  /*132e0*/  SHFL.IDX PT, R24, R33, R10, 0x1c1f ;  /* 0x001c1f0a21187589 */ /* 0x000ee800000e0000 */
[----:B------:R-:W5:Y:S01]  /*132f0*/  SHFL.IDX PT, R34, R41, R10, 0x1c1f ;  /* 0x001c1f0a29227589 */ /* 0x000f6200000e0000 */
[----:B----4-:R-:W-:-:S03]  /*13300*/  SEL R8, R6, R7, P0 ;  /* 0x0000000706087207 */ /* 0x010fc60000000000 */
[----:B------:R4:W-:Y:S01]  /*13310*/  SHFL.IDX PT, R43, R43, R18, 0x1c1f ;  /* 0x001c1f122b2b7589 */ /* 0x0009e200000e0000 */
[----:B-1----:R-:W-:Y:S02]  /*13320*/  SEL R12, R27, R14, P0 ;  /* 0x0000000e1b0c7207 */ /* 0x002fe40000000000 */
[----:B------:R-:W-:Y:S01]  /*13330*/  SEL R14, R14, R27, P0 ;  /* 0x0000001b0e0e7207 */ /* 0x000fe20000000000 */
[----:B------:R1:W5:Y:S04]  /*13340*/  SHFL.IDX PT, R36, R45, R10, 0x1c1f ;  /* 0x001c1f0a2d247589 */ /* 0x00036800000e0000 */
[----:B------:R-:W-:Y:S01]  /*13350*/  STSM.16.M88.4 [R44], R20 ;  /* 0x000000142c007844 */ /* 0x000fe20000000200 */
[----:B----4-:R-:W-:-:S04]  /*13360*/  IADD3 R18, P3, R19, R4, RZ ;  /* 0x0000000413127210 */ /* 0x010fc80007f7e0ff */
[----:B------:R-:W-:Y:S02]  /*13370*/  IADD3.X R5, R9, R5, R11, P3, !PT ;  /* 0x0000000509057210 */ /* 0x000fe40001ffe40b */
[----:B-1----:R-:W-:Y:S02]  /*13380*/  SEL R10, R7, R6, P0 ;  /* 0x00000006070a7207 */ /* 0x002fe40000000000 */
[----:B--2---:R-:W-:Y:S02]  /*13390*/  SEL R9, R37, R32, P0 ;  /* 0x0000002025097207 */ /* 0x004fe40000000000 */
[----:B------:R-:W-:Y:S02]  /*133a0*/  SEL R11, R32, R37, P0 ;  /* 0x00000025200b7207 */ /* 0x000fe40000000000 */
[----:B---3--:R-:W-:Y:S02]  /*133b0*/  SEL R28, R31, R24, P0 ;  /* 0x000000181f1c7207 */ /* 0x008fe40000000000 */
[----:B------:R-:W-:Y:S01]  /*133c0*/  SEL R30, R24, R31, P0 ;  /* 0x0000001f181e7207 */ /* 0x000fe20000000000 */
[----:B------:R-:W-:Y:S01]  /*133d0*/  STSM.16.M88.4 [R42], R8 ;  /* 0x000000082a007844 */ /* 0x000fe20000000200 */
[----:B-----5:R-:W-:-:S02]  /*133e0*/  SEL R13, R39, R34, P0 ;  /* 0x00000022270d7207 */ /* 0x020fc40000000000 */
[----:B------:R-:W-:Y:S02]  /*133f0*/  SEL R15, R34, R39, P0 ;  /* 0x00000027220f7207 */ /* 0x000fe40000000000 */
[----:B------:R-:W-:Y:S02]  /*13400*/  SEL R29, R43, R36, P0 ;  /* 0x000000242b1d7207 */ /* 0x000fe40000000000 */
[----:B------:R-:W-:Y:S01]  /*13410*/  SEL R31, R36, R43, P0 ;  /* 0x0000002b241f7207 */ /* 0x000fe20000000000 */
[----:B------:R-:W-:Y:S01]  /*13420*/  STSM.16.M88.4 [R40], R12 ;  /* 0x0000000c28007844 */ /* 0x000fe20000000200 */
[----:B------:R-:W-:Y:S02]  /*13430*/  SHF.R.S32.HI R6, RZ, 0x5, R48 ;  /* 0x00000005ff067819 */ /* 0x000fe40000011430 */
[C---:B------:R-:W-:Y:S01]  /*13440*/  LEA R4, P3, R18.reuse, UR6, 0x2 ;  /* 0x0000000612047c11 */ /* 0x040fe2000f8610ff */
[----:B------:R-:W-:Y:S03]  /*13450*/  STSM.16.M88.4 [R38], R28 ;  /* 0x0000001c26007844 */ /* 0x000fe60000000200 */
[----:B------:R-:W-:Y:S01]  /*13460*/  LEA.HI.X R5, R18, UR7, R5, 0x2, P3 ;  /* 0x0000000712057c11 */ /* 0x000fe200098f1405 */
        /* <DEDUP_REMOVED lines=12> */
[----:B------:R-:W-:Y:S01]  /*13530*/  ULDC.64 UR6, c[0x0][0x198] ;  /* 0x0000660000067ab9 */ /* 0x000fe20000000a00 */
[----:B------:R-:W-:Y:S01]  /*13540*/  UMOV UR41, URZ ;  /* 0x0000003f00297c82 */ /* 0x000fe20008000000 */
[----:B------:R-:W-:Y:S01]  /*13550*/  UIADD3 UR6, UP0, UR6, 0x9f0, URZ ;  /* 0x000009f006067890 */ /* 0x000fe2000ff1e03f */
[----:B------:R-:W-:Y:S01]  /*13560*/  UMOV UR45, URZ ;  /* 0x0000003f002d7c82 */ /* 0x000fe20008000000 */
[----:B------:R-:W-:Y:S02]  /*13570*/  UIADD3 UR5, UR40, 0x13220, URZ ;  /* 0x0001322028057890 */ /* 0x000fe4000fffe03f */
[----:B------:R-:W-:Y:S02]  /*13580*/  UIADD3.X UR7, URZ, UR7, URZ, UP0, !UPT ;  /* 0x000000073f077290 */ /* 0x000fe400087fe43f */
[----:B------:R-:W-:-:S07]  /*13590*/  UPRMT UR5, URZ, 0x654, UR5 ;  /* 0x000006543f057896 */ /* 0x000fce0008000005 */
[----:B------:R2:W-:Y:S01]  /*135a0*/  UTMASTG.5D [UR40], [UR6] ;  /* 0x00000028060073b5 */ /* 0x0005e20008020000 */
[----:B------:R0:W-:Y:S01]  /*135b0*/  UTMACMDFLUSH ;  /* 0x00000000000079b7 */ /* 0x0001e20000000000 */
[----:B------:R-:W-:-:S04]  /*135c0*/  DEPBAR.LE SB0, 0x0 ;  /* 0x000080000000791a */ /* 0x000fc80000000000 */
[----:B--2---:R-:W-:Y:S01]  /*135d0*/  SYNCS.ARRIVE.TRANS64.RED.A1T0 RZ, [UR5], RZ ;  /* 0x000000ffffff79a7 */ /* 0x004fe20008100405 */
.L_x_704:
[----:B------:R-:W-:Y:S05]  /*135e0*/  BSYNC B0 ;  /* 0x0000000000007941 */ /* 0x000fea0003800000 */
.L_x_703:
[----:B------:R-:W-:Y:S05]  /*135f0*/  BRA `(.L_x_702) ;  /* 0x0000000400e47947 */ /* 0x000fea0003800000 */
.L_x_701:
[----:B------:R-:W1:Y:S01]  /*13600*/  LDC.64 R12, c[0x0][0xae0] ;  /* 0x0002b800ff0c7b82 */ /* 0x000e620000000a00 */
[----:B------:R-:W-:Y:S01]  /*13610*/  SHF.R.S32.HI R3, RZ, 0x1f, R22 ;  /* 0x0000001fff037819 */ /* 0x000fe20000011416 */
[----:B------:R-:W-:Y:S01]  /*13620*/  USHF.R.S32.HI UR5, URZ, 0x1f, UR43 ;  /* 0x0000001f3f057899 */ /* 0x000fe2000801142b */
[----:B------:R-:W-:Y:S01]  /*13630*/  ISETP.GT.AND P0, PT, R22, 0xbf, PT ;  /* 0x000000bf1600780c */ /* 0x000fe20003f04270 */
[----:B------:R-:W-:Y:S01]  /*13640*/  USHF.R.S32.HI UR6, URZ, 0x1f, UR44 ;  /* 0x0000001f3f067899 */ /* 0x000fe2000801142c */
[----:B------:R-:W-:Y:S01]  /*13650*/  LEA.HI R23, R3, R22, RZ, 0x3 ;  /* 0x0000001603177211 */ /* 0x000fe200078f18ff */
[----:B------:R-:W-:Y:S02]  /*13660*/  BSSY B0, `(.L_x_705) ;  /* 0x000001f000007945 */ /* 0x000fe40003800000 */
[----:B------:R-:W2:Y:S01]  /*13670*/  LDC R11, c[0x0][0xdac] ;  /* 0x00036b00ff0b7b82 */ /* 0x000ea20000000800 */
[----:B------:R-:W-:-:S05]  /*13680*/  LOP3.LUT R3, R23, 0x1ffffff8, RZ, 0xc0, !PT ;  /* 0x1ffffff817037812 */ /* 0x000fca00078ec0ff */
[----:B------:R-:W-:Y:S02]  /*13690*/  IMAD.IADD R3, R22, 0x1, -R3 ;  /* 0x0000000116037824 */ /* 0x000fe400078e0a03 */
[----:B------:R-:W3:Y:S02]  /*136a0*/  LDC.64 R20, c[0x0][0xa88] ;  /* 0x0002a200ff147b82 */ /* 0x000ee40000000a00 */
[----:B------:R-:W-:-:S05]  /*136b0*/  IMAD.SHL.U32 R8, R3, 0x8, RZ ;  /* 0x0000000803087824 */ /* 0x000fca00078e00ff */
[----:B------:R-:W-:Y:S01]  /*136c0*/  SHF.R.S32.HI R9, RZ, 0x1f, R8 ;  /* 0x0000001fff097819 */ /* 0x000fe20000011408 */
[----:B------:R-:W4:Y:S01]  /*136d0*/  LDC.64 R14, c[0x0][0xae8] ;  /* 0x0002ba00ff0e7b82 */ /* 0x000f220000000a00 */
[----:B-1----:R-:W-:Y:S01]  /*136e0*/  IMAD R10, R12, UR5, RZ ;  /* 0x000000050c0a7c24 */ /* 0x002fe2000f8e02ff */
[----:B------:R-:W-:Y:S06]  /*136f0*/  @P0 BRA `(.L_x_706) ;  /* 0x0000000000540947 */ /* 0x000fec0003800000 */
[----:B------:R-:W-:Y:S01]  /*13700*/  IMAD.U32 R4, RZ, RZ, UR42 ;  /* 0x0000002aff047e24 */ /* 0x000fe2000f8e00ff */
[----:B------:R-:W-:-:S04]  /*13710*/  ULDC UR7, c[0x0][0xa88] ;  /* 0x0002a20000077ab9 */ /* 0x000fc80000000800 */
[----:B------:R-:W-:-:S04]  /*13720*/  IADD3 R4, R4, -0x80, R49 ;  /* 0xffffff8004047810 */ /* 0x000fc80007ffe031 */
[----:B------:R-:W-:-:S13]  /*13730*/  ISETP.GE.AND P0, PT, R4, UR7, PT ;  /* 0x0000000704007c0c */ /* 0x000fda000bf06270 */
[----:B------:R-:W-:Y:S05]  /*13740*/  @P0 BRA `(.L_x_706) ;  /* 0x0000000000400947 */ /* 0x000fea0003800000 */
[----:B------:R-:W1:Y:S01]  /*13750*/  LDC.64 R6, c[0x0][0xb70] ;  /* 0x0002dc00ff067b82 */ /* 0x000e620000000a00 */
[----:B------:R-:W-:Y:S01]  /*13760*/  SHF.R.S32.HI R5, RZ, 0x1f, R4 ;  /* 0x0000001fff057819 */ /* 0x000fe20000011404 */
[----:B------:R-:W-:-:S06]  /*13770*/  ULDC.64 UR8, c[0x0][0xb40] ;  /* 0x0002d00000087ab9 */ /* 0x000fcc0000000a00 */
[----:B------:R-:W5:Y:S01]  /*13780*/  LDC.64 R18, c[0x0][0xb78] ;  /* 0x0002de00ff127b82 */ /* 0x000f620000000a00 */
[C---:B-1----:R-:W-:Y:S02]  /*13790*/  IMAD R0, R6.reuse, UR5, RZ ;  /* 0x0000000506007c24 */ /* 0x042fe4000f8e02ff */
[----:B------:R-:W-:-:S04]  /*137a0*/  IMAD.WIDE.U32 R4, R6, UR43, R4 ;  /* 0x0000002b06047c25 */ /* 0x000fc8000f8e0004 */
[----:B------:R-:W-:Y:S02]  /*137b0*/  IMAD R3, R7, UR43, R0 ;  /* 0x0000002b07037c24 */ /* 0x000fe4000f8e0200 */
[C---:B-----5:R-:W-:Y:S02]  /*137c0*/  IMAD R0, R18.reuse, UR6, RZ ;  /* 0x0000000612007c24 */ /* 0x060fe4000f8e02ff */
[----:B------:R-:W-:Y:S02]  /*137d0*/  IMAD.IADD R5, R5, 0x1, R3 ;  /* 0x0000000105057824 */ /* 0x000fe400078e0203 */
[----:B------:R-:W-:Y:S02]  /*137e0*/  IMAD R3, R19, UR44, R0 ;  /* 0x0000002c13037c24 */ /* 0x000fe4000f8e0200 */
[----:B------:R-:W-:-:S04]  /*137f0*/  IMAD.WIDE.U32 R4, R18, UR44, R4 ;  /* 0x0000002c12047c25 */ /* 0x000fc8000f8e0004 */
[----:B------:R-:W-:Y:S01]  /*13800*/  IMAD.IADD R3, R5, 0x1, R3 ;  /* 0x0000000105037824 */ /* 0x000fe200078e0203 */
[----:B------:R-:W-:-:S04]  /*13810*/  LEA R6, P0, R4, UR8, 0x2 ;  /* 0x0000000804067c11 */ /* 0x000fc8000f8010ff */
[----:B------:R-:W-:Y:S01]  /*13820*/  LEA.HI.X R7, R4, UR9, R3, 0x2, P0 ;  /* 0x0000000904077c11 */ /* 0x000fe200080f1403 */
[----:B------:R-:W-:-:S05]  /*13830*/  IMAD.MOV.U32 R3, RZ, RZ, -0x800000 ;  /* 0xff800000ff037424 */ /* 0x000fca00078e00ff */
[----:B------:R1:W-:Y:S03]  /*13840*/  STG.E desc[UR50][R6.64], R3 ;  /* 0x0000000306007986 */ /* 0x0003e6000c101932 */
.L_x_706:
[----:B------:R-:W-:Y:S05]  /*13850*/  BSYNC B0 ;  /* 0x0000000000007941 */ /* 0x000fea0003800000 */
.L_x_705:
[----:B------:R-:W-:Y:S01]  /*13860*/  ULOP3.LUT UR48, URZ, UR48, URZ, 0x33, !UPT ;  /* 0x000000303f307292 */ /* 0x000fe2000f8e333f */
[----:B-1----:R-:W-:Y:S01]  /*13870*/  IMAD R3, R13, UR43, R10 ;  /* 0x0000002b0d037c24 */ /* 0x002fe2000f8e020a */
[----:B------:R-:W-:Y:S01]  /*13880*/  SHF.R.S32.HI R4, RZ, 0x3, R23 ;  /* 0x00000003ff047819 */ /* 0x000fe20000011417 */
[----:B------:R-:W-:Y:S01]  /*13890*/  IMAD.WIDE.U32 R6, R12, UR43, R8 ;  /* 0x0000002b0c067c25 */ /* 0x000fe2000f8e0008 */
[----:B---3--:R-:W-:Y:S01]  /*138a0*/  ISETP.GE.AND P0, PT, R8, R21, PT ;  /* 0x000000150800720c */ /* 0x008fe20003f06270 */
[----:B------:R-:W-:Y:S02]  /*138b0*/  BSSY B0, `(.L_x_707) ;  /* 0x000001d000007945 */ /* 0x000fe40003800000 */
[----:B--2---:R-:W-:Y:S02]  /*138c0*/  VIADD R11, R11, UR48 ;  /* 0x000000300b0b7c36 */ /* 0x004fe40008000000 */
[----:B------:R-:W-:Y:S02]  /*138d0*/  IMAD.IADD R7, R7, 0x1, R3 ;  /* 0x0000000107077824 */ /* 0x000fe400078e0203 */
[----:B------:R-:W-:-:S02]  /*138e0*/  IMAD R8, R11, -0xc0, R20 ;  /* 0xffffff400b087824 */ /* 0x000fc400078e0214 */
[C---:B------:R-:W-:Y:S02]  /*138f0*/  VIADD R0, R4.reuse, 0x30 ;  /* 0x0000003004007836 */ /* 0x040fe40000000000 */
[C---:B------:R-:W-:Y:S02]  /*13900*/  VIADD R3, R4.reuse, 0x60 ;  /* 0x0000006004037836 */ /* 0x040fe40000000000 */
[----:B------:R-:W-:Y:S01]  /*13910*/  VIADD R5, R4, 0x90 ;  /* 0x0000009004057836 */ /* 0x000fe20000000000 */
[-C--:B------:R-:W-:Y:S01]  /*13920*/  ISETP.GE.OR P3, PT, R0, R8.reuse, P0 ;  /* 0x000000080000720c */ /* 0x080fe20000766670 */
[----:B----4-:R-:W-:Y:S01]  /*13930*/  IMAD R0, R14, UR6, RZ ;  /* 0x000000060e007c24 */ /* 0x010fe2000f8e02ff */
[-C--:B------:R-:W-:Y:S02]  /*13940*/  ISETP.GE.OR P1, PT, R3, R8.reuse, P0 ;  /* 0x000000080300720c */ /* 0x080fe40000726670 */
[-C--:B------:R-:W-:Y:S01]  /*13950*/  ISETP.GE.OR P2, PT, R5, R8.reuse, P0 ;  /* 0x000000080500720c */ /* 0x080fe20000746670 */
[----:B------:R-:W-:Y:S01]  /*13960*/  IMAD R3, R15, UR44, R0 ;  /* 0x0000002c0f037c24 */ /* 0x000fe2000f8e0200 */
[----:B------:R-:W-:Y:S01]  /*13970*/  ISETP.GE.OR P0, PT, R4, R8, P0 ;  /* 0x000000080400720c */ /* 0x000fe20000706670 */
[----:B------:R-:W-:Y:S01]  /*13980*/  IMAD.WIDE.U32 R8, R14, UR44, R6 ;  /* 0x0000002c0e087c25 */ /* 0x000fe2000f8e0006 */
[----:B------:R-:W-:-:S03]  /*13990*/  SHF.R.S32.HI R5, RZ, 0x1f, R4 ;  /* 0x0000001fff057819 */ /* 0x000fc60000011404 */
[----:B------:R-:W-:-:S04]  /*139a0*/  IMAD.WIDE R6, R11, 0xc0, R4 ;  /* 0x000000c00b067825 */ /* 0x000fc800078e0204 */
[----:B------:R-:W-:-:S04]  /*139b0*/  IMAD.IADD R11, R9, 0x1, R3 ;  /* 0x00000001090b7824 */ /* 0x000fc800078e0203 */
[----:B------:R-:W-:Y:S05]  /*139c0*/  @P0 BRA `(.L_x_708) ;  /* 0x00000000002c0947 */ /* 0x000fea0003800000 */
        /* <DEDUP_REMOVED lines=11> */
.L_x_708:
[----:B------:R-:W-:Y:S05]  /*13a80*/  BSYNC B0 ;  /* 0x0000000000007941 */ /* 0x000fea0003800000 */
.L_x_707:
[----:B------:R-:W-:Y:S04]  /*13a90*/  BSSY B0, `(.L_x_709) ;  /* 0x000000f000007945 */ /* 0x000fe80003800000 */
        /* <DEDUP_REMOVED lines=13> */
[----:B------:R2:W-:Y:S02]  /*13b70*/  STG.E.128 desc[UR50][R12.64], RZ ;  /* 0x000000ff0c007986 */ /* 0x0005e4000c101d32 */
.L_x_710:
[----:B------:R-:W-:Y:S05]  /*13b80*/  BSYNC B0 ;  /* 0x0000000000007941 */ /* 0x000fea0003800000 */
.L_x_709:
        /* <DEDUP_REMOVED lines=11> */
[----:B-12---:R-:W-:Y:S01]  /*13c40*/  LEA R12, P0, R4, UR6, 0x1 ;  /* 0x00000006040c7c11 */ /* 0x006fe2000f8008ff */
[----:B------:R-:W-:-:S05]  /*13c50*/  IMAD.IADD R3, R5, 0x1, R3 ;  /* 0x0000000105037824 */ /* 0x000fca00078e0203 */
[----:B------:R-:W-:-:S05]  /*13c60*/  LEA.HI.X R13, R4, UR7, R3, 0x1, P0 ;  /* 0x00000007040d7c11 */ /* 0x000fca00080f0c03 */
[----:B------:R3:W-:Y:S02]  /*13c70*/  STG.E.128 desc[UR50][R12.64], RZ ;  /* 0x000000ff0c007986 */ /* 0x0007e4000c101d32 */
.L_x_712:
[----:B------:R-:W-:Y:S05]  /*13c80*/  BSYNC B0 ;  /* 0x0000000000007941 */ /* 0x000fea0003800000 */
.L_x_711:
        /* <DEDUP_REMOVED lines=15> */
.L_x_713:
[----:B------:R-:W-:Y:S05]  /*13d80*/  BSYNC B0 ;  /* 0x0000000000007941 */ /* 0x000fea0003800000 */
.L_x_702:
[----:B-1----:R-:W1:Y:S02]  /*13d90*/  LDC R0, c[0x0][0xda8] ;  /* 0x00036a00ff007b82 */ /* 0x002e640000000800 */
[----:B-1----:R-:W-:-:S13]  /*13da0*/  ISETP.LE.AND P0, PT, R0, UR4, PT ;  /* 0x0000000400007c0c */ /* 0x002fda000bf03270 */
[----:B------:R-:W-:Y:S05]  /*13db0*/  @!P0 BRA `(.L_x_714) ;  /* 0xfffffecc00e88947 */ /* 0x000fea000383ffff */
[----:B------:R-:W-:Y:S05]  /*13dc0*/  EXIT ;  /* 0x000000000000794d */ /* 0x000fea0003800000 */
.L_x_616:
[----:B------:R-:W-:-:S08]  /*13dd0*/  NOP ;  /* 0x0000000000007918 */ /* 0x000fd00000000000 */
[----:B------:R-:W1:-:S00]  /*13de0*/  USETMAXREG.DEALLOC.CTAPOOL 0x20 ;  /* 0x00000020000079c8 */ /* 0x000e4000080e0500 */
[----:B-1----:R-:W-:-:S06]  /*13df0*/  LOP3.LUT R28, R28, 0x3, RZ, 0xc0, !PT ;  /* 0x000000031c1c7812 */ /* 0x002fcc00078ec0ff */
[----:B------:R-:W1:Y:S01]  /*13e00*/  S2UR UR4, SR_CTAID.X ;  /* 0x00000000000479c3 */ /* 0x000e620000002500 */
[----:B------:R-:W-:Y:S01]  /*13e10*/  LOP3.LUT R16, R16, 0xfffffffd, RZ, 0xc0, !PT ;  /* 0xfffffffd10107812 */ /* 0x000fe200078ec0ff */
[----:B------:R-:W-:Y:S01]  /*13e20*/  IMAD.MOV.U32 R17, RZ, RZ, RZ ;  /* 0x000000ffff117224 */ /* 0x000fe200078e00ff */
[----:B------:R-:W2:Y:S01]  /*13e30*/  SHFL.IDX PT, R2, R28, RZ, 0x1f ;  /* 0x00001fff1c027589 */ /* 0x000ea200000e0000 */
[----:B------:R-:W-:Y:S02]  /*13e40*/  IMAD.MOV.U32 R18, RZ, RZ, 0x1 ;  /* 0x00000001ff127424 */ /* 0x000fe400078e00ff */
[----:B------:R-:W-:Y:S02]  /*13e50*/  IMAD.MOV.U32 R25, RZ, RZ, RZ ;  /* 0x000000ffff197224 */ /* 0x000fe400078e00ff */
[----:B------:R-:W1:Y:S01]  /*13e60*/  LDC R0, c[0x0][0xda8] ;  /* 0x00036a00ff007b82 */ /* 0x000e620000000800 */
[----:B--2---:R-:W-:-:S13]  /*13e70*/  ISETP.NE.AND P0, PT, R2, RZ, PT ;  /* 0x000000ff0200720c */ /* 0x004fda0003f05270 */
[----:B------:R-:W-:Y:S01]  /*13e80*/  @P0 LOP3.LUT R16, R16, 0x2, RZ, 0xfc, !PT ;  /* 0x0000000210100812 */ /* 0x000fe200078efcff */
[----:B------:R-:W-:Y:S06]  /*13e90*/  @P0 BAR.ARV 0x4, 0x200 ;  /* 0x0108000000000b1d */ /* 0x000fec0000002000 */
[----:B-1----:R-:W-:-:S13]  /*13ea0*/  ISETP.LE.AND P0, PT, R0, UR4, PT ;  /* 0x0000000400007c0c */ /* 0x002fda000bf03270 */
[----:B------:R-:W-:Y:S05]  /*13eb0*/  @P0 BRA `(.L_x_715) ;  /* 0x0000002800500947 */ /* 0x000fea0003800000 */
[----:B------:R-:W1:Y:S01]  /*13ec0*/  S2R R6, SR_TID.X ;  /* 0x0000000000067919 */ /* 0x000e620000002100 */
[----:B------:R-:W-:Y:S01]  /*13ed0*/  IMAD.SHL.U32 R5, R27, 0x10, RZ ;  /* 0x000000101b057824 */ /* 0x000fe200078e00ff */
[----:B------:R-:W-:Y:S01]  /*13ee0*/  ULOP3.LUT UR41, UR46, 0x1, URZ, 0xfc, !UPT ;  /* 0x000000012e297892 */ /* 0x000fe2000f8efc3f */
[----:B------:R-:W-:Y:S01]  /*13ef0*/  IMAD.U32 R24, RZ, RZ, UR4 ;  /* 0x00000004ff187e24 */ /* 0x000fe2000f8e00ff */
[----:B------:R-:W-:Y:S01]  /*13f00*/  ULOP3.LUT UR45, UR46, 0x2, URZ, 0xfc, !UPT ;  /* 0x000000022e2d7892 */ /* 0x000fe2000f8efc3f */
[----:B------:R-:W-:Y:S01]  /*13f10*/  IMAD.MOV.U32 R18, RZ, RZ, 0x1 ;  /* 0x00000001ff127424 */ /* 0x000fe200078e00ff */
[----:B------:R-:W-:Y:S01]  /*13f20*/  LOP3.LUT R5, R5, 0x600, RZ, 0xc0, !PT ;  /* 0x0000060005057812 */ /* 0x000fe200078ec0ff */
[----:B------:R-:W-:Y:S01]  /*13f30*/  IMAD.MOV.U32 R25, RZ, RZ, RZ ;  /* 0x000000ffff197224 */ /* 0x000fe200078e00ff */
[----:B------:R-:W-:Y:S01]  /*13f40*/  ULDC UR44, c[0x0][0xc] ;  /* 0x00000300002c7ab9 */ /* 0x000fe20000000800 */
[----:B------:R-:W-:Y:S01]  /*13f50*/  IMAD.MOV.U32 R17, RZ, RZ, RZ ;  /* 0x000000ffff117224 */ /* 0x000fe200078e00ff */
[----:B------:R-:W-:Y:S01]  /*13f60*/  ULDC.64 UR48, c[0x0][0x198] ;  /* 0x0000660000307ab9 */ /* 0x000fe20000000a00 */
[C---:B-1----:R-:W-:Y:S01]  /*13f70*/  IMAD.SHL.U32 R23, R6.reuse, 0x40, RZ ;  /* 0x0000004006177824 */ /* 0x042fe200078e00ff */
[----:B------:R-:W-:Y:S01]  /*13f80*/  SHF.R.U32.HI R3, RZ, 0x1, R6 ;  /* 0x00000001ff037819 */ /* 0x000fe20000011606 */
[C---:B------:R-:W-:Y:S01]  /*13f90*/  IMAD.SHL.U32 R2, R6.reuse, 0x20, RZ ;  /* 0x0000002006027824 */ /* 0x040fe200078e00ff */
[C---:B------:R-:W-:Y:S01]  /*13fa0*/  LOP3.LUT R26, R6.reuse, 0x1f, RZ, 0xc0, !PT ;  /* 0x0000001f061a7812 */ /* 0x040fe200078ec0ff */
[----:B------:R-:W-:Y:S01]  /*13fb0*/  IMAD.SHL.U32 R7, R6, 0x4, RZ ;  /* 0x0000000406077824 */ /* 0x000fe200078e00ff */
[----:B------:R-:W-:-:S02]  /*13fc0*/  LOP3.LUT R0, R23, 0x180, RZ, 0xc0, !PT ;  /* 0x0000018017007812 */ /* 0x000fc400078ec0ff */
[----:B------:R-:W-:Y:S02]  /*13fd0*/  LOP3.LUT R4, R2, 0x80, RZ, 0xc0, !PT ;  /* 0x0000008002047812 */ /* 0x000fe400078ec0ff */
[----:B------:R-:W-:Y:S01]  /*13fe0*/  LOP3.LUT R0, R0, 0x30, R3, 0xf8, !PT ;  /* 0x0000003000007812 */ /* 0x000fe200078ef803 */
[----:B------:R-:W-:Y:S01]  /*13ff0*/  IMAD.SHL.U32 R3, R6, 0x8, RZ ;  /* 0x0000000806037824 */ /* 0x000fe200078e00ff */
[----:B------:R-:W-:Y:S02]  /*14000*/  LOP3.LUT R4, R4, 0x10, R6, 0xf8, !PT ;  /* 0x0000001004047812 */ /* 0x000fe400078ef806 */
[--C-:B------:R-:W-:Y:S02]  /*14010*/  LOP3.LUT R5, R5, 0x60, R2.reuse, 0xf8, !PT ;  /* 0x0000006005057812 */ /* 0x100fe400078ef802 */
[----:B------:R-:W-:Y:S02]  /*14020*/  LOP3.LUT R4, R4, 0x10, R7, 0x78, !PT ;  /* 0x0000001004047812 */ /* 0x000fe400078e7807 */
[----:B------:R-:W-:-:S02]  /*14030*/  LOP3.LUT R5, R5, 0x100, R2, 0xf8, !PT ;  /* 0x0000010005057812 */ /* 0x000fc400078ef802 */
[----:B------:R-:W-:Y:S02]  /*14040*/  LOP3.LUT R0, R0, 0x30, R3, 0x78, !PT ;  /* 0x0000003000007812 */ /* 0x000fe400078e7803 */
[----:B------:R-:W-:Y:S02]  /*14050*/  LOP3.LUT R22, R5, R4, RZ, 0xfc, !PT ;  /* 0x0000000405167212 */ /* 0x000fe400078efcff */
[----:B------:R-:W-:-:S07]  /*14060*/  LOP3.LUT R23, R0, 0x640, R23, 0xf8, !PT ;  /* 0x0000064000177812 */ /* 0x000fce00078ef817 */
.L_x_773:
[----:B------:R-:W-:Y:S01]  /*14070*/  ULDC UR8, c[0x0][0xdd0] ;  /* 0x0003740000087ab9 */ /* 0x000fe20000000800 */
[----:B-1-3--:R-:W1:Y:S01]  /*14080*/  LDC R0, c[0x0][0xde8] ;  /* 0x00037a00ff007b82 */ /* 0x00ae620000000800 */
[C---:B------:R-:W-:Y:S01]  /*14090*/  R2UR UR7, R24.reuse ;  /* 0x00000000180772ca */ /* 0x040fe200000e0000 */
[----:B------:R-:W-:Y:S01]  /*140a0*/  UISETP.NE.AND UP0, UPT, UR8, 0x1, UPT ;  /* 0x000000010800788c */ /* 0x000fe2000bf05270 */
[----:B------:R-:W-:-:S10]  /*140b0*/  R2UR UR6, R24 ;  /* 0x00000000180672ca */ /* 0x000fd400000e0000 */
[----:B------:R-:W-:Y:S01]  /*140c0*/  @UP0 ULDC UR4, c[0x0][0xdd4] ;  /* 0x0003750000040ab9 */ /* 0x000fe20000000800 */
[----:B------:R-:W-:Y:S01]  /*140d0*/  @UP0 ULDC UR9, c[0x0][0xdd8] ;  /* 0x0003760000090ab9 */ /* 0x000fe20000000800 */
[----:B------:R-:W-:-:S04]  /*140e0*/  UIMAD.WIDE.U32 UR4, UR7, UR4, URZ ;  /* 0x00000004070472a5 */ /* 0x000fc8000f8e003f */
[----:B------:R-:W-:-:S04]  /*140f0*/  @UP0 USHF.R.U32.HI UR7, URZ, UR9, UR5 ;  /* 0x000000093f070299 */ /* 0x000fc80008011605 */
[----:B------:R-:W-:Y:S02]  /*14100*/  UIADD3 UR4, -UR7, URZ, URZ ;  /* 0x0000003f07047290 */ /* 0x000fe4000fffe13f */
[----:B-1----:R-:W-:Y:S02]  /*14110*/  ISETP.LE.AND P0, PT, R0, UR7, PT ;  /* 0x0000000700007c0c */ /* 0x002fe4000bf03270 */
[----:B------:R-:W-:-:S11]  /*14120*/  UIMAD UR8, UR8, UR4, UR6 ;  /* 0x00000004080872a4 */ /* 0x000fd6000f8e0206 */
[----:B------:R-:W-:Y:S05]  /*14130*/  @!P0 BRA `(.L_x_716) ;  /* 0x0000000000208947 */ /* 0x000fea0003800000 */
        /* <DEDUP_REMOVED lines=8> */
.L_x_716:
[----:B------:R-:W-:Y:S01]  /*141c0*/  ULDC UR9, c[0x0][0xdc4] ;  /* 0x0003710000097ab9 */ /* 0x000fe20000000800 */
[----:B------:R-:W-:Y:S01]  /*141d0*/  UMOV UR6, UR8 ;  /* 0x0000000800067c82 */ /* 0x000fe20008000000 */
[----:B------:R-:W-:-:S11]  /*141e0*/  UISETP.NE.AND UP0, UPT, UR9, 0x1, UPT ;  /* 0x000000010900788c */ /* 0x000fd6000bf05270 */
[----:B------:R-:W-:Y:S02]  /*141f0*/  @UP0 ULDC.64 UR10, c[0x0][0xdc8] ;  /* 0x00037200000a0ab9 */ /* 0x000fe40000000a00 */
[----:B------:R-:W-:-:S04]  /*14200*/  UIMAD.WIDE.U32 UR4, UR8, UR10, URZ ;  /* 0x0000000a080472a5 */ /* 0x000fc8000f8e003f */
[----:B------:R-:W-:-:S04]  /*14210*/  @UP0 USHF.R.U32.HI UR6, URZ, UR11, UR5 ;  /* 0x0000000b3f060299 */ /* 0x000fc80008011605 */
[----:B------:R-:W-:-:S12]  /*14220*/  UIMAD UR4, UR6, UR9, URZ ;  /* 0x00000009060472a4 */ /* 0x000fd8000f8e023f */
.L_x_717:
[----:B------:R-:W-:Y:S01]  /*14230*/  ULDC.64 UR10, c[0x0][0x3f8] ;  /* 0x0000fe00000a7ab9 */ /* 0x000fe20000000a00 */
[----:B------:R-:W-:Y:S02]  /*14240*/  UIADD3 UR8, UR8, -UR4, URZ ;  /* 0x8000000408087290 */ /* 0x000fe4000fffe03f */
[----:B------:R-:W-:Y:S02]  /*14250*/  UISETP.NE.U32.AND UP0, UPT, UR10, URZ, UPT ;  /* 0x0000003f0a00728c */ /* 0x000fe4000bf05070 */
[----:B------:R-:W-:Y:S02]  /*14260*/  ULOP3.LUT UR9, URZ, UR6, URZ, 0x33, !UPT ;  /* 0x000000063f097292 */ /* 0x000fe4000f8e333f */
[----:B------:R-:W-:Y:S01]  /*14270*/  UISETP.NE.AND.EX UP0, UPT, UR11, URZ, UPT, UP0 ;  /* 0x0000003f0b00728c */ /* 0x000fe2000bf05300 */
[----:B------:R-:W-:Y:S02]  /*14280*/  ULDC.64 UR4, c[0x0][0x9e0] ;  /* 0x0002780000047ab9 */ /* 0x000fe40000000a00 */
[----:B------:R-:W-:Y:S01]  /*14290*/  ULDC UR11, c[0x0][0xdb8] ;  /* 0x00036e00000b7ab9 */ /* 0x000fe20000000800 */
[----:B------:R-:W-:Y:S01]  /*142a0*/  ULDC UR10, c[0x0][0xdc4] ;  /* 0x00037100000a7ab9 */ /* 0x000fe20000000800 */
[----:B------:R-:W-:Y:S01]  /*142b0*/  UISETP.NE.AND UP1, UPT, UR11, 0x1, UPT ;  /* 0x000000010b00788c */ /* 0x000fe2000bf25270 */
[----:B------:R-:W-:Y:S01]  /*142c0*/  ULDC UR37, c[0x0][0xdac] ;  /* 0x00036b0000257ab9 */ /* 0x000fe20000000800 */
[----:B------:R-:W-:-:S02]  /*142d0*/  UISETP.GE.AND UP2, UPT, UR5, 0x1, UPT ;  /* 0x000000010500788c */ /* 0x000fc4000bf46270 */
[----:B------:R-:W-:Y:S02]  /*142e0*/  UIMAD UR10, UR7, UR10, UR8 ;  /* 0x0000000a070a72a4 */ /* 0x000fe4000f8e0208 */
[----:B------:R-:W-:Y:S02]  /*142f0*/  UIADD3 UR37, UR9, UR37, URZ ;  /* 0x0000002509257290 */ /* 0x000fe4000fffe03f */
[----:B------:R-:W-:Y:S01]  /*14300*/  PLOP3.LUT P1, PT, PT, PT, UP2, 0x80, 0x0 ;  /* 0x000000000000781c */ /* 0x000fe20003f2f028 */
[----:B------:R-:W-:Y:S02]  /*14310*/  ULDC UR12, c[0x0][0x404] ;  /* 0x00010100000c7ab9 */ /* 0x000fe40000000800 */
[----:B------:R-:W-:Y:S01]  /*14320*/  @UP1 ULDC UR8, c[0x0][0xdbc] ;  /* 0x00036f0000081ab9 */ /* 0x000fe20000000800 */
[----:B------:R-:W-:Y:S02]  /*14330*/  UIMAD UR37, UR37, 0xc0, URZ ;  /* 0x000000c0252578a4 */ /* 0x000fe4000f8e023f */
[----:B------:R-:W-:Y:S01]  /*14340*/  UIMAD.WIDE.U32 UR8, UR10, UR8, URZ ;  /* 0x000000080a0872a5 */ /* 0x000fe2000f8e003f */
[----:B------:R-:W-:Y:S01]  /*14350*/  ULDC UR13, c[0x0][0x288] ;  /* 0x0000a200000d7ab9 */ /* 0x000fe20000000800 */
[----:B------:R-:W-:Y:S01]  /*14360*/  @UP1 ULDC UR14, c[0x0][0xdc0] ;  /* 0x00037000000e1ab9 */ /* 0x000fe20000000800 */
[----:B------:R-:W-:Y:S01]  /*14370*/  UMOV UR39, UR10 ;  /* 0x0000000a00277c82 */ /* 0x000fe20008000000 */
[----:B------:R-:W-:-:S02]  /*14380*/  USEL UR12, UR12, 0x1, UP0 ;  /* 0x000000010c0c7887 */ /* 0x000fc40008000000 */
[----:B------:R-:W-:Y:S02]  /*14390*/  UIADD3 UR7, UR37, 0xc0, -UR13 ;  /* 0x000000c025077890 */ /* 0x000fe4000fffe80d */
[----:B------:R-:W-:Y:S01]  /*143a0*/  @UP1 USHF.R.U32.HI UR39, URZ, UR14, UR9 ;  /* 0x0000000e3f271299 */ /* 0x000fe20008011609 */
[----:B------:R-:W-:Y:S02]  /*143b0*/  ULDC UR6, c[0x0][0x2e0] ;  /* 0x0000b80000067ab9 */ /* 0x000fe40000000800 */
[----:B------:R-:W-:Y:S02]  /*143c0*/  UIMAD UR8, UR12, UR6, UR7 ;  /* 0x000000060c0872a4 */ /* 0x000fe4000f8e0207 */
[----:B------:R-:W-:Y:S02]  /*143d0*/  UIADD3 UR38, -UR39, URZ, URZ ;  /* 0x0000003f27267290 */ /* 0x000fe4000fffe13f */
[----:B------:R-:W-:Y:S02]  /*143e0*/  UIADD3 UR4, UR8, UR4, URZ ;  /* 0x0000000408047290 */ /* 0x000fe4000fffe03f */
[----:B------:R-:W-:Y:S01]  /*143f0*/  UIMAD UR38, UR11, UR38, UR10 ;  /* 0x000000260b2672a4 */ /* 0x000fe2000f8e020a */
[----:B------:R-:W-:Y:S11]  /*14400*/  @!P1 BRA `(.L_x_718) ;  /* 0x0000000000449947 */ /* 0x000ff60003800000 */
[----:B------:R-:W-:Y:S01]  /*14410*/  ISETP.LT.AND P0, PT, RZ, UR8, PT ;  /* 0x00000008ff007c0c */ /* 0x000fe2000bf01270 */
[----:B------:R-:W-:-:S12]  /*14420*/  UIADD3 UR7, UR8, -0x1, URZ ;  /* 0xffffffff08077890 */ /* 0x000fd8000fffe03f */
[----:B------:R-:W-:Y:S05]  /*14430*/  @P0 BRA `(.L_x_719) ;  /* 0x00000000001c0947 */ /* 0x000fea0003800000 */
[----:B------:R-:W-:Y:S02]  /*14440*/  UISETP.NE.AND UP0, UPT, UR5, 0x1, UPT ;  /* 0x000000010500788c */ /* 0x000fe4000bf05270 */
[----:B------:R-:W-:-:S09]  /*14450*/  UIADD3 UR7, -UR8, URZ, URZ ;  /* 0x0000003f08077290 */ /* 0x000fd2000fffe13f */
[----:B------:R-:W-:Y:S02]  /*14460*/  @UP0 ULDC.64 UR10, c[0x0][0x9e8] ;  /* 0x00027a00000a0ab9 */ /* 0x000fe40000000a00 */
[----:B------:R-:W-:-:S04]  /*14470*/  UIMAD.WIDE.U32 UR8, UR7, UR10, URZ ;  /* 0x0000000a070872a5 */ /* 0x000fc8000f8e003f */
[----:B------:R-:W-:-:S04]  /*14480*/  @UP0 USHF.R.U32.HI UR7, URZ, UR11, UR9 ;  /* 0x0000000b3f070299 */ /* 0x000fc80008011609 */
[----:B------:R-:W-:Y:S01]  /*14490*/  ULOP3.LUT UR7, URZ, UR7, URZ, 0x33, !UPT ;  /* 0x000000073f077292 */ /* 0x000fe2000f8e333f */
[----:B------:R-:W-:Y:S11]  /*144a0*/  BRA `(.L_x_720) ;  /* 0x0000000000107947 */ /* 0x000ff60003800000 */
.L_x_719:
[----:B------:R-:W-:-:S11]  /*144b0*/  UISETP.NE.AND UP0, UPT, UR5, 0x1, UPT ;  /* 0x000000010500788c */ /* 0x000fd6000bf05270 */
[----:B------:R-:W-:Y:S02]  /*144c0*/  @UP0 ULDC.64 UR10, c[0x0][0x9e8] ;  /* 0x00027a00000a0ab9 */ /* 0x000fe40000000a00 */
[----:B------:R-:W-:-:S04]  /*144d0*/  UIMAD.WIDE.U32 UR8, UR7, UR10, URZ ;  /* 0x0000000a070872a5 */ /* 0x000fc8000f8e003f */
[----:B------:R-:W-:-:S12]  /*144e0*/  @UP0 USHF.R.U32.HI UR7, URZ, UR11, UR9 ;  /* 0x0000000b3f070299 */ /* 0x000fd80008011609 */
.L_x_720:
[----:B------:R-:W-:-:S04]  /*144f0*/  UIMAD UR7, UR7, UR5, UR5 ;  /* 0x00000005070772a4 */ /* 0x000fc8000f8e0205 */
[----:B------:R-:W-:-:S04]  /*14500*/  UISETP.LT.AND UP0, UPT, UR4, UR7, UPT ;  /* 0x000000070400728c */ /* 0x000fc8000bf01270 */
[----:B------:R-:W-:-:S12]  /*14510*/  USEL UR4, UR4, UR7, UP0 ;  /* 0x0000000704047287 */ /* 0x000fd80008000000 */
.L_x_718:
[----:B------:R-:W-:Y:S02]  /*14520*/  UIMAD UR8, UR12, UR6, 0x9f ;  /* 0x0000009f0c0874a4 */ /* 0x000fe4000f8e0206 */
[----:B------:R-:W-:Y:S02]  /*14530*/  UIADD3 UR10, UR4, 0x9f, URZ ;  /* 0x0000009f040a7890 */ /* 0x000fe4000fffe03f */
[----:B------:R-:W-:Y:S02]  /*14540*/  UIMAD.WIDE UR8, UR8, 0x66666667, URZ ;  /* 0x66666667080878a5 */ /* 0x000fe4000f8e023f */
[----:B------:R-:W-:Y:S02]  /*14550*/  UIMAD.WIDE UR10, UR10, 0x66666667, URZ ;  /* 0x666666670a0a78a5 */ /* 0x000fe4000f8e023f */
[----:B------:R-:W-:Y:S02]  /*14560*/  USHF.R.U32.HI UR8, URZ, 0x1f, UR9 ;  /* 0x0000001f3f087899 */ /* 0x000fe40008011609 */
[----:B------:R-:W-:-:S02]  /*14570*/  USHF.R.U32.HI UR4, URZ, 0x1f, UR11 ;  /* 0x0000001f3f047899 */ /* 0x000fc4000801160b */
[----:B------:R-:W-:Y:S02]  /*14580*/  UIADD3 UR7, UR37, -UR13, URZ ;  /* 0x8000000d25077290 */ /* 0x000fe4000fffe03f */
[----:B------:R-:W-:Y:S02]  /*14590*/  ULEA.HI.SX32 UR9, UR9, UR8, 0x1a ;  /* 0x0000000809097291 */ /* 0x000fe4000f8fd23f */
[----:B------:R-:W-:Y:S02]  /*145a0*/  ULEA.HI.SX32 UR4, UR11, UR4, 0x1a ;  /* 0x000000040b047291 */ /* 0x000fe4000f8fd23f */
[----:B------:R-:W-:Y:S02]  /*145b0*/  UIMAD UR7, UR12, UR6, UR7 ;  /* 0x000000060c0772a4 */ /* 0x000fe4000f8e0207 */
[----:B------:R-:W-:Y:S01]  /*145c0*/  UISETP.LT.AND UP0, UPT, UR9, UR4, UPT ;  /* 0x000000040900728c */ /* 0x000fe2000bf01270 */
[----:B------:R-:W-:Y:S02]  /*145d0*/  ULDC UR8, c[0x0][0x9dc] ;  /* 0x0002770000087ab9 */ /* 0x000fe40000000800 */
[----:B------:R-:W-:-:S02]  /*145e0*/  UIADD3 UR8, UR7, -UR8, URZ ;  /* 0x8000000807087290 */ /* 0x000fc4000fffe03f */
[----:B------:R-:W-:Y:S01]  /*145f0*/  USEL UR43, UR9, UR4, UP0 ;  /* 0x00000004092b7287 */ /* 0x000fe20008000000 */
[----:B------:R-:W-:Y:S11]  /*14600*/  @!P1 BRA `(.L_x_721) ;  /* 0x0000000000489947 */ /* 0x000ff60003800000 */
[----:B------:R-:W-:Y:S02]  /*14610*/  UMOV UR4, UR7 ;  /* 0x0000000700047c82 */ /* 0x000fe40008000000 */
[----:B------:R-:W-:-:S06]  /*14620*/  UISETP.GT.AND UP0, UPT, UR4, -0x1, UPT ;  /* 0xffffffff0400788c */ /* 0x000fcc000bf04270 */
[----:B------:R-:W-:-:S13]  /*14630*/  PLOP3.LUT P0, PT, PT, PT, UP0, 0x80, 0x0 ;  /* 0x000000000000781c */ /* 0x000fda0003f0f008 */
[----:B------:R-:W-:Y:S05]  /*14640*/  @P0 BRA `(.L_x_722) ;  /* 0x00000000001c0947 */ /* 0x000fea0003800000 */
[----:B------:R-:W-:Y:S02]  /*14650*/  UISETP.NE.AND UP0, UPT, UR5, 0x1, UPT ;  /* 0x000000010500788c */ /* 0x000fe4000bf05270 */
[----:B------:R-:W-:-:S09]  /*14660*/  ULOP3.LUT UR4, URZ, UR4, URZ, 0x33, !UPT ;  /* 0x000000043f047292 */ /* 0x000fd2000f8e333f */
[----:B------:R-:W-:Y:S02]  /*14670*/  @UP0 ULDC.64 UR10, c[0x0][0x9e8] ;  /* 0x00027a00000a0ab9 */ /* 0x000fe40000000a00 */
[----:B------:R-:W-:-:S04]  /*14680*/  UIMAD.WIDE.U32 UR6, UR4, UR10, URZ ;  /* 0x0000000a040672a5 */ /* 0x000fc8000f8e003f */
[----:B------:R-:W-:-:S04]  /*14690*/  @UP0 USHF.R.U32.HI UR4, URZ, UR11, UR7 ;  /* 0x0000000b3f040299 */ /* 0x000fc80008011607 */
[----:B------:R-:W-:Y:S01]  /*146a0*/  ULOP3.LUT UR4, URZ, UR4, URZ, 0x33, !UPT ;  /* 0x000000043f047292 */ /* 0x000fe2000f8e333f */
[----:B------:R-:W-:Y:S11]  /*146b0*/  BRA `(.L_x_723) ;  /* 0x0000000000107947 */ /* 0x000ff60003800000 */
.L_x_722:
[----:B------:R-:W-:-:S11]  /*146c0*/  UISETP.NE.AND UP0, UPT, UR5, 0x1, UPT ;  /* 0x000000010500788c */ /* 0x000fd6000bf05270 */
[----:B------:R-:W-:Y:S02]  /*146d0*/  @UP0 ULDC.64 UR10, c[0x0][0x9e8] ;  /* 0x00027a00000a0ab9 */ /* 0x000fe40000000a00 */
[----:B------:R-:W-:-:S04]  /*146e0*/  UIMAD.WIDE.U32 UR6, UR4, UR10, URZ ;  /* 0x0000000a040672a5 */ /* 0x000fc8000f8e003f */
[----:B------:R-:W-:-:S12]  /*146f0*/  @UP0 USHF.R.U32.HI UR4, URZ, UR11, UR7 ;  /* 0x0000000b3f040299 */ /* 0x000fd80008011607 */
.L_x_723:
[----:B------:R-:W-:-:S04]  /*14700*/  UIMAD UR4, UR4, UR5, URZ ;  /* 0x00000005040472a4 */ /* 0x000fc8000f8e023f */
[----:B------:R-:W-:-:S04]  /*14710*/  UISETP.LT.AND UP0, UPT, UR8, UR4, UPT ;  /* 0x000000040800728c */ /* 0x000fc8000bf01270 */
[----:B------:R-:W-:-:S12]  /*14720*/  USEL UR8, UR8, UR4, !UP0 ;  /* 0x0000000408087287 */ /* 0x000fd8000c000000 */
.L_x_721:
[----:B------:R-:W-:Y:S01]  /*14730*/  UIMAD.WIDE UR4, UR8, 0x66666667, URZ ;  /* 0x66666667080478a5 */ /* 0x000fe2000f8e023f */
[----:B------:R-:W-:Y:S03]  /*14740*/  BSSY B6, `(.L_x_724) ;  /* 0x00001f6000067945 */ /* 0x000fe60003800000 */
[----:B------:R-:W-:-:S04]  /*14750*/  USHF.R.U32.HI UR4, URZ, 0x1f, UR5 ;  /* 0x0000001f3f047899 */ /* 0x000fc80008011605 */
[----:B------:R-:W-:-:S04]  /*14760*/  ULEA.HI.SX32 UR4, UR5, UR4, 0x1a ;  /* 0x0000000405047291 */ /* 0x000fc8000f8fd23f */
[----:B------:R-:W-:-:S04]  /*14770*/  UISETP.LT.AND UP0, UPT, URZ, UR4, UPT ;  /* 0x000000043f00728c */ /* 0x000fc8000bf01270 */
[----:B------:R-:W-:-:S04]  /*14780*/  USEL UR42, URZ, UR4, !UP0 ;  /* 0x000000043f2a7287 */ /* 0x000fc8000c000000 */
[----:B------:R-:W-:-:S06]  /*14790*/  UISETP.GT.AND UP0, UPT, UR43, UR42, UPT ;  /* 0x0000002a2b00728c */ /* 0x000fcc000bf04270 */
[----:B------:R-:W-:-:S13]  /*147a0*/  PLOP3.LUT P0, PT, PT, PT, UP0, 0x80, 0x0 ;  /* 0x000000000000781c */ /* 0x000fda0003f0f008 */
[----:B------:R-:W-:Y:S05]  /*147b0*/  @P0 BRA `(.L_x_725) ;  /* 0x00000000003c0947 */ /* 0x000fea0003800000 */
[----:B------:R-:W-:-:S13]  /*147c0*/  ISETP.NE.AND P0, PT, R27, RZ, PT ;  /* 0x000000ff1b00720c */ /* 0x000fda0003f05270 */
[----:B------:R-:W-:Y:S05]  /*147d0*/  @P0 BRA `(.L_x_726) ;  /* 0x0000001c00b00947 */ /* 0x000fea0003800000 */
[----:B------:R-:W1:Y:S01]  /*147e0*/  S2R R7, SR_LANEID ;  /* 0x0000000000077919 */ /* 0x000e620000000000 */
[----:B------:R-:W-:Y:S01]  /*147f0*/  VOTEU.ANY UR4, UPT, PT ;  /* 0x0000000000047886 */ /* 0x000fe200038e0100 */
[----:B------:R-:W2:Y:S01]  /*14800*/  LDC.64 R2, c[0x0][0xdf0] ;  /* 0x00037c00ff027b82 */ /* 0x000ea20000000a00 */
[----:B------:R-:W1:Y:S08]  /*14810*/  FLO.U32 R0, UR4 ;  /* 0x0000000400007d00 */ /* 0x000e7000080e0000 */
[----:B------:R-:W2:Y:S01]  /*14820*/  POPC R5, UR4 ;  /* 0x0000000400057d09 */ /* 0x000ea20008000000 */
[----:B-1----:R-:W-:-:S13]  /*14830*/  ISETP.EQ.U32.AND P0, PT, R0, R7, PT ;  /* 0x000000070000720c */ /* 0x002fda0003f02070 */
[----:B--2---:R-:W2:Y:S01]  /*14840*/  @P0 ATOMG.E.ADD.STRONG.GPU PT, R3, desc[UR50][R2.64], R5 ;  /* 0x00000005020309a8 */ /* 0x004ea200081ee1f2 */
[----:B------:R-:W1:Y:S02]  /*14850*/  S2R R4, SR_LTMASK ;  /* 0x0000000000047919 */ /* 0x000e640000003900 */
[----:B-1----:R-:W-:-:S04]  /*14860*/  LOP3.LUT R4, R4, UR4, RZ, 0xc0, !PT ;  /* 0x0000000404047c12 */ /* 0x002fc8000f8ec0ff */
[----:B------:R-:W1:Y:S01]  /*14870*/  POPC R7, R4 ;  /* 0x0000000400077309 */ /* 0x000e620000000000 */
[----:B--2---:R-:W1:Y:S02]  /*14880*/  SHFL.IDX PT, R0, R3, R0, 0x1f ;  /* 0x00001f0003007589 */ /* 0x004e6400000e0000 */
[----:B-1----:R-:W-:Y:S01]  /*14890*/  IADD3 R24, R0, UR44, R7 ;  /* 0x0000002c00187c10 */ /* 0x002fe2000fffe007 */
[----:B------:R-:W-:Y:S06]  /*148a0*/  BRA `(.L_x_726) ;  /* 0x0000001c007c7947 */ /* 0x000fec0003800000 */
.L_x_725:
[----:B------:R-:W1:Y:S01]  /*148b0*/  S2UR UR4, SR_CgaCtaId ;  /* 0x00000000000479c3 */ /* 0x000e620000008800 */
[----:B------:R-:W-:Y:S02]  /*148c0*/  UMOV UR40, 0x400 ;  /* 0x0000040000287882 */ /* 0x000fe40000000000 */
[----:B-1----:R-:W-:-:S04]  /*148d0*/  ULEA UR40, UR4, UR40, 0x18 ;  /* 0x0000002804287291 */ /* 0x002fc8000f8ec03f */
        /* <DEDUP_REMOVED lines=9> */
[----:B------:R-:W1:Y:S01]  /*14970*/  LDC.64 R2, c[0x4][R2] ;  /* 0x0100000002027b82 */ /* 0x000e620000000a00 */
[----:B------:R-:W-:Y:S01]  /*14980*/  ULDC.64 UR4, c[0x4][0x8] ;  /* 0x0100020000047ab9 */ /* 0x000fe20000000a00 */
[----:B------:R-:W-:Y:S02]  /*14990*/  IMAD.U32 R6, RZ, RZ, UR6 ;  /* 0x00000006ff067e24 */ /* 0x000fe4000f8e00ff */
[----:B------:R-:W-:-:S02]  /*149a0*/  IMAD.U32 R7, RZ, RZ, UR7 ;  /* 0x00000007ff077e24 */ /* 0x000fc4000f8e00ff */
[----:B------:R-:W-:Y:S02]  /*149b0*/  IMAD.U32 R10, RZ, RZ, UR4 ;  /* 0x00000004ff0a7e24 */ /* 0x000fe4000f8e00ff */
[----:B------:R-:W-:Y:S02]  /*149c0*/  IMAD.U32 R11, RZ, RZ, UR5 ;  /* 0x00000005ff0b7e24 */ /* 0x000fe4000f8e00ff */
[----:B------:R-:W-:Y:S02]  /*149d0*/  IMAD.MOV.U32 R8, RZ, RZ, 0x70 ;  /* 0x00000070ff087424 */ /* 0x000fe400078e00ff */
[----:B------:R-:W-:Y:S02]  /*149e0*/  IMAD.MOV.U32 R12, RZ, RZ, 0x1 ;  /* 0x00000001ff0c7424 */ /* 0x000fe400078e00ff */
[----:B------:R-:W-:-:S07]  /*149f0*/  IMAD.MOV.U32 R13, RZ, RZ, RZ ;  /* 0x000000ffff0d7224 */ /* 0x000fce00078e00ff */
[----:B------:R-:W-:-:S07]  /*14a00*/  LEPC R20, `(.L_x_727) ;  /* 0x000000001014794e */ /* 0x000fce0000000000 */
[----:B-1----:R-:W-:Y:S05]  /*14a10*/  CALL.ABS.NOINC R2 ;  /* 0x0000000002007343 */ /* 0x002fea0003c00000 */
.L_x_727:
[----:B------:R-:W-:Y:S01]  /*14a20*/  UIADD3 UR4, UR40, 0x6000, URZ ;  /* 0x0000600028047890 */ /* 0x000fe2000fffe03f */
[----:B------:R-:W-:-:S05]  /*14a30*/  LOP3.LUT R16, R16, 0xfffffffe, RZ, 0xc0, !PT ;  /* 0xfffffffe10107812 */ /* 0x000fca00078ec0ff */
[----:B------:R-:W-:-:S05]  /*14a40*/  IMAD.U32 R19, RZ, RZ, UR4 ;  /* 0x00000004ff137e24 */ /* 0x000fca000f8e00ff */
[----:B------:R-:W-:-:S13]  /*14a50*/  LOP3.LUT P0, RZ, R19, 0x1bf, RZ, 0xc0, !PT ;  /* 0x000001bf13ff7812 */ /* 0x000fda000780c0ff */
[----:B------:R-:W-:Y:S01]  /*14a60*/  @P0 LOP3.LUT R16, R16, 0x1, RZ, 0xfc, !PT ;  /* 0x0000000110100812 */ /* 0x000fe200078efcff */
[----:B------:R-:W-:Y:S06]  /*14a70*/  @!P0 BRA `(.L_x_728) ;  /* 0x0000000000408947 */ /* 0x000fec0003800000 */
        /* <DEDUP_REMOVED lines=16> */
.L_x_728:
        /* <DEDUP_REMOVED lines=20> */
.L_x_729:
[----:B------:R-:W-:-:S13]  /*14cc0*/  LOP3.LUT P6, RZ, R19, 0x1bf, RZ, 0xc0, !PT ;  /* 0x000001bf13ff7812 */ /* 0x000fda00078cc0ff */
        /* <DEDUP_REMOVED lines=17> */
.L_x_730:
[----:B------:R-:W-:Y:S01]  /*14de0*/  ULDC.64 UR4, c[0x0][0x9f8] ;  /* 0x00027e0000047ab9 */ /* 0x000fe20000000a00 */
[----:B------:R-:W-:Y:S01]  /*14df0*/  IMAD.U32 R5, RZ, RZ, UR39 ;  /* 0x00000027ff057e24 */ /* 0x000fe2000f8e00ff */
[----:B------:R-:W-:Y:S01]  /*14e00*/  ISETP.NE.U32.AND P0, PT, RZ, UR4, PT ;  /* 0x00000004ff007c0c */ /* 0x000fe2000bf05070 */
[----:B------:R-:W-:Y:S01]  /*14e10*/  IMAD.U32 R19, RZ, RZ, UR39 ;  /* 0x00000027ff137e24 */ /* 0x000fe2000f8e00ff */
[----:B------:R-:W1:Y:S02]  /*14e20*/  LDC R0, c[0x0][0x428] ;  /* 0x00010a00ff007b82 */ /* 0x000e640000000800 */
[----:B------:R-:W-:-:S13]  /*14e30*/  ISETP.NE.AND.EX P0, PT, RZ, UR5, PT, P0 ;  /* 0x00000005ff007c0c */ /* 0x000fda000bf05300 */
[----:B------:R-:W2:Y:S02]  /*14e40*/  @P0 LDC.64 R2, c[0x0][0x9f8] ;  /* 0x00027e00ff020b82 */ /* 0x000ea40000000a00 */
[----:B--2---:R-:W-:-:S05]  /*14e50*/  @P0 IMAD.WIDE R2, R5, 0x4, R2 ;  /* 0x0000000405020825 */ /* 0x004fca00078e0202 */
[----:B------:R2:W3:Y:S01]  /*14e60*/  @P0 LDG.E R19, desc[UR50][R2.64] ;  /* 0x0000003202130981 */ /* 0x0004e2000c1e1900 */
[----:B-1----:R-:W-:Y:S01]  /*14e70*/  ISETP.NE.AND P0, PT, R0, 0x1, PT ;  /* 0x000000010000780c */ /* 0x002fe20003f05270 */
[----:B------:R-:W-:Y:S01]  /*14e80*/  UMOV UR36, URZ ;  /* 0x0000003f00247c82 */ /* 0x000fe20008000000 */
[----:B------:R-:W-:Y:S01]  /*14e90*/  ISETP.NE.AND P2, PT, R27, RZ, PT ;  /* 0x000000ff1b00720c */ /* 0x000fe20003f45270 */
[----:B------:R-:W-:Y:S01]  /*14ea0*/  UMOV UR6, 0xffffffff ;  /* 0xffffffff00067882 */ /* 0x000fe20000000000 */
[----:B------:R-:W-:Y:S01]  /*14eb0*/  IMAD.U32 R20, RZ, RZ, UR38 ;  /* 0x00000026ff147e24 */ /* 0x000fe2000f8e00ff */
[----:B--2---:R-:W1:Y:S10]  /*14ec0*/  LDC.64 R2, c[0x0][0x3f8] ;  /* 0x0000fe00ff027b82 */ /* 0x004e740000000a00 */
[----:B------:R-:W-:Y:S01]  /*14ed0*/  VOTEU.ALL UP1, P2 ;  /* 0x00000000003f7886 */ /* 0x000fe20001020000 */
[----:B------:R-:W2:Y:S04]  /*14ee0*/  @P0 LDC R0, c[0x0][0x42c] ;  /* 0x00010b00ff000b82 */ /* 0x000ea80000000800 */
[----:B------:R-:W-:-:S04]  /*14ef0*/  @!UP1 UIADD3 UR4, UP0, UR48, 0x270, URZ ;  /* 0x0000027030049890 */ /* 0x000fc8000ff1e03f */
[----:B------:R-:W-:Y:S01]  /*14f00*/  @!UP1 UIADD3.X UR5, URZ, UR49, URZ, UP0, !UPT ;  /* 0x000000313f059290 */ /* 0x000fe200087fe43f */
[----:B------:R-:W4:Y:S01]  /*14f10*/  @P0 LDC R5, c[0x0][0x430] ;  /* 0x00010c00ff050b82 */ /* 0x000f220000000800 */
[----:B-1----:R-:W-:-:S07]  /*14f20*/  ISETP.NE.U32.AND P1, PT, R2, RZ, PT ;  /* 0x000000ff0200720c */ /* 0x002fce0003f25070 */
[----:B------:R1:W-:Y:S01]  /*14f30*/  @!UP1 UTMAPF.L2.4D [UR36], [UR4] ;  /* 0x00000024040095b8 */ /* 0x0003e20008018000 */
[----:B------:R-:W-:Y:S01]  /*14f40*/  ISETP.NE.AND.EX P1, PT, R3, RZ, PT, P1 ;  /* 0x000000ff0300720c */ /* 0x000fe20003f25310 */
[----:B--2---:R-:W-:-:S05]  /*14f50*/  @P0 IMAD.HI.U32 R0, R0, UR38, RZ ;  /* 0x0000002600000c27 */ /* 0x004fca000f8e00ff */
[----:B----4-:R-:W-:Y:S02]  /*14f60*/  @P0 SHF.R.U32.HI R20, RZ, R5, R0 ;  /* 0x00000005ff140219 */ /* 0x010fe40000011600 */
[----:B---3--:R-:W-:Y:S02]  /*14f70*/  SHF.R.S32.HI R21, RZ, 0x1f, R19 ;  /* 0x0000001fff157819 */ /* 0x008fe40000011413 */
[----:B------:R-:W-:Y:S01]  /*14f80*/  SEL R0, R19, RZ, !P1 ;  /* 0x000000ff13007207 */ /* 0x000fe20004800000 */
[----:B-1----:R-:W-:Y:S06]  /*14f90*/  BRA.DIV UR6, `(.L_x_731) ;  /* 0x0000001e06e07947 */ /* 0x002fec000b800000 */
[----:B------:R1:W2:Y:S02]  /*14fa0*/  SHFL.IDX PT, R14, R28, RZ, 0x1f ;  /* 0x00001fff1c0e7589 */ /* 0x0002a400000e0000 */
.L_x_792:
[----:B--2---:R-:W-:Y:S02]  /*14fb0*/  ISETP.NE.AND P0, PT, R14, RZ, PT ;  /* 0x000000ff0e00720c */ /* 0x004fe40003f05270 */
[----:B------:R-:W-:-:S11]  /*14fc0*/  PLOP3.LUT P6, PT, PT, PT, PT, 0x8, 0x0 ;  /* 0x000000000000781c */ /* 0x000fd60003fce170 */
[----:B------:R-:W-:Y:S05]  /*14fd0*/  @P0 BRA `(.L_x_732) ;  /* 0x0000000400700947 */ /* 0x000fea0003800000 */
[----:B------:R-:W-:-:S06]  /*14fe0*/  UIADD3 UR4, UR43, -0x1, URZ ;  /* 0xffffffff2b047890 */ /* 0x000fcc000fffe03f */
[----:B------:R-:W-:Y:S01]  /*14ff0*/  IMAD.U32 R7, RZ, RZ, UR4 ;  /* 0x00000004ff077e24 */ /* 0x000fe2000f8e00ff */
[----:B------:R-:W-:-:S03]  /*15000*/  UMOV UR4, 0xffffffff ;  /* 0xffffffff00047882 */ /* 0x000fc60000000000 */
[----:B------:R-:W-:Y:S05]  /*15010*/  BRA.DIV UR4, `(.L_x_733) ;  /* 0x0000001e04e07947 */ /* 0x000fea000b800000 */
[----:B------:R-:W-:-:S13]  /*15020*/  ELECT P6, URZ, PT ;  /* 0x00000000003f782f */ /* 0x000fda00038c0000 */
.L_x_795:
[----:B------:R-:W-:Y:S05]  /*15030*/  @!P6 BRA `(.L_x_734) ;  /* 0x000000040014e947 */ /* 0x000fea0003800000 */
[----:B------:R-:W-:Y:S01]  /*15040*/  IMAD.MOV.U32 R0, RZ, RZ, R19 ;  /* 0x000000ffff007224 */ /* 0x000fe200078e0013 */
        /* <DEDUP_REMOVED lines=17> */
[----:B------:R-:W-:-:S04]  /*15160*/  IMAD.MOV R4, RZ, RZ, -R9 ;  /* 0x000000ffff047224 */ /* 0x000fc800078e0a09 */
[----:B------:R-:W-:-:S07]  /*15170*/  IMAD R7, R6, R4, R7 ;  /* 0x0000000406077224 */ /* 0x000fce00078e0207 */
.L_x_735:
[----:B------:R-:W-:Y:S02]  /*15180*/  LEA R5, R17, UR40, 0x3 ;  /* 0x0000002811057c11 */ /* 0x000fe4000f8e18ff */
[----:B--2---:R-:W-:Y:S02]  /*15190*/  SHF.L.U32 R2, R18, 0x1f, RZ ;  /* 0x0000001f12027819 */ /* 0x004fe400000006ff */
[----:B------:R-:W-:Y:S02]  /*151a0*/  ISETP.NE.AND P0, PT, R27, RZ, PT ;  /* 0x000000ff1b00720c */ /* 0x000fe40003f05270 */
[----:B------:R-:W2:Y:S02]  /*151b0*/  SYNCS.PHASECHK.TRANS64.TRYWAIT P3, [R5+URZ+0x13280], R2 ;  /* 0x01328002050075a7 */ /* 0x000ea4000806017f */
[----:B--2---:R-:W-:Y:S09]  /*151c0*/  @!P3 BRA `(.L_x_736) ;  /* 0x0000001c0094b947 */ /* 0x004ff20003800000 */
.L_x_796:
[----:B------:R-:W-:Y:S05]  /*151d0*/  @P0 BRA `(.L_x_737) ;  /* 0x0000000000140947 */ /* 0x000fea0003800000 */
[----:B------:R-:W-:Y:S01]  /*151e0*/  ISETP.NE.AND P3, PT, R26, RZ, PT ;  /* 0x000000ff1a00720c */ /* 0x000fe20003f65270 */
[----:B------:R-:W-:-:S04]  /*151f0*/  IMAD.MOV.U32 R3, RZ, RZ, 0x2800 ;  /* 0x00002800ff037424 */ /* 0x000fc800078e00ff */
[----:B------:R3:W-:Y:S08]  /*15200*/  SYNCS.ARRIVE.TRANS64 RZ, [R5+URZ+0x13270], R3 ;  /* 0x0132700305ff79a7 */ /* 0x0007f0000800003f */
[----:B------:R-:W-:Y:S05]  /*15210*/  @!P3 BRA `(.L_x_737) ;  /* 0x000000000004b947 */ /* 0x000fea0003800000 */
[----:B------:R-:W-:Y:S01]  /*15220*/  BPT.TRAP 0x1 ;  /* 0x000000040000795c */ /* 0x000fe20000300000 */
.L_x_737:
[----:B------:R-:W-:Y:S01]  /*15230*/  IMAD.U32 R4, RZ, RZ, UR40 ;  /* 0x00000028ff047e24 */ /* 0x000fe2000f8e00ff */
[----:B------:R-:W-:Y:S01]  /*15240*/  R2UR UR9, R5 ;  /* 0x00000000050972ca */ /* 0x000fe200000e0000 */
[----:B------:R-:W-:Y:S01]  /*15250*/  IMAD R7, R7, 0xa0, RZ ;  /* 0x000000a007077824 */ /* 0x000fe200078e02ff */
[----:B------:R-:W-:Y:S01]  /*15260*/  R2UR UR12, R20 ;  /* 0x00000000140c72ca */ /* 0x000fe200000e0000 */
[----:B---3--:R-:W-:Y:S01]  /*15270*/  IMAD R3, R17, 0x2800, R4 ;  /* 0x0000280011037824 */ /* 0x008fe200078e0204 */
[----:B-----5:R-:W-:Y:S01]  /*15280*/  R2UR UR13, R0 ;  /* 0x00000000000d72ca */ /* 0x020fe200000e0000 */
[----:B------:R-:W-:Y:S01]  /*15290*/  UIADD3 UR4, UP0, UR48, 0x470, URZ ;  /* 0x0000047030047890 */ /* 0x000fe2000ff1e03f */
[----:B------:R-:W-:Y:S01]  /*152a0*/  R2UR UR11, R7 ;  /* 0x00000000070b72ca */ /* 0x000fe200000e0000 */
[----:B------:R-:W-:Y:S01]  /*152b0*/  UMOV UR6, 0x0 ;  /* 0x0000000000067882 */ /* 0x000fe20000000000 */
[----:B------:R-:W-:Y:S01]  /*152c0*/  R2UR UR8, R3 ;  /* 0x00000000030872ca */ /* 0x000fe200000e0000 */
[----:B------:R-:W-:Y:S01]  /*152d0*/  UIADD3.X UR5, URZ, UR49, URZ, UP0, !UPT ;  /* 0x000000313f057290 */ /* 0x000fe200087fe43f */
[----:B------:R-:W-:Y:S01]  /*152e0*/  UMOV UR7, 0x14f00000 ;  /* 0x14f0000000077882 */ /* 0x000fe20000000000 */
[----:B------:R-:W-:-:S02]  /*152f0*/  UMOV UR10, URZ ;  /* 0x0000003f000a7c82 */ /* 0x000fc40008000000 */
[----:B------:R-:W-:-:S08]  /*15300*/  UIADD3 UR9, UR9, 0x13270, URZ ;  /* 0x0001327009097890 */ /* 0x000fd0000fffe03f */
[----:B------:R-:W-:-:S09]  /*15310*/  UIADD3 UR8, UR8, 0x6000, URZ ;  /* 0x0000600008087890 */ /* 0x000fd2000fffe03f */
[----:B------:R3:W-:Y:S01]  /*15320*/  UTMALDG.4D [UR8], [UR4], desc[UR6] ;  /* 0x00000608040075b4 */ /* 0x0007e20008019000 */
[----:B------:R-:W4:Y:S02]  /*15330*/  SYNCS.PHASECHK.TRANS64.TRYWAIT P3, [R5+URZ+0x13240], R2 ;  /* 0x01324002050075a7 */ /* 0x000f24000806017f */
[----:B---34-:R-:W-:Y:S05]  /*15340*/  @!P3 BRA `(.L_x_738) ;  /* 0x0000001c0048b947 */ /* 0x018fea0003800000 */
.L_x_797:
[----:B------:R-:W-:Y:S05]  /*15350*/  @P0 BRA `(.L_x_739) ;  /* 0x0000000000140947 */ /* 0x000fea0003800000 */
[----:B------:R-:W-:Y:S01]  /*15360*/  ISETP.NE.AND P0, PT, R26, RZ, PT ;  /* 0x000000ff1a00720c */ /* 0x000fe20003f05270 */
[----:B--23--:R-:W-:-:S04]  /*15370*/  IMAD.MOV.U32 R2, RZ, RZ, 0x2800 ;  /* 0x00002800ff027424 */ /* 0x00cfc800078e00ff */
[----:B------:R4:W-:Y:S08]  /*15380*/  SYNCS.ARRIVE.TRANS64 RZ, [R5+URZ+0x13230], R2 ;  /* 0x0132300205ff79a7 */ /* 0x0009f0000800003f */
[----:B------:R-:W-:Y:S05]  /*15390*/  @!P0 BRA `(.L_x_739) ;  /* 0x0000000000048947 */ /* 0x000fea0003800000 */
[----:B------:R-:W-:Y:S01]  /*153a0*/  BPT.TRAP 0x1 ;  /* 0x000000040000795c */ /* 0x000fe20000300000 */
.L_x_739:
        /* <DEDUP_REMOVED lines=14> */
.L_x_734:
[----:B------:R-:W-:Y:S05]  /*15490*/  WARPSYNC.ALL ;  /* 0x0000000000007948 */ /* 0x000fea0003800000 */
[----:B------:R-:W-:Y:S01]  /*154a0*/  BAR.SYNC.DEFER_BLOCKING 0x8, 0x1a0 ;  /* 0x0206800000007b1d */ /* 0x000fe20000010000 */
[----:B------:R-:W-:Y:S01]  /*154b0*/  ELECT P0, URZ, PT ;  /* 0x00000000003f782f */ /* 0x000fe20003800000 */
[----:B------:R-:W-:Y:S02]  /*154c0*/  UIADD3 UR4, UP0, UR48, 0x270, URZ ;  /* 0x0000027030047890 */ /* 0x000fe4000ff1e03f */
[----:B------:R-:W-:Y:S02]  /*154d0*/  UIADD3 UR8, UR40, 0xb000, URZ ;  /* 0x0000b00028087890 */ /* 0x000fe4000fffe03f */
[----:B------:R-:W-:-:S02]  /*154e0*/  UIADD3 UR9, UR40, 0x13200, URZ ;  /* 0x0001320028097890 */ /* 0x000fc4000fffe03f */
[----:B------:R-:W-:Y:S01]  /*154f0*/  UIADD3.X UR5, URZ, UR49, URZ, UP0, !UPT ;  /* 0x000000313f057290 */ /* 0x000fe200087fe43f */
[----:B------:R-:W-:Y:S01]  /*15500*/  UMOV UR6, 0x0 ;  /* 0x0000000000067882 */ /* 0x000fe20000000000 */
[----:B------:R-:W-:Y:S01]  /*15510*/  UMOV UR7, 0x12f00000 ;  /* 0x12f0000000077882 */ /* 0x000fe20000000000 */
[----:B------:R-:W-:-:S03]  /*15520*/  UMOV UR10, URZ ;  /* 0x0000003f000a7c82 */ /* 0x000fc60008000000 */
[----:B--234-:R-:W-:Y:S01]  /*15530*/  @P0 IMAD.MOV.U32 R2, RZ, RZ, 0x3000 ;  /* 0x00003000ff020424 */ /* 0x01cfe200078e00ff */
[----:B------:R-:W-:Y:S01]  /*15540*/  UMOV UR11, UR37 ;  /* 0x00000025000b7c82 */ /* 0x000fe20008000000 */
[----:B------:R-:W-:Y:S01]  /*15550*/  UMOV UR12, UR38 ;  /* 0x00000026000c7c82 */ /* 0x000fe20008000000 */
[----:B------:R-:W-:Y:S01]  /*15560*/  UMOV UR13, UR39 ;  /* 0x00000027000d7c82 */ /* 0x000fe20008000000 */
[----:B------:R2:W-:Y:S01]  /*15570*/  @P0 SYNCS.ARRIVE.TRANS64 RZ, [UR40+0x13200], R2 ;  /* 0x01320002ffff09a7 */ /* 0x0005e20008000028 */
[----:B------:R2:W-:Y:S01]  /*15580*/  UTMALDG.4D [UR8], [UR4], desc[UR6] ;  /* 0x00000608040075b4 */ /* 0x0005e20008019000 */
[----:B------:R-:W-:Y:S02]  /*15590*/  NOP ;  /* 0x0000000000007918 */ /* 0x000fe40000000000 */
.L_x_732:
[----:B------:R-:W-:Y:S01]  /*155a0*/  VIADD R25, R25, 0x1 ;  /* 0x0000000119197836 */ /* 0x000fe20000000000 */
[----:B------:R-:W-:Y:S04]  /*155b0*/  BSSY B0, `(.L_x_740) ;  /* 0x0000007000007945 */ /* 0x000fe80003800000 */
[----:B--2---:R-:W-:-:S04]  /*155c0*/  LEA.HI R2, R25, R25, RZ, 0x1 ;  /* 0x0000001919027211 */ /* 0x004fc800078f08ff */
[----:B------:R-:W-:-:S05]  /*155d0*/  LOP3.LUT R2, R2, 0xfffffffe, RZ, 0xc0, !PT ;  /* 0xfffffffe02027812 */ /* 0x000fca00078ec0ff */
[----:B------:R-:W-:-:S05]  /*155e0*/  IMAD.IADD R2, R25, 0x1, -R2 ;  /* 0x0000000119027824 */ /* 0x000fca00078e0a02 */
[----:B------:R-:W-:-:S04]  /*155f0*/  SHF.L.U32 R2, R2, 0x1f, RZ ;  /* 0x0000001f02027819 */ /* 0x000fc800000006ff */
[----:B------:R-:W2:Y:S02]  /*15600*/  SYNCS.PHASECHK.TRANS64.TRYWAIT P0, [UR40+0x13220], R2 ;  /* 0x01322002ff0075a7 */ /* 0x000ea40008000168 */
[----:B--2---:R-:W-:Y:S05]  /*15610*/  @!P0 BRA `(.L_x_741) ;  /* 0x0000001800a88947 */ /* 0x004fea0003800000 */
.L_x_798:
[----:B------:R-:W-:Y:S05]  /*15620*/  BSYNC B0 ;  /* 0x0000000000007941 */ /* 0x000fea0003800000 */
.L_x_740:
[----:B------:R-:W-:-:S04]  /*15630*/  UIADD3 UR4, UR43, -0x2, URZ ;  /* 0xfffffffe2b047890 */ /* 0x000fc8000fffe03f */
[----:B------:R-:W-:-:S06]  /*15640*/  UISETP.GE.AND UP0, UPT, UR4, UR42, UPT ;  /* 0x0000002a0400728c */ /* 0x000fcc000bf06270 */
[----:B------:R-:W-:-:S13]  /*15650*/  PLOP3.LUT P0, PT, PT, PT, UP0, 0x80, 0x0 ;  /* 0x000000000000781c */ /* 0x000fda0003f0f008 */
[----:B------:R-:W-:Y:S05]  /*15660*/  @!P0 BRA `(.L_x_742) ;  /* 0x0000000800b48947 */ /* 0x000fea0003800000 */
[----:B------:R-:W-:Y:S02]  /*15670*/  IMAD.MOV.U32 R8, RZ, RZ, R17 ;  /* 0x000000ffff087224 */ /* 0x000fe400078e0011 */
[----:B--2---:R-:W-:Y:S02]  /*15680*/  IMAD.MOV.U32 R3, RZ, RZ, R18 ;  /* 0x000000ffff037224 */ /* 0x004fe400078e0012 */
[----:B------:R-:W-:-:S07]  /*15690*/  IMAD.U32 R2, RZ, RZ, UR4 ;  /* 0x00000004ff027e24 */ /* 0x000fce000f8e00ff */
.L_x_762:
        /* <DEDUP_REMOVED lines=23> */
[----:B------:R-:W-:Y:S01]  /*15810*/  IMAD.WIDE.U32 R4, R19, UR4, R4 ;  /* 0x0000000413047c25 */ /* 0x000fe2000f8e0004 */
[----:B------:R-:W-:-:S03]  /*15820*/  ULDC.64 UR4, c[0x0][0x3f8] ;  /* 0x0000fe0000047ab9 */ /* 0x000fc60000000a00 */
[----:B------:R-:W-:Y:S01]  /*15830*/  IMAD.IADD R5, R7, 0x1, R5 ;  /* 0x0000000107057824 */ /* 0x000fe200078e0205 */
[----:B------:R-:W-:-:S04]  /*15840*/  LEA R6, P0, R4, UR4, 0x2 ;  /* 0x0000000404067c11 */ /* 0x000fc8000f8010ff */
[----:B------:R-:W-:-:S05]  /*15850*/  LEA.HI.X R7, R4, UR5, R5, 0x2, P0 ;  /* 0x0000000504077c11 */ /* 0x000fca00080f1405 */
[----:B------:R2:W5:Y:S01]  /*15860*/  LDG.E R0, desc[UR50][R6.64] ;  /* 0x0000003206007981 */ /* 0x000562000c1e1900 */
[----:B------:R-:W-:-:S04]  /*15870*/  IMAD.MOV R4, RZ, RZ, -R13 ;  /* 0x000000ffff047224 */ /* 0x000fc800078e0a0d */
[----:B------:R-:W-:-:S07]  /*15880*/  IMAD R11, R11, R4, R2 ;  /* 0x000000040b0b7224 */ /* 0x000fce00078e0202 */
.L_x_745:
[----:B------:R-:W3:Y:S01]  /*15890*/  SYNCS.PHASECHK.TRANS64.TRYWAIT P0, [R9+URZ+0x13280], R10 ;  /* 0x0132800a090075a7 */ /* 0x000ee2000800017f */
[----:B------:R-:W-:Y:S01]  /*158a0*/  BSSY B1, `(.L_x_746) ;  /* 0x0000003000017945 */ /* 0x000fe20003800000 */
[----:B------:R-:W-:-:S03]  /*158b0*/  ISETP.NE.AND P3, PT, R27, RZ, PT ;  /* 0x000000ff1b00720c */ /* 0x000fc60003f65270 */
[----:B---3--:R-:W-:Y:S10]  /*158c0*/  @!P0 BRA `(.L_x_747) ;  /* 0x0000001800148947 */ /* 0x008ff40003800000 */
.L_x_799:
[----:B------:R-:W-:Y:S05]  /*158d0*/  BSYNC B1 ;  /* 0x0000000000017941 */ /* 0x000fea0003800000 */
.L_x_746:
[----:B------:R-:W-:Y:S04]  /*158e0*/  BSSY B1, `(.L_x_748) ;  /* 0x0000007000017945 */ /* 0x000fe80003800000 */
[----:B------:R-:W-:Y:S05]  /*158f0*/  @P3 BRA `(.L_x_749) ;  /* 0x0000000000143947 */ /* 0x000fea0003800000 */
[----:B------:R-:W-:Y:S01]  /*15900*/  ISETP.NE.AND P0, PT, R26, RZ, PT ;  /* 0x000000ff1a00720c */ /* 0x000fe20003f05270 */
[----:B------:R-:W-:-:S04]  /*15910*/  IMAD.MOV.U32 R4, RZ, RZ, 0x2800 ;  /* 0x00002800ff047424 */ /* 0x000fc800078e00ff */
[----:B------:R4:W-:Y:S08]  /*15920*/  SYNCS.ARRIVE.TRANS64 RZ, [R9+URZ+0x13270], R4 ;  /* 0x0132700409ff79a7 */ /* 0x0009f0000800003f */
[----:B------:R-:W-:Y:S05]  /*15930*/  @!P0 BRA `(.L_x_749) ;  /* 0x0000000000048947 */ /* 0x000fea0003800000 */
[----:B------:R-:W-:Y:S01]  /*15940*/  BPT.TRAP 0x1 ;  /* 0x000000040000795c */ /* 0x000fe20000300000 */
.L_x_749:
[----:B------:R-:W-:Y:S05]  /*15950*/  BSYNC B1 ;  /* 0x0000000000017941 */ /* 0x000fea0003800000 */
.L_x_748:
[----:B------:R-:W-:Y:S01]  /*15960*/  IMAD.MOV.U32 R12, RZ, RZ, RZ ;  /* 0x000000ffff0c7224 */ /* 0x000fe200078e00ff */
[----:B------:R-:W-:Y:S01]  /*15970*/  R2UR UR12, R20 ;  /* 0x00000000140c72ca */ /* 0x000fe200000e0000 */
[----:B--2---:R-:W-:Y:S01]  /*15980*/  IMAD.U32 R6, RZ, RZ, UR40 ;  /* 0x00000028ff067e24 */ /* 0x004fe2000f8e00ff */
[----:B------:R-:W-:Y:S01]  /*15990*/  UIADD3 UR4, UP0, UR48, 0x470, URZ ;  /* 0x0000047030047890 */ /* 0x000fe2000ff1e03f */
[----:B------:R-:W-:Y:S01]  /*159a0*/  PLOP3.LUT P0, PT, PT, PT, PT, 0x80, 0x0 ;  /* 0x000000000000781c */ /* 0x000fe20003f0f070 */
[----:B------:R-:W-:Y:S01]  /*159b0*/  IMAD R7, R11, 0xa0, RZ ;  /* 0x000000a00b077824 */ /* 0x000fe200078e02ff */
[----:B------:R-:W-:Y:S01]  /*159c0*/  R2UR UR10, R12 ;  /* 0x000000000c0a72ca */ /* 0x000fe200000e0000 */
[----:B------:R-:W-:Y:S01]  /*159d0*/  IMAD R6, R17, 0x2800, R6 ;  /* 0x0000280011067824 */ /* 0x000fe200078e0206 */
[----:B------:R-:W-:Y:S01]  /*159e0*/  UIADD3.X UR5, URZ, UR49, URZ, UP0, !UPT ;  /* 0x000000313f057290 */ /* 0x000fe200087fe43f */
[----:B------:R-:W-:Y:S01]  /*159f0*/  VIADD R5, R9, 0x13270 ;  /* 0x0001327009057836 */ /* 0x000fe20000000000 */
[----:B------:R-:W-:Y:S01]  /*15a00*/  UMOV UR6, 0x0 ;  /* 0x0000000000067882 */ /* 0x000fe20000000000 */
[----:B----4-:R-:W-:Y:S01]  /*15a10*/  VIADD R4, R6, 0x6000 ;  /* 0x0000600006047836 */ /* 0x010fe20000000000 */
[----:B------:R-:W-:-:S09]  /*15a20*/  UMOV UR7, 0x14f00000 ;  /* 0x14f0000000077882 */ /* 0x000fd20000000000 */
.L_x_750:
        /* <DEDUP_REMOVED lines=12> */
.L_x_800:
[----:B------:R-:W-:Y:S05]  /*15af0*/  BSYNC B1 ;  /* 0x0000000000017941 */ /* 0x000fea0003800000 */
.L_x_751:
[----:B------:R-:W-:Y:S01]  /*15b00*/  BSSY B1, `(.L_x_753) ;  /* 0x0000009000017945 */ /* 0x000fe20003800000 */
[----:B------:R-:W-:Y:S02]  /*15b10*/  IMAD.MOV.U32 R4, RZ, RZ, 0x0 ;  /* 0x00000000ff047424 */ /* 0x000fe400078e00ff */
[----:B------:R-:W-:Y:S01]  /*15b20*/  IMAD.MOV.U32 R5, RZ, RZ, 0x14f00000 ;  /* 0x14f00000ff057424 */ /* 0x000fe200078e00ff */
[----:B------:R-:W-:Y:S06]  /*15b30*/  @P3 BRA `(.L_x_754) ;  /* 0x0000000000143947 */ /* 0x000fec0003800000 */
[----:B------:R-:W-:Y:S01]  /*15b40*/  ISETP.NE.AND P0, PT, R26, RZ, PT ;  /* 0x000000ff1a00720c */ /* 0x000fe20003f05270 */
[----:B--23--:R-:W-:-:S04]  /*15b50*/  IMAD.MOV.U32 R10, RZ, RZ, 0x2800 ;  /* 0x00002800ff0a7424 */ /* 0x00cfc800078e00ff */
[----:B------:R4:W-:Y:S08]  /*15b60*/  SYNCS.ARRIVE.TRANS64 RZ, [R9+URZ+0x13230], R10 ;  /* 0x0132300a09ff79a7 */ /* 0x0009f0000800003f */
[----:B------:R-:W-:Y:S05]  /*15b70*/  @!P0 BRA `(.L_x_754) ;  /* 0x0000000000048947 */ /* 0x000fea0003800000 */
[----:B------:R-:W-:Y:S01]  /*15b80*/  BPT.TRAP 0x1 ;  /* 0x000000040000795c */ /* 0x000fe20000300000 */
.L_x_754:
[----:B------:R-:W-:Y:S05]  /*15b90*/  BSYNC B1 ;  /* 0x0000000000017941 */ /* 0x000fea0003800000 */
.L_x_753:
        /* <DEDUP_REMOVED lines=9> */
.L_x_755:
        /* <DEDUP_REMOVED lines=8> */
[----:B--2---:R-:W-:Y:S05]  /*15cb0*/  @P0 BRA.U.ANY `(.L_x_755) ;  /* 0xfffffffd00dc0947 */ /* 0x004fea000393ffff */
.L_x_744:
[----:B------:R-:W-:Y:S05]  /*15cc0*/  BSYNC B0 ;  /* 0x0000000000007941 */ /* 0x000fea0003800000 */
.L_x_743:
[----:B------:R-:W-:-:S06]  /*15cd0*/  UISETP.NE.AND UP0, UPT, UR41, 0x3, UPT ;  /* 0x000000032900788c */ /* 0x000fcc000bf05270 */
[----:B------:R-:W-:-:S13]  /*15ce0*/  PLOP3.LUT P0, PT, PT, PT, UP0, 0x80, 0x0 ;  /* 0x000000000000781c */ /* 0x000fda0003f0f008 */
[----:B------:R-:W-:Y:S05]  /*15cf0*/  @!P0 BRA `(.L_x_756) ;  /* 0x0000000000048947 */ /* 0x000fea0003800000 */
[----:B------:R-:W-:Y:S01]  /*15d00*/  BPT.TRAP 0x1 ;  /* 0x000000040000795c */ /* 0x000fe20000300000 */
.L_x_756:
[----:B------:R-:W-:Y:S01]  /*15d10*/  LOP3.LUT R5, R3, 0x1, RZ, 0x3c, !PT ;  /* 0x0000000103057812 */ /* 0x000fe200078e3cff */
[----:B------:R-:W-:Y:S01]  /*15d20*/  IMAD.U32 R4, RZ, RZ, UR45 ;  /* 0x0000002dff047e24 */ /* 0x000fe2000f8e00ff */
[----:B------:R-:W-:Y:S01]  /*15d30*/  LEA R12, R8, UR40, 0x3 ;  /* 0x00000028080c7c11 */ /* 0x000fe2000f8e18ff */
[----:B------:R-:W-:Y:S01]  /*15d40*/  BSSY B0, `(.L_x_757) ;  /* 0x0000005000007945 */ /* 0x000fe20003800000 */
[----:B------:R-:W-:Y:S02]  /*15d50*/  SHF.L.U32 R5, R5, 0x1f, RZ ;  /* 0x0000001f05057819 */ /* 0x000fe400000006ff */
[----:B------:R-:W-:Y:S02]  /*15d60*/  ISETP.NE.AND P0, PT, R4, 0x3, PT ;  /* 0x000000030400780c */ /* 0x000fe40003f05270 */
[----:B------:R-:W2:Y:S02]  /*15d70*/  SYNCS.PHASECHK.TRANS64.TRYWAIT P3, [R12+URZ+0x13270], R5 ;  /* 0x013270050c0075a7 */ /* 0x000ea4000806017f */
[----:B--2---:R-:W-:Y:S09]  /*15d80*/  @!P3 BRA `(.L_x_758) ;  /* 0x00000014000cb947 */ /* 0x004ff20003800000 */
.L_x_801:
[----:B------:R-:W-:Y:S05]  /*15d90*/  BSYNC B0 ;  /* 0x0000000000007941 */ /* 0x000fea0003800000 */
.L_x_757:
[----:B------:R-:W-:Y:S05]  /*15da0*/  @!P0 BRA `(.L_x_759) ;  /* 0x0000000000048947 */ /* 0x000fea0003800000 */
[----:B------:R-:W-:Y:S01]  /*15db0*/  BPT.TRAP 0x1 ;  /* 0x000000040000795c */ /* 0x000fe20000300000 */
.L_x_759:
[----:B------:R-:W-:Y:S01]  /*15dc0*/  SHF.L.U32 R3, R3, 0x1f, RZ ;  /* 0x0000001f03037819 */ /* 0x000fe200000006ff */
[----:B------:R-:W-:-:S03]  /*15dd0*/  IMAD R10, R8, 0x2800, RZ ;  /* 0x00002800080a7824 */ /* 0x000fc600078e02ff */
[----:B------:R-:W3:Y:S02]  /*15de0*/  SYNCS.PHASECHK.TRANS64.TRYWAIT P3, [R12+URZ+0x13260], R3 ;  /* 0x013260030c0075a7 */ /* 0x000ee4000806017f */
[----:B---3--:R-:W-:Y:S05]  /*15df0*/  @!P3 BRA `(.L_x_760) ;  /* 0x000000140004b947 */ /* 0x008fea0003800000 */
.L_x_802:
[C---:B---3--:R-:W-:Y:S01]  /*15e00*/  LOP3.LUT R3, R10.reuse, R23, RZ, 0xfc, !PT ;  /* 0x000000170a037212 */ /* 0x048fe200078efcff */
[----:B------:R-:W-:Y:S05]  /*15e10*/  WARPSYNC.ALL ;  /* 0x0000000000007948 */ /* 0x000fea0003800000 */
[----:B--2---:R-:W2:Y:S01]  /*15e20*/  LDSM.16.MT88.4 R4, [R3+UR40+0x6000] ;  /* 0x006000280304783b */ /* 0x004ea20008004200 */
        /* <DEDUP_REMOVED lines=39> */
.L_x_761:
[----:B---3--:R-:W-:Y:S01]  /*160a0*/  SYNCS.ARRIVE.TRANS64.A1T0 RZ, [R12+URZ+0x13250], RZ ;  /* 0x013250ff0cff79a7 */ /* 0x008fe2000810003f */
[----:B------:R-:W-:Y:S01]  /*160b0*/  BAR.SYNC.DEFER_BLOCKING 0x2, 0x80 ;  /* 0x0082000000007b1d */ /* 0x000fe20000010000 */
[----:B------:R-:W-:Y:S01]  /*160c0*/  ISETP.GT.AND P0, PT, R2, UR42, PT ;  /* 0x0000002a02007c0c */ /* 0x000fe2000bf04270 */
[----:B------:R-:W-:Y:S02]  /*160d0*/  @!P2 VIADD R3, R12, 0x13280 ;  /* 0x000132800c03a836 */ /* 0x000fe40000000000 */
[----:B------:R-:W-:Y:S02]  /*160e0*/  VIADD R2, R2, 0xffffffff ;  /* 0xffffffff02027836 */ /* 0x000fe40000000000 */
[----:B--2---:R-:W-:Y:S01]  /*160f0*/  IMAD.MOV.U32 R8, RZ, RZ, R17 ;  /* 0x000000ffff087224 */ /* 0x004fe200078e0011 */
[----:B------:R-:W-:-:S04]  /*16100*/  @!P2 PRMT R3, RZ, 0x654, R3 ;  /* 0x00000654ff03a816 */ /* 0x000fc80000000003 */
[----:B------:R2:W-:Y:S02]  /*16110*/  @!P2 SYNCS.ARRIVE.TRANS64.RED.A1T0 RZ, [R3+URZ], RZ ;  /* 0x000000ff03ffa9a7 */ /* 0x0005e4000810043f */
[----:B--2---:R-:W-:Y:S01]  /*16120*/  IMAD.MOV.U32 R3, RZ, RZ, R18 ;  /* 0x000000ffff037224 */ /* 0x004fe200078e0012 */
[----:B------:R-:W-:Y:S06]  /*16130*/  @P0 BRA `(.L_x_762) ;  /* 0xfffffff400580947 */ /* 0x000fec000383ffff */
.L_x_742:
[----:B------:R-:W-:Y:S04]  /*16140*/  BSSY B0, `(.L_x_763) ;  /* 0x000000e000007945 */ /* 0x000fe80003800000 */
[----:B------:R-:W-:Y:S05]  /*16150*/  @P2 BRA `(.L_x_764) ;  /* 0x0000000000302947 */ /* 0x000fea0003800000 */
[----:B------:R-:W3:Y:S01]  /*16160*/  S2R R7, SR_LANEID ;  /* 0x0000000000077919 */ /* 0x000ee20000000000 */
[----:B------:R-:W-:Y:S01]  /*16170*/  VOTEU.ANY UR4, UPT, PT ;  /* 0x0000000000047886 */ /* 0x000fe200038e0100 */
[----:B--2---:R-:W2:Y:S01]  /*16180*/  LDC.64 R2, c[0x0][0xdf0] ;  /* 0x00037c00ff027b82 */ /* 0x004ea20000000a00 */
[----:B------:R-:W3:Y:S08]  /*16190*/  FLO.U32 R0, UR4 ;  /* 0x0000000400007d00 */ /* 0x000ef000080e0000 */
[----:B------:R-:W2:Y:S01]  /*161a0*/  POPC R5, UR4 ;  /* 0x0000000400057d09 */ /* 0x000ea20008000000 */
[----:B---3--:R-:W-:-:S13]  /*161b0*/  ISETP.EQ.U32.AND P0, PT, R0, R7, PT ;  /* 0x000000070000720c */ /* 0x008fda0003f02070 */
[----:B--2---:R-:W2:Y:S01]  /*161c0*/  @P0 ATOMG.E.ADD.STRONG.GPU PT, R3, desc[UR50][R2.64], R5 ;  /* 0x00000005020309a8 */ /* 0x004ea200081ee1f2 */
[----:B------:R-:W3:Y:S02]  /*161d0*/  S2R R4, SR_LTMASK ;  /* 0x0000000000047919 */ /* 0x000ee40000003900 */
[----:B---3--:R-:W-:-:S04]  /*161e0*/  LOP3.LUT R4, R4, UR4, RZ, 0xc0, !PT ;  /* 0x0000000404047c12 */ /* 0x008fc8000f8ec0ff */
[----:B------:R-:W3:Y:S01]  /*161f0*/  POPC R7, R4 ;  /* 0x0000000400077309 */ /* 0x000ee20000000000 */
[----:B--2---:R-:W3:Y:S02]  /*16200*/  SHFL.IDX PT, R0, R3, R0, 0x1f ;  /* 0x00001f0003007589 */ /* 0x004ee400000e0000 */
[----:B---3--:R-:W-:-:S07]  /*16210*/  IADD3 R24, R0, UR44, R7 ;  /* 0x0000002c00187c10 */ /* 0x008fce000fffe007 */
.L_x_764:
[----:B------:R-:W-:Y:S05]  /*16220*/  BSYNC B0 ;  /* 0x0000000000007941 */ /* 0x000fea0003800000 */
.L_x_763:
[----:B------:R-:W-:-:S06]  /*16230*/  UISETP.NE.AND UP0, UPT, UR41, 0x3, UPT ;  /* 0x000000032900788c */ /* 0x000fcc000bf05270 */
[----:B------:R-:W-:-:S13]  /*16240*/  PLOP3.LUT P0, PT, PT, PT, UP0, 0x80, 0x0 ;  /* 0x000000000000781c */ /* 0x000fda0003f0f008 */
[----:B------:R-:W-:Y:S05]  /*16250*/  @!P0 BRA `(.L_x_765) ;  /* 0x0000000000048947 */ /* 0x000fea0003800000 */
[----:B------:R-:W-:Y:S01]  /*16260*/  BPT.TRAP 0x1 ;  /* 0x000000040000795c */ /* 0x000fe20000300000 */
.L_x_765:
[----:B--2---:R-:W-:Y:S01]  /*16270*/  LOP3.LUT R3, R18, 0x1, RZ, 0x3c, !PT ;  /* 0x0000000112037812 */ /* 0x004fe200078e3cff */
[----:B------:R-:W-:Y:S01]  /*16280*/  IMAD.U32 R0, RZ, RZ, UR45 ;  /* 0x0000002dff007e24 */ /* 0x000fe2000f8e00ff */
[----:B------:R-:W-:Y:S01]  /*16290*/  LEA R2, R17, UR40, 0x3 ;  /* 0x0000002811027c11 */ /* 0x000fe2000f8e18ff */
[----:B------:R-:W-:Y:S01]  /*162a0*/  BSSY B0, `(.L_x_766) ;  /* 0x0000005000007945 */ /* 0x000fe20003800000 */
[----:B------:R-:W-:Y:S02]  /*162b0*/  SHF.L.U32 R3, R3, 0x1f, RZ ;  /* 0x0000001f03037819 */ /* 0x000fe400000006ff */
[----:B------:R-:W-:Y:S02]  /*162c0*/  ISETP.NE.AND P1, PT, R0, 0x3, PT ;  /* 0x000000030000780c */ /* 0x000fe40003f25270 */
[----:B------:R-:W2:Y:S02]  /*162d0*/  SYNCS.PHASECHK.TRANS64.TRYWAIT P0, [R2+URZ+0x13270], R3 ;  /* 0x01327003020075a7 */ /* 0x000ea4000800017f */
[----:B--2---:R-:W-:Y:S09]  /*162e0*/  @!P0 BRA `(.L_x_767) ;  /* 0x0000000c00dc8947 */ /* 0x004ff20003800000 */
.L_x_803:
[----:B------:R-:W-:Y:S05]  /*162f0*/  BSYNC B0 ;  /* 0x0000000000007941 */ /* 0x000fea0003800000 */
.L_x_766:
[----:B------:R-:W-:Y:S05]  /*16300*/  @!P1 BRA `(.L_x_768) ;  /* 0x0000000000049947 */ /* 0x000fea0003800000 */
[----:B------:R-:W-:Y:S01]  /*16310*/  BPT.TRAP 0x1 ;  /* 0x000000040000795c */ /* 0x000fe20000300000 */
.L_x_768:
[----:B------:R-:W-:Y:S01]  /*16320*/  SHF.L.U32 R5, R18, 0x1f, RZ ;  /* 0x0000001f12057819 */ /* 0x000fe200000006ff */
[----:B--2---:R-:W-:-:S03]  /*16330*/  IMAD R3, R17, 0x2800, RZ ;  /* 0x0000280011037824 */ /* 0x004fc600078e02ff */
[----:B------:R-:W2:Y:S02]  /*16340*/  SYNCS.PHASECHK.TRANS64.TRYWAIT P0, [R2+URZ+0x13260], R5 ;  /* 0x01326005020075a7 */ /* 0x000ea4000800017f */
[----:B------:R-:W-:Y:S01]  /*16350*/  LOP3.LUT R0, R3, R23, RZ, 0xfc, !PT ;  /* 0x0000001703007212 */ /* 0x000fe200078efcff */
[----:B--2---:R-:W-:Y:S06]  /*16360*/  @!P0 BRA `(.L_x_769) ;  /* 0x0000000c00d08947 */ /* 0x004fec0003800000 */
.L_x_804:
        /* <DEDUP_REMOVED lines=41> */
.L_x_770:
[----:B---3--:R3:W-:Y:S01]  /*16600*/  SYNCS.ARRIVE.TRANS64.A1T0 RZ, [R2+URZ+0x13250], RZ ;  /* 0x013250ff02ff79a7 */ /* 0x0087e2000810003f */
[----:B------:R-:W-:Y:S02]  /*16610*/  @!P2 VIADD R0, R2, 0x13280 ;  /* 0x000132800200a836 */ /* 0x000fe40000000000 */
[----:B------:R-:W-:-:S03]  /*16620*/  VIADD R17, R17, 0x1 ;  /* 0x0000000111117836 */ /* 0x000fc60000000000 */
[----:B------:R-:W-:Y:S01]  /*16630*/  @!P2 PRMT R0, RZ, 0x654, R0 ;  /* 0x00000654ff00a816 */ /* 0x000fe20000000000 */
[----:B------:R-:W-:Y:S01]  /*16640*/  BAR.SYNC.DEFER_BLOCKING 0x2, 0x80 ;  /* 0x0082000000007b1d */ /* 0x000fe20000010000 */
[----:B------:R-:W-:-:S04]  /*16650*/  ISETP.NE.AND P0, PT, R17, 0x2, PT ;  /* 0x000000021100780c */ /* 0x000fc80003f05270 */
[----:B--2---:R-:W-:Y:S02]  /*16660*/  SEL R3, RZ, 0x1, P0 ;  /* 0x00000001ff037807 */ /* 0x004fe40000000000 */
[----:B------:R-:W-:Y:S02]  /*16670*/  SEL R17, R17, RZ, P0 ;  /* 0x000000ff11117207 */ /* 0x000fe40000000000 */
[----:B------:R-:W-:Y:S01]  /*16680*/  LOP3.LUT R18, R18, R3, RZ, 0x3c, !PT ;  /* 0x0000000312127212 */ /* 0x000fe200078e3cff */
[----:B------:R3:W-:Y:S06]  /*16690*/  @!P2 SYNCS.ARRIVE.TRANS64.RED.A1T0 RZ, [R0+URZ], RZ ;  /* 0x000000ff00ffa9a7 */ /* 0x0007ec000810043f */
.L_x_726:
[----:B------:R-:W-:Y:S05]  /*166a0*/  BSYNC B6 ;  /* 0x0000000000067941 */ /* 0x000fea0003800000 */
.L_x_724:
[----:B------:R-:W-:-:S13]  /*166b0*/  LOP3.LUT P0, RZ, R16, 0x2, RZ, 0xc0, !PT ;  /* 0x0000000210ff7812 */ /* 0x000fda000780c0ff */
[----:B------:R-:W-:Y:S05]  /*166c0*/  @!P0 BRA `(.L_x_771) ;  /* 0x00000000001c8947 */ /* 0x000fea0003800000 */
[----:B------:R-:W2:Y:S08]  /*166d0*/  S2UR UR5, SR_CgaCtaId ;  /* 0x00000000000579c3 */ /* 0x000eb00000008800 */
[----:B------:R-:W-:Y:S06]  /*166e0*/  BAR.SYNC.DEFER_BLOCKING 0x5, 0x200 ;  /* 0x0148000000007b1d */ /* 0x000fec0000010000 */
[----:B------:R-:W-:-:S02]  /*166f0*/  UMOV UR4, 0x400 ;  /* 0x0000040000047882 */ /* 0x000fc40000000000 */
[----:B--2---:R-:W-:-:S09]  /*16700*/  ULEA UR4, UR5, UR4, 0x18 ;  /* 0x0000000405047291 */ /* 0x004fd2000f8ec03f */
[----:B------:R-:W2:Y:S01]  /*16710*/  LDS R24, [UR4+0x132d0] ;  /* 0x0132d004ff187984 */ /* 0x000ea20008000800 */
[----:B------:R-:W-:Y:S06]  /*16720*/  BAR.ARV 0x4, 0x200 ;  /* 0x0108000000007b1d */ /* 0x000fec0000002000 */
[----:B------:R-:W-:Y:S05]  /*16730*/  BRA `(.L_x_772) ;  /* 0x0000000000247947 */ /* 0x000fea0003800000 */
.L_x_771:
[----:B------:R-:W-:Y:S01]  /*16740*/  BAR.SYNC.DEFER_BLOCKING 0x4, 0x200 ;  /* 0x0108000000007b1d */ /* 0x000fe20000010000 */
[----:B------:R-:W-:-:S13]  /*16750*/  ISETP.NE.AND P0, PT, R27, RZ, PT ;  /* 0x000000ff1b00720c */ /* 0x000fda0003f05270 */
[----:B------:R-:W2:Y:S01]  /*16760*/  @!P0 S2R R3, SR_CgaCtaId ;  /* 0x0000000000038919 */ /* 0x000ea20000008800 */
[----:B---3--:R-:W-:-:S04]  /*16770*/  @!P0 MOV R0, 0x400 ;  /* 0x0000040000008802 */ /* 0x008fc80000000f00 */
[----:B--2---:R-:W-:Y:S02]  /*16780*/  @!P0 LEA R3, R3, R0, 0x18 ;  /* 0x0000000003038211 */ /* 0x004fe400078ec0ff */
[----:B------:R-:W2:Y:S04]  /*16790*/  SHFL.IDX PT, R0, R24, RZ, 0x1f ;  /* 0x00001fff18007589 */ /* 0x000ea800000e0000 */
[----:B------:R2:W-:Y:S02]  /*167a0*/  @!P0 STS [R3+0x132d0], R24 ;  /* 0x0132d01803008388 */ /* 0x0005e40000000800 */
[----:B--2---:R-:W-:Y:S01]  /*167b0*/  IMAD.MOV.U32 R24, RZ, RZ, R0 ;  /* 0x000000ffff187224 */ /* 0x004fe200078e0000 */
[----:B------:R-:W-:Y:S06]  /*167c0*/  BAR.ARV 0x5, 0x200 ;  /* 0x0148000000007b1d */ /* 0x000fec0000002000 */
.L_x_772:
[----:B------:R-:W-:Y:S02]  /*167d0*/  ULDC UR4, c[0x0][0xda8] ;  /* 0x00036a0000047ab9 */ /* 0x000fe40000000800 */
[----:B--2---:R-:W-:-:S13]  /*167e0*/  ISETP.GE.AND P0, PT, R24, UR4, PT ;  /* 0x0000000418007c0c */ /* 0x004fda000bf06270 */
[----:B------:R-:W-:Y:S05]  /*167f0*/  @!P0 BRA `(.L_x_773) ;  /* 0xffffffd8001c8947 */ /* 0x000fea000383ffff */
.L_x_715:
[----:B------:R-:W2:Y:S01]  /*16800*/  S2R R3, SR_CgaCtaId ;  /* 0x0000000000037919 */ /* 0x000ea20000008800 */
[----:B------:R-:W-:Y:S01]  /*16810*/  VIADD R25, R25, 0x1 ;  /* 0x0000000119197836 */ /* 0x000fe20000000000 */
[----:B---3--:R-:W-:Y:S01]  /*16820*/  MOV R2, 0x400 ;  /* 0x0000040000027802 */ /* 0x008fe20000000f00 */
[----:B------:R-:W-:Y:S03]  /*16830*/  BSSY B0, `(.L_x_774) ;  /* 0x0000008000007945 */ /* 0x000fe60003800000 */
[----:B------:R-:W-:-:S04]  /*16840*/  LEA.HI R0, R25, R25, RZ, 0x1 ;  /* 0x0000001919007211 */ /* 0x000fc800078f08ff */
[----:B------:R-:W-:-:S05]  /*16850*/  LOP3.LUT R0, R0, 0xfffffffe, RZ, 0xc0, !PT ;  /* 0xfffffffe00007812 */ /* 0x000fca00078ec0ff */
[----:B------:R-:W-:-:S05]  /*16860*/  IMAD.IADD R0, R25, 0x1, -R0 ;  /* 0x0000000119007824 */ /* 0x000fca00078e0a00 */
[----:B------:R-:W-:Y:S02]  /*16870*/  SHF.L.U32 R0, R0, 0x1f, RZ ;  /* 0x0000001f00007819 */ /* 0x000fe400000006ff */
[----:B--2---:R-:W-:-:S04]  /*16880*/  LEA R6, R3, R2, 0x18 ;  /* 0x0000000203067211 */ /* 0x004fc800078ec0ff */
[----:B------:R-:W2:Y:S02]  /*16890*/  SYNCS.PHASECHK.TRANS64.TRYWAIT P0, [R6+URZ+0x13220], R0 ;  /* 0x01322000060075a7 */ /* 0x000ea4000800017f */
[----:B--2---:R-:W-:Y:S05]  /*168a0*/  @!P0 BRA `(.L_x_775) ;  /* 0x0000000800948947 */ /* 0x004fea0003800000 */
.L_x_805:
[----:B------:R-:W-:Y:S05]  /*168b0*/  BSYNC B0 ;  /* 0x0000000000007941 */ /* 0x000fea0003800000 */
.L_x_774:
[----:B------:R-:W-:-:S03]  /*168c0*/  UMOV UR4, 0xffffffff ;  /* 0xffffffff00047882 */ /* 0x000fc60000000000 */
[----:B------:R-:W-:Y:S05]  /*168d0*/  BRA.DIV UR4, `(.L_x_776) ;  /* 0x0000000a049c7947 */ /* 0x000fea000b800000 */
[----:B------:R3:W4:Y:S02]  /*168e0*/  SHFL.IDX PT, R14, R28, RZ, 0x1f ;  /* 0x00001fff1c0e7589 */ /* 0x00072400000e0000 */
.L_x_808:
[----:B----4-:R-:W-:Y:S01]  /*168f0*/  ISETP.NE.AND P0, PT, R14, RZ, PT ;  /* 0x000000ff0e00720c */ /* 0x010fe20003f05270 */
[----:B------:R-:W-:-:S12]  /*16900*/  BSSY B0, `(.L_x_777) ;  /* 0x000002b000007945 */ /* 0x000fd80003800000 */
[----:B------:R-:W-:Y:S05]  /*16910*/  @P0 BRA `(.L_x_778) ;  /* 0x0000000000a40947 */ /* 0x000fea0003800000 */
[----:B------:R-:W-:-:S03]  /*16920*/  UMOV UR4, 0xffffffff ;  /* 0xffffffff00047882 */ /* 0x000fc60000000000 */
[----:B------:R-:W-:Y:S05]  /*16930*/  BRA.DIV UR4, `(.L_x_779) ;  /* 0x0000000a04ac7947 */ /* 0x000fea000b800000 */
[----:B------:R-:W-:-:S13]  /*16940*/  ELECT P6, URZ, PT ;  /* 0x00000000003f782f */ /* 0x000fda00038c0000 */
.L_x_811:
[----:B------:R-:W-:Y:S05]  /*16950*/  @!P6 BRA `(.L_x_778) ;  /* 0x000000000094e947 */ /* 0x000fea0003800000 */
[----:B------:R-:W-:-:S06]  /*16960*/  ULOP3.LUT UR4, UR46, 0x2, URZ, 0xfc, !UPT ;  /* 0x000000022e047892 */ /* 0x000fcc000f8efc3f */
[----:B--2---:R-:W-:-:S05]  /*16970*/  IMAD.U32 R0, RZ, RZ, UR4 ;  /* 0x00000004ff007e24 */ /* 0x004fca000f8e00ff */
[----:B------:R-:W-:-:S13]  /*16980*/  ISETP.NE.AND P0, PT, R0, 0x3, PT ;  /* 0x000000030000780c */ /* 0x000fda0003f05270 */
[----:B------:R-:W-:Y:S05]  /*16990*/  @!P0 BRA `(.L_x_780) ;  /* 0x0000000000048947 */ /* 0x000fea0003800000 */
[----:B------:R-:W-:Y:S01]  /*169a0*/  BPT.TRAP 0x1 ;  /* 0x000000040000795c */ /* 0x000fe20000300000 */
.L_x_780:
[----:B------:R-:W-:Y:S01]  /*169b0*/  VIADD R0, R6, 0x13240 ;  /* 0x0001324006007836 */ /* 0x000fe20000000000 */
[----:B------:R-:W-:Y:S01]  /*169c0*/  SHF.L.U32 R4, R18, 0x1f, RZ ;  /* 0x0000001f12047819 */ /* 0x000fe200000006ff */
[C---:B------:R-:W-:Y:S02]  /*169d0*/  VIADD R2, R17.reuse, 0x1 ;  /* 0x0000000111027836 */ /* 0x040fe40000000000 */
[----:B------:R-:W-:-:S03]  /*169e0*/  IMAD R5, R17, 0x8, R0 ;  /* 0x0000000811057824 */ /* 0x000fc600078e0200 */
[C---:B------:R-:W-:Y:S01]  /*169f0*/  ISETP.NE.AND P2, PT, R2.reuse, 0x2, PT ;  /* 0x000000020200780c */ /* 0x040fe20003f45270 */
[----:B------:R-:W2:Y:S03]  /*16a00*/  SYNCS.PHASECHK.TRANS64.TRYWAIT P1, [R5+URZ], R4 ;  /* 0x00000004050075a7 */ /* 0x000ea6000802017f */
[----:B------:R-:W-:Y:S02]  /*16a10*/  SEL R3, RZ, 0x1, P2 ;  /* 0x00000001ff037807 */ /* 0x000fe40001000000 */
[----:B------:R-:W-:Y:S02]  /*16a20*/  SEL R7, R2, RZ, P2 ;  /* 0x000000ff02077207 */ /* 0x000fe40001000000 */
[----:B------:R-:W-:-:S03]  /*16a30*/  LOP3.LUT R3, R18, R3, RZ, 0x3c, !PT ;  /* 0x0000000312037212 */ /* 0x000fc600078e3cff */
[----:B------:R-:W-:Y:S01]  /*16a40*/  IMAD R9, R7, 0x8, R0 ;  /* 0x0000000807097824 */ /* 0x000fe200078e0200 */
[----:B------:R-:W-:Y:S01]  /*16a50*/  SHF.L.U32 R0, R3, 0x1f, RZ ;  /* 0x0000001f03007819 */ /* 0x000fe200000006ff */
[----:B--2---:R-:W-:Y:S06]  /*16a60*/  @!P1 BRA `(.L_x_781) ;  /* 0x0000000800809947 */ /* 0x004fec0003800000 */
.L_x_812:
[----:B------:R-:W4:Y:S02]  /*16a70*/  SYNCS.PHASECHK.TRANS64.TRYWAIT P1, [R9+URZ], R0 ;  /* 0x00000000090075a7 */ /* 0x000f24000802017f */
[----:B----4-:R-:W-:Y:S05]  /*16a80*/  @!P1 BRA `(.L_x_782) ;  /* 0x00000008008c9947 */ /* 0x010fea0003800000 */
.L_x_813:
[----:B------:R-:W-:Y:S05]  /*16a90*/  @!P0 BRA `(.L_x_783) ;  /* 0x0000000000048947 */ /* 0x000fea0003800000 */
[----:B------:R-:W-:Y:S01]  /*16aa0*/  BPT.TRAP 0x1 ;  /* 0x000000040000795c */ /* 0x000fe20000300000 */
.L_x_783:
[----:B------:R-:W-:-:S04]  /*16ab0*/  IMAD R17, R17, 0x8, R6 ;  /* 0x0000000811117824 */ /* 0x000fc800078e0206 */
[----:B------:R-:W5:Y:S02]  /*16ac0*/  SYNCS.PHASECHK.TRANS64.TRYWAIT P1, [R17+URZ+0x13260], R4 ;  /* 0x01326004110075a7 */ /* 0x000f64000802017f */
[----:B-----5:R-:W-:Y:S05]  /*16ad0*/  @!P1 BRA `(.L_x_784) ;  /* 0x00000008008c9947 */ /* 0x020fea0003800000 */
.L_x_814:
[----:B------:R-:W-:Y:S05]  /*16ae0*/  @!P0 BRA `(.L_x_785) ;  /* 0x0000000000048947 */ /* 0x000fea0003800000 */
[----:B------:R-:W-:Y:S01]  /*16af0*/  BPT.TRAP 0x1 ;  /* 0x000000040000795c */ /* 0x000fe20000300000 */
.L_x_785:
[----:B------:R-:W-:-:S04]  /*16b00*/  IMAD R7, R7, 0x8, R6 ;  /* 0x0000000807077824 */ /* 0x000fc800078e0206 */
[----:B------:R-:W5:Y:S02]  /*16b10*/  SYNCS.PHASECHK.TRANS64.TRYWAIT P1, [R7+URZ+0x13260], R0 ;  /* 0x01326000070075a7 */ /* 0x000f64000802017f */
[----:B-----5:R-:W-:Y:S05]  /*16b20*/  @!P1 BRA `(.L_x_786) ;  /* 0x00000008008c9947 */ /* 0x020fea0003800000 */
.L_x_815:
[----:B------:R-:W-:Y:S05]  /*16b30*/  @!P0 BRA `(.L_x_787) ;  /* 0x0000000000048947 */ /* 0x000fea0003800000 */
[----:B------:R-:W-:Y:S01]  /*16b40*/  BPT.TRAP 0x1 ;  /* 0x000000040000795c */ /* 0x000fe20000300000 */
.L_x_787:
[----:B------:R-:W5:Y:S02]  /*16b50*/  SYNCS.PHASECHK.TRANS64.TRYWAIT P0, [R17+URZ+0x13280], R4 ;  /* 0x01328004110075a7 */ /* 0x000f64000800017f */
[----:B-----5:R-:W-:Y:S05]  /*16b60*/  @!P0 BRA `(.L_x_788) ;  /* 0x0000000800908947 */ /* 0x020fea0003800000 */
.L_x_789:
[----:B------:R1:W1:Y:S02]  /*16b70*/  SYNCS.PHASECHK.TRANS64.TRYWAIT P0, [R7+URZ+0x13280], R0 ;  /* 0x01328000070075a7 */ /* 0x000264000800017f */
[----:B-1----:R-:W-:Y:S05]  /*16b80*/  @!P0 NANOSLEEP.SYNCS 0x989680 ;  /* 0x009896800000895d */ /* 0x002fea0003900000 */
[----:B------:R-:W1:Y:S02]  /*16b90*/  @!P0 SYNCS.PHASECHK.TRANS64 P0, [R7+URZ+0x13280], R0 ;  /* 0x01328000070085a7 */ /* 0x000e64000800007f */
[----:B-1----:R-:W-:Y:S05]  /*16ba0*/  @!P0 BRA `(.L_x_789) ;  /* 0xfffffffc00f08947 */ /* 0x002fea000383ffff */
.L_x_778:
[----:B------:R-:W-:Y:S05]  /*16bb0*/  BSYNC B0 ;  /* 0x0000000000007941 */ /* 0x000fea0003800000 */
.L_x_777:
[----:B------:R-:W-:Y:S05]  /*16bc0*/  EXIT ;  /* 0x000000000000794d */ /* 0x000fea0003800000 */
.L_x_628:
[----:B-1----:R-:W-:-:S04]  /*16bd0*/  IMAD.U32 R3, RZ, RZ, UR40 ;  /* 0x00000028ff037e24 */ /* 0x002fc8000f8e00ff */
[----:B------:R1:W2:Y:S03]  /*16be0*/  SYNCS.PHASECHK.TRANS64.TRYWAIT P1, [R3+URZ+0x13200], R8 ;  /* 0x01320008030075a7 */ /* 0x0002a6000802017f */
[----:B--2---:R-:W-:Y:S05]  /*16bf0*/  @!P1 NANOSLEEP.SYNCS 0x989680 ;  /* 0x009896800000995d */ /* 0x004fea0003900000 */
[----:B------:R-:W2:Y:S02]  /*16c00*/  @!P1 SYNCS.PHASECHK.TRANS64 P1, [R3+URZ+0x13200], R8 ;  /* 0x01320008030095a7 */ /* 0x000ea4000802007f */
[----:B--2---:R-:W-:Y:S05]  /*16c10*/  @!P1 BRA `(.L_x_628) ;  /* 0xfffffffc00ec9947 */ /* 0x004fea000383ffff */
[----:B------:R-:W-:Y:S05]  /*16c20*/  BRA `(.L_x_790) ;  /* 0xfffffeac00e07947 */ /* 0x000fea000383ffff */
.L_x_632:
[----:B--2---:R2:W3:Y:S02]  /*16c30*/  SYNCS.PHASECHK.TRANS64.TRYWAIT P1, [R4+URZ+0x13230], R3 ;  /* 0x01323003040075a7 */ /* 0x0044e4000802017f */
[----:B---3--:R-:W-:Y:S05]  /*16c40*/  @!P1 NANOSLEEP.SYNCS 0x989680 ;  /* 0x009896800000995d */ /* 0x008fea0003900000 */
[----:B------:R-:W3:Y:S02]  /*16c50*/  @!P1 SYNCS.PHASECHK.TRANS64 P1, [R4+URZ+0x13230], R3 ;  /* 0x01323003040095a7 */ /* 0x000ee4000802007f */
[----:B---3--:R-:W-:Y:S05]  /*16c60*/  @!P1 BRA `(.L_x_632) ;  /* 0xfffffffc00f09947 */ /* 0x008fea000383ffff */
[----:B------:R-:W-:Y:S05]  /*16c70*/  BRA `(.L_x_631) ;  /* 0xfffffeac00fc7947 */ /* 0x000fea000383ffff */
.L_x_648:
[----:B--2---:R-:W-:-:S04]  /*16c80*/  IMAD.U32 R13, RZ, RZ, UR24 ;  /* 0x00000018ff0d7e24 */ /* 0x004fc8000f8e00ff */
[----:B------:R2:W3:Y:S03]  /*16c90*/  SYNCS.PHASECHK.TRANS64.TRYWAIT P1, [R13+URZ+0x13230], R12 ;  /* 0x0132300c0d0075a7 */ /* 0x0004e6000802017f */
[----:B---3--:R-:W-:Y:S05]  /*16ca0*/  @!P1 NANOSLEEP.SYNCS 0x989680 ;  /* 0x009896800000995d */ /* 0x008fea0003900000 */
[----:B------:R-:W3:Y:S02]  /*16cb0*/  @!P1 SYNCS.PHASECHK.TRANS64 P1, [R13+URZ+0x13230], R12 ;  /* 0x0132300c0d0095a7 */ /* 0x000ee4000802007f */
[----:B---3--:R-:W-:Y:S05]  /*16cc0*/  @!P1 BRA `(.L_x_648) ;  /* 0xfffffffc00ec9947 */ /* 0x008fea000383ffff */
[----:B------:R-:W-:Y:S05]  /*16cd0*/  BRA `(.L_x_647) ;  /* 0xfffffef400947947 */ /* 0x000fea000383ffff */
.L_x_652:
[----:B--2---:R-:W-:-:S04]  /*16ce0*/  IMAD.U32 R13, RZ, RZ, UR11 ;  /* 0x0000000bff0d7e24 */ /* 0x004fc8000f8e00ff */
[----:B------:R2:W3:Y:S03]  /*16cf0*/  SYNCS.PHASECHK.TRANS64.TRYWAIT P1, [R13+URZ+0x13250], R12 ;  /* 0x0132500c0d0075a7 */ /* 0x0004e6000802017f */
[----:B---3--:R-:W-:Y:S05]  /*16d00*/  @!P1 NANOSLEEP.SYNCS 0x989680 ;  /* 0x009896800000995d */ /* 0x008fea0003900000 */
[----:B------:R-:W3:Y:S02]  /*16d10*/  @!P1 SYNCS.PHASECHK.TRANS64 P1, [R13+URZ+0x13250], R12 ;  /* 0x0132500c0d0095a7 */ /* 0x000ee4000802007f */
[----:B---3--:R-:W-:Y:S05]  /*16d20*/  @!P1 BRA `(.L_x_652) ;  /* 0xfffffffc00ec9947 */ /* 0x008fea000383ffff */
[----:B------:R-:W-:Y:S05]  /*16d30*/  BRA `(.L_x_651) ;  /* 0xfffffef800a07947 */ /* 0x000fea000383ffff */
.L_x_670:
[----:B--2---:R-:W-:-:S04]  /*16d40*/  IMAD.U32 R11, RZ, RZ, UR6 ;  /* 0x00000006ff0b7e24 */ /* 0x004fc8000f8e00ff */
[----:B------:R2:W3:Y:S03]  /*16d50*/  SYNCS.PHASECHK.TRANS64.TRYWAIT P1, [R11+URZ+0x13230], R10 ;  /* 0x0132300a0b0075a7 */ /* 0x0004e6000802017f */
[----:B---3--:R-:W-:Y:S05]  /*16d60*/  @!P1 NANOSLEEP.SYNCS 0x989680 ;  /* 0x009896800000995d */ /* 0x008fea0003900000 */
[----:B------:R-:W3:Y:S02]  /*16d70*/  @!P1 SYNCS.PHASECHK.TRANS64 P1, [R11+URZ+0x13230], R10 ;  /* 0x0132300a0b0095a7 */ /* 0x000ee4000802007f */
[----:B---3--:R-:W-:Y:S05]  /*16d80*/  @!P1 BRA `(.L_x_670) ;  /* 0xfffffffc00ec9947 */ /* 0x008fea000383ffff */
[----:B------:R-:W-:Y:S05]  /*16d90*/  BRA `(.L_x_669) ;  /* 0xffffff4000247947 */ /* 0x000fea000383ffff */
.L_x_674:
[----:B--2---:R-:W-:-:S04]  /*16da0*/  IMAD.U32 R11, RZ, RZ, UR11 ;  /* 0x0000000bff0b7e24 */ /* 0x004fc8000f8e00ff */
[----:B------:R2:W3:Y:S03]  /*16db0*/  SYNCS.PHASECHK.TRANS64.TRYWAIT P1, [R11+URZ+0x13250], R10 ;  /* 0x0132500a0b0075a7 */ /* 0x0004e6000802017f */
[----:B---3--:R-:W-:Y:S05]  /*16dc0*/  @!P1 NANOSLEEP.SYNCS 0x989680 ;  /* 0x009896800000995d */ /* 0x008fea0003900000 */
[----:B------:R-:W3:Y:S02]  /*16dd0*/  @!P1 SYNCS.PHASECHK.TRANS64 P1, [R11+URZ+0x13250], R10 ;  /* 0x0132500a0b0095a7 */ /* 0x000ee4000802007f */
[----:B---3--:R-:W-:Y:S05]  /*16de0*/  @!P1 BRA `(.L_x_674) ;  /* 0xfffffffc00ec9947 */ /* 0x008fea000383ffff */
[----:B------:R-:W-:Y:S05]  /*16df0*/  BRA `(.L_x_673) ;  /* 0xffffff4400307947 */ /* 0x000fea000383ffff */
.L_x_681:
[----:B--2---:R-:W-:-:S04]  /*16e00*/  IMAD.U32 R11, RZ, RZ, UR25 ;  /* 0x00000019ff0b7e24 */ /* 0x004fc8000f8e00ff */
[----:B------:R2:W3:Y:S03]  /*16e10*/  SYNCS.PHASECHK.TRANS64.TRYWAIT P1, [R11+URZ+0x13230], R10 ;  /* 0x0132300a0b0075a7 */ /* 0x0004e6000802017f */
[----:B---3--:R-:W-:Y:S05]  /*16e20*/  @!P1 NANOSLEEP.SYNCS 0x989680 ;  /* 0x009896800000995d */ /* 0x008fea0003900000 */
[----:B------:R-:W3:Y:S02]  /*16e30*/  @!P1 SYNCS.PHASECHK.TRANS64 P1, [R11+URZ+0x13230], R10 ;  /* 0x0132300a0b0095a7 */ /* 0x000ee4000802007f */
[----:B---3--:R-:W-:Y:S05]  /*16e40*/  @!P1 BRA `(.L_x_681) ;  /* 0xfffffffc00ec9947 */ /* 0x008fea000383ffff */
[----:B------:R-:W-:Y:S05]  /*16e50*/  BRA `(.L_x_680) ;  /* 0xffffff6c00387947 */ /* 0x000fea000383ffff */
.L_x_685:
[----:B--2---:R-:W-:-:S04]  /*16e60*/  IMAD.U32 R11, RZ, RZ, UR11 ;  /* 0x0000000bff0b7e24 */ /* 0x004fc8000f8e00ff */
[----:B------:R2:W3:Y:S03]  /*16e70*/  SYNCS.PHASECHK.TRANS64.TRYWAIT P1, [R11+URZ+0x13250], R10 ;  /* 0x0132500a0b0075a7 */ /* 0x0004e6000802017f */
[----:B---3--:R-:W-:Y:S05]  /*16e80*/  @!P1 NANOSLEEP.SYNCS 0x989680 ;  /* 0x009896800000995d */ /* 0x008fea0003900000 */
[----:B------:R-:W3:Y:S02]  /*16e90*/  @!P1 SYNCS.PHASECHK.TRANS64 P1, [R11+URZ+0x13250], R10 ;  /* 0x0132500a0b0095a7 */ /* 0x000ee4000802007f */
[----:B---3--:R-:W-:Y:S05]  /*16ea0*/  @!P1 BRA `(.L_x_685) ;  /* 0xfffffffc00ec9947 */ /* 0x008fea000383ffff */
[----:B------:R-:W-:Y:S05]  /*16eb0*/  BRA `(.L_x_684) ;  /* 0xffffff7000447947 */ /* 0x000fea000383ffff */
.L_x_699:
[----:B--2---:R-:W-:-:S04]  /*16ec0*/  IMAD.U32 R3, RZ, RZ, UR14 ;  /* 0x0000000eff037e24 */ /* 0x004fc8000f8e00ff */
[----:B------:R2:W3:Y:S03]  /*16ed0*/  SYNCS.PHASECHK.TRANS64.TRYWAIT P1, [R3+URZ+0x13250], R0 ;  /* 0x01325000030075a7 */ /* 0x0004e6000802017f */
[----:B---3--:R-:W-:Y:S05]  /*16ee0*/  @!P1 NANOSLEEP.SYNCS 0x989680 ;  /* 0x009896800000995d */ /* 0x008fea0003900000 */
[----:B------:R-:W3:Y:S02]  /*16ef0*/  @!P1 SYNCS.PHASECHK.TRANS64 P1, [R3+URZ+0x13250], R0 ;  /* 0x01325000030095a7 */ /* 0x000ee4000802007f */
[----:B---3--:R-:W-:Y:S05]  /*16f00*/  @!P1 BRA `(.L_x_699) ;  /* 0xfffffffc00ec9947 */ /* 0x008fea000383ffff */
[----:B------:R-:W-:Y:S05]  /*16f10*/  BRA `(.L_x_698) ;  /* 0xffffffb4000c7947 */ /* 0x000fea000383ffff */
.L_x_731:
[----:B------:R-:W-:Y:S02]  /*16f20*/  IMAD.MOV.U32 R13, RZ, RZ, R28 ;  /* 0x000000ffff0d7224 */ /* 0x000fe400078e001c */
[----:B------:R-:W-:Y:S02]  /*16f30*/  IMAD.MOV.U32 R12, RZ, RZ, RZ ;  /* 0x000000ffff0c7224 */ /* 0x000fe400078e00ff */
[----:B------:R-:W-:Y:S02]  /*16f40*/  IMAD.MOV.U32 R11, RZ, RZ, 0x1f ;  /* 0x0000001fff0b7424 */ /* 0x000fe400078e00ff */
[----:B------:R-:W-:-:S07]  /*16f50*/  IMAD.MOV.U32 R15, RZ, RZ, -0x1 ;  /* 0xffffffffff0f7424 */ /* 0x000fce00078e00ff */
[----:B------:R-:W-:Y:S05]  /*16f60*/  WARPSYNC.COLLECTIVE R15, `(.L_x_791) ;  /* 0x000000000f087348 */ /* 0x000fea0003c00000 */
[----:B------:R1:W2:Y:S02]  /*16f70*/  SHFL.IDX P6, R14, R13, R12, R11 ;  /* 0x0000000c0d0e7389 */ /* 0x0002a400000c000b */
[----:B-12---:R-:W-:Y:S01]  /*16f80*/  ENDCOLLECTIVE ;  /* 0x000000000000791b */ /* 0x006fe20003800000 */
.L_x_791:
[----:B------:R-:W-:Y:S05]  /*16f90*/  BRA `(.L_x_792) ;  /* 0xffffffe000047947 */ /* 0x000fea000383ffff */
.L_x_733:
[----:B------:R-:W-:Y:S01]  /*16fa0*/  BSSY B0, `(.L_x_793) ;  /* 0x0000006000007945 */ /* 0x000fe20003800000 */
[----:B------:R-:W-:-:S07]  /*16fb0*/  IMAD.MOV.U32 R15, RZ, RZ, -0x1 ;  /* 0xffffffffff0f7424 */ /* 0x000fce00078e00ff */
[----:B-1----:R-:W-:Y:S05]  /*16fc0*/  WARPSYNC.COLLECTIVE R15, `(.L_x_794) ;  /* 0x000000000f0c7348 */ /* 0x002fea0003c00000 */
[----:B------:R-:W-:Y:S02]  /*16fd0*/  ELECT P6, UR62, PT ;  /* 0x00000000003e782f */ /* 0x000fe400038c0000 */
[----:B------:R-:W-:Y:S01]  /*16fe0*/  MOV R14, UR62 ;  /* 0x0000003e000e7c02 */ /* 0x000fe20008000f00 */
[----:B-1----:R-:W-:Y:S10]  /*16ff0*/  ENDCOLLECTIVE ;  /* 0x000000000000791b */ /* 0x002ff40003800000 */
.L_x_794:
[----:B------:R-:W-:Y:S05]  /*17000*/  BSYNC B0 ;  /* 0x0000000000007941 */ /* 0x000fea0003800000 */
.L_x_793:
[----:B------:R-:W-:Y:S05]  /*17010*/  BRA `(.L_x_795) ;  /* 0xffffffe000047947 */ /* 0x000fea000383ffff */
.L_x_736:
[----:B--2---:R2:W3:Y:S02]  /*17020*/  SYNCS.PHASECHK.TRANS64.TRYWAIT P3, [R5+URZ+0x13280], R2 ;  /* 0x01328002050075a7 */ /* 0x0044e4000806017f */
[----:B---3--:R-:W-:Y:S05]  /*17030*/  @!P3 NANOSLEEP.SYNCS 0x989680 ;  /* 0x009896800000b95d */ /* 0x008fea0003900000 */
[----:B------:R-:W3:Y:S02]  /*17040*/  @!P3 SYNCS.PHASECHK.TRANS64 P3, [R5+URZ+0x13280], R2 ;  /* 0x013280020500b5a7 */ /* 0x000ee4000806007f */
[----:B---3--:R-:W-:Y:S05]  /*17050*/  @!P3 BRA `(.L_x_736) ;  /* 0xfffffffc00f0b947 */ /* 0x008fea000383ffff */
[----:B------:R-:W-:Y:S05]  /*17060*/  BRA `(.L_x_796) ;  /* 0xffffffe000587947 */ /* 0x000fea000383ffff */
.L_x_738:
[----:B---3--:R3:W4:Y:S02]  /*17070*/  SYNCS.PHASECHK.TRANS64.TRYWAIT P3, [R5+URZ+0x13240], R2 ;  /* 0x01324002050075a7 */ /* 0x008724000806017f */
[----:B----4-:R-:W-:Y:S05]  /*17080*/  @!P3 NANOSLEEP.SYNCS 0x989680 ;  /* 0x009896800000b95d */ /* 0x010fea0003900000 */
[----:B------:R-:W4:Y:S02]  /*17090*/  @!P3 SYNCS.PHASECHK.TRANS64 P3, [R5+URZ+0x13240], R2 ;  /* 0x013240020500b5a7 */ /* 0x000f24000806007f */
[----:B----4-:R-:W-:Y:S05]  /*170a0*/  @!P3 BRA `(.L_x_738) ;  /* 0xfffffffc00f0b947 */ /* 0x010fea000383ffff */
[----:B------:R-:W-:Y:S05]  /*170b0*/  BRA `(.L_x_797) ;  /* 0xffffffe000a47947 */ /* 0x000fea000383ffff */
.L_x_741:
[----:B--2---:R-:W-:-:S04]  /*170c0*/  IMAD.U32 R3, RZ, RZ, UR40 ;  /* 0x00000028ff037e24 */ /* 0x004fc8000f8e00ff */
[----:B------:R2:W3:Y:S03]  /*170d0*/  SYNCS.PHASECHK.TRANS64.TRYWAIT P0, [R3+URZ+0x13220], R2 ;  /* 0x01322002030075a7 */ /* 0x0004e6000800017f */
[----:B---3--:R-:W-:Y:S05]  /*170e0*/  @!P0 NANOSLEEP.SYNCS 0x989680 ;  /* 0x009896800000895d */ /* 0x008fea0003900000 */
[----:B------:R-:W3:Y:S02]  /*170f0*/  @!P0 SYNCS.PHASECHK.TRANS64 P0, [R3+URZ+0x13220], R2 ;  /* 0x01322002030085a7 */ /* 0x000ee4000800007f */
[----:B---3--:R-:W-:Y:S05]  /*17100*/  @!P0 BRA `(.L_x_741) ;  /* 0xfffffffc00ec8947 */ /* 0x008fea000383ffff */
[----:B------:R-:W-:Y:S05]  /*17110*/  BRA `(.L_x_798) ;  /* 0xffffffe400407947 */ /* 0x000fea000383ffff */
.L_x_747:
[----:B---3--:R3:W4:Y:S02]  /*17120*/  SYNCS.PHASECHK.TRANS64.TRYWAIT P0, [R9+URZ+0x13280], R10 ;  /* 0x0132800a090075a7 */ /* 0x008724000800017f */
[----:B----4-:R-:W-:Y:S05]  /*17130*/  @!P0 NANOSLEEP.SYNCS 0x989680 ;  /* 0x009896800000895d */ /* 0x010fea0003900000 */
[----:B------:R-:W4:Y:S02]  /*17140*/  @!P0 SYNCS.PHASECHK.TRANS64 P0, [R9+URZ+0x13280], R10 ;  /* 0x0132800a090085a7 */ /* 0x000f24000800007f */
[----:B----4-:R-:W-:Y:S05]  /*17150*/  @!P0 BRA `(.L_x_747) ;  /* 0xfffffffc00f08947 */ /* 0x010fea000383ffff */
[----:B------:R-:W-:Y:S05]  /*17160*/  BRA `(.L_x_799) ;  /* 0xffffffe400d87947 */ /* 0x000fea000383ffff */
.L_x_752:
[----:B--2---:R2:W4:Y:S02]  /*17170*/  SYNCS.PHASECHK.TRANS64.TRYWAIT P0, [R9+URZ+0x13240], R10 ;  /* 0x0132400a090075a7 */ /* 0x004524000800017f */
[----:B----4-:R-:W-:Y:S05]  /*17180*/  @!P0 NANOSLEEP.SYNCS 0x989680 ;  /* 0x009896800000895d */ /* 0x010fea0003900000 */
[----:B------:R-:W4:Y:S02]  /*17190*/  @!P0 SYNCS.PHASECHK.TRANS64 P0, [R9+URZ+0x13240], R10 ;  /* 0x0132400a090085a7 */ /* 0x000f24000800007f */
[----:B----4-:R-:W-:Y:S05]  /*171a0*/  @!P0 BRA `(.L_x_752) ;  /* 0xfffffffc00f08947 */ /* 0x010fea000383ffff */
[----:B------:R-:W-:Y:S05]  /*171b0*/  BRA `(.L_x_800) ;  /* 0xffffffe8004c7947 */ /* 0x000fea000383ffff */
.L_x_758:
[----:B--2---:R2:W3:Y:S02]  /*171c0*/  SYNCS.PHASECHK.TRANS64.TRYWAIT P3, [R12+URZ+0x13270], R5 ;  /* 0x013270050c0075a7 */ /* 0x0044e4000806017f */
[----:B---3--:R-:W-:Y:S05]  /*171d0*/  @!P3 NANOSLEEP.SYNCS 0x989680 ;  /* 0x009896800000b95d */ /* 0x008fea0003900000 */
[----:B------:R-:W3:Y:S02]  /*171e0*/  @!P3 SYNCS.PHASECHK.TRANS64 P3, [R12+URZ+0x13270], R5 ;  /* 0x013270050c00b5a7 */ /* 0x000ee4000806007f */
[----:B---3--:R-:W-:Y:S05]  /*171f0*/  @!P3 BRA `(.L_x_758) ;  /* 0xfffffffc00f0b947 */ /* 0x008fea000383ffff */
[----:B------:R-:W-:Y:S05]  /*17200*/  BRA `(.L_x_801) ;  /* 0xffffffe800e07947 */ /* 0x000fea000383ffff */
.L_x_760:
[----:B---3--:R3:W4:Y:S02]  /*17210*/  SYNCS.PHASECHK.TRANS64.TRYWAIT P3, [R12+URZ+0x13260], R3 ;  /* 0x013260030c0075a7 */ /* 0x008724000806017f */
[----:B----4-:R-:W-:Y:S05]  /*17220*/  @!P3 NANOSLEEP.SYNCS 0x989680 ;  /* 0x009896800000b95d */ /* 0x010fea0003900000 */
[----:B------:R-:W4:Y:S02]  /*17230*/  @!P3 SYNCS.PHASECHK.TRANS64 P3, [R12+URZ+0x13260], R3 ;  /* 0x013260030c00b5a7 */ /* 0x000f24000806007f */
[----:B----4-:R-:W-:Y:S05]  /*17240*/  @!P3 BRA `(.L_x_760) ;  /* 0xfffffffc00f0b947 */ /* 0x010fea000383ffff */
[----:B------:R-:W-:Y:S05]  /*17250*/  BRA `(.L_x_802) ;  /* 0xffffffe800e87947 */ /* 0x000fea000383ffff */
.L_x_767:
[----:B--2---:R2:W3:Y:S02]  /*17260*/  SYNCS.PHASECHK.TRANS64.TRYWAIT P0, [R2+URZ+0x13270], R3 ;  /* 0x01327003020075a7 */ /* 0x0044e4000800017f */
[----:B---3--:R-:W-:Y:S05]  /*17270*/  @!P0 NANOSLEEP.SYNCS 0x989680 ;  /* 0x009896800000895d */ /* 0x008fea0003900000 */
[----:B------:R-:W3:Y:S02]  /*17280*/  @!P0 SYNCS.PHASECHK.TRANS64 P0, [R2+URZ+0x13270], R3 ;  /* 0x01327003020085a7 */ /* 0x000ee4000800007f */
[----:B---3--:R-:W-:Y:S05]  /*17290*/  @!P0 BRA `(.L_x_767) ;  /* 0xfffffffc00f08947 */ /* 0x008fea000383ffff */
[----:B------:R-:W-:Y:S05]  /*172a0*/  BRA `(.L_x_803) ;  /* 0xfffffff000107947 */ /* 0x000fea000383ffff */
.L_x_769:
[----:B--2---:R2:W3:Y:S02]  /*172b0*/  SYNCS.PHASECHK.TRANS64.TRYWAIT P0, [R2+URZ+0x13260], R5 ;  /* 0x01326005020075a7 */ /* 0x0044e4000800017f */
[----:B---3--:R-:W-:Y:S05]  /*172c0*/  @!P0 NANOSLEEP.SYNCS 0x989680 ;  /* 0x009896800000895d */ /* 0x008fea0003900000 */
[----:B------:R-:W3:Y:S02]  /*172d0*/  @!P0 SYNCS.PHASECHK.TRANS64 P0, [R2+URZ+0x13260], R5 ;  /* 0x01326005020085a7 */ /* 0x000ee4000800007f */
[----:B---3--:R-:W-:Y:S05]  /*172e0*/  @!P0 BRA `(.L_x_769) ;  /* 0xfffffffc00f08947 */ /* 0x008fea000383ffff */
[----:B------:R-:W-:Y:S05]  /*172f0*/  BRA `(.L_x_804) ;  /* 0xfffffff0001c7947 */ /* 0x000fea000383ffff */
.L_x_775:
[----:B--2---:R2:W3:Y:S02]  /*17300*/  SYNCS.PHASECHK.TRANS64.TRYWAIT P0, [R6+URZ+0x13220], R0 ;  /* 0x01322000060075a7 */ /* 0x0044e4000800017f */
[----:B---3--:R-:W-:Y:S05]  /*17310*/  @!P0 NANOSLEEP.SYNCS 0x989680 ;  /* 0x009896800000895d */ /* 0x008fea0003900000 */
[----:B------:R-:W3:Y:S02]  /*17320*/  @!P0 SYNCS.PHASECHK.TRANS64 P0, [R6+URZ+0x13220], R0 ;  /* 0x01322000060085a7 */ /* 0x000ee4000800007f */
[----:B---3--:R-:W-:Y:S05]  /*17330*/  @!P0 BRA `(.L_x_775) ;  /* 0xfffffffc00f08947 */ /* 0x008fea000383ffff */
[----:B------:R-:W-:Y:S05]  /*17340*/  BRA `(.L_x_805) ;  /* 0xfffffff400587947 */ /* 0x000fea000383ffff */
.L_x_776:
[----:B------:R-:W-:Y:S01]  /*17350*/  BSSY B0, `(.L_x_806) ;  /* 0x0000008000007945 */ /* 0x000fe20003800000 */
[----:B------:R-:W-:Y:S02]  /*17360*/  IMAD.MOV.U32 R13, RZ, RZ, R28 ;  /* 0x000000ffff0d7224 */ /* 0x000fe400078e001c */
[----:B------:R-:W-:Y:S02]  /*17370*/  IMAD.MOV.U32 R12, RZ, RZ, RZ ;  /* 0x000000ffff0c7224 */ /* 0x000fe400078e00ff */
[----:B------:R-:W-:Y:S02]  /*17380*/  IMAD.MOV.U32 R11, RZ, RZ, 0x1f ;  /* 0x0000001fff0b7424 */ /* 0x000fe400078e00ff */
[----:B------:R-:W-:-:S07]  /*17390*/  IMAD.MOV.U32 R15, RZ, RZ, -0x1 ;  /* 0xffffffffff0f7424 */ /* 0x000fce00078e00ff */
[----:B-12---:R-:W-:Y:S05]  /*173a0*/  WARPSYNC.COLLECTIVE R15, `(.L_x_807) ;  /* 0x000000000f087348 */ /* 0x006fea0003c00000 */
[----:B------:R3:W4:Y:S02]  /*173b0*/  SHFL.IDX P6, R14, R13, R12, R11 ;  /* 0x0000000c0d0e7389 */ /* 0x00072400000c000b */
[----:B-1234-:R-:W-:Y:S01]  /*173c0*/  ENDCOLLECTIVE ;  /* 0x000000000000791b */ /* 0x01efe20003800000 */
.L_x_807:
[----:B------:R-:W-:Y:S05]  /*173d0*/  BSYNC B0 ;  /* 0x0000000000007941 */ /* 0x000fea0003800000 */
.L_x_806:
[----:B------:R-:W-:Y:S05]  /*173e0*/  BRA `(.L_x_808) ;  /* 0xfffffff400407947 */ /* 0x000fea000383ffff */
.L_x_779:
[----:B------:R-:W-:Y:S01]  /*173f0*/  BSSY B1, `(.L_x_809) ;  /* 0x0000006000017945 */ /* 0x000fe20003800000 */
[----:B------:R-:W-:-:S07]  /*17400*/  IMAD.MOV.U32 R15, RZ, RZ, -0x1 ;  /* 0xffffffffff0f7424 */ /* 0x000fce00078e00ff */
[----:B-123--:R-:W-:Y:S05]  /*17410*/  WARPSYNC.COLLECTIVE R15, `(.L_x_810) ;  /* 0x000000000f0c7348 */ /* 0x00efea0003c00000 */
[----:B------:R-:W-:Y:S02]  /*17420*/  ELECT P6, UR62, PT ;  /* 0x00000000003e782f */ /* 0x000fe400038c0000 */
[----:B------:R-:W-:Y:S01]  /*17430*/  MOV R14, UR62 ;  /* 0x0000003e000e7c02 */ /* 0x000fe20008000f00 */
[----:B-123--:R-:W-:Y:S10]  /*17440*/  ENDCOLLECTIVE ;  /* 0x000000000000791b */ /* 0x00eff40003800000 */
.L_x_810:
[----:B------:R-:W-:Y:S05]  /*17450*/  BSYNC B1 ;  /* 0x0000000000017941 */ /* 0x000fea0003800000 */
.L_x_809:
[----:B------:R-:W-:Y:S05]  /*17460*/  BRA `(.L_x_811) ;  /* 0xfffffff400387947 */ /* 0x000fea000383ffff */
.L_x_781:
[----:B--2---:R2:W4:Y:S02]  /*17470*/  SYNCS.PHASECHK.TRANS64.TRYWAIT P1, [R5+URZ], R4 ;  /* 0x00000004050075a7 */ /* 0x004524000802017f */
[----:B----4-:R-:W-:Y:S05]  /*17480*/  @!P1 NANOSLEEP.SYNCS 0x989680 ;  /* 0x009896800000995d */ /* 0x010fea0003900000 */
[----:B------:R-:W4:Y:S02]  /*17490*/  @!P1 SYNCS.PHASECHK.TRANS64 P1, [R5+URZ], R4 ;  /* 0x00000004050095a7 */ /* 0x000f24000802007f */
[----:B----4-:R-:W-:Y:S05]  /*174a0*/  @!P1 BRA `(.L_x_781) ;  /* 0xfffffffc00f09947 */ /* 0x010fea000383ffff */
[----:B------:R-:W-:Y:S05]  /*174b0*/  BRA `(.L_x_812) ;  /* 0xfffffff4006c7947 */ /* 0x000fea000383ffff */
.L_x_782:
[----:B----4-:R4:W1:Y:S02]  /*174c0*/  SYNCS.PHASECHK.TRANS64.TRYWAIT P1, [R9+URZ], R0 ;  /* 0x00000000090075a7 */ /* 0x010864000802017f */
[----:B-1----:R-:W-:Y:S05]  /*174d0*/  @!P1 NANOSLEEP.SYNCS 0x989680 ;  /* 0x009896800000995d */ /* 0x002fea0003900000 */
[----:B------:R-:W1:Y:S02]  /*174e0*/  @!P1 SYNCS.PHASECHK.TRANS64 P1, [R9+URZ], R0 ;  /* 0x00000000090095a7 */ /* 0x000e64000802007f */
[----:B-1----:R-:W-:Y:S05]  /*174f0*/  @!P1 BRA `(.L_x_782) ;  /* 0xfffffffc00f09947 */ /* 0x002fea000383ffff */
[----:B------:R-:W-:Y:S05]  /*17500*/  BRA `(.L_x_813) ;  /* 0xfffffff400607947 */ /* 0x000fea000383ffff */
.L_x_784:
[----:B------:R1:W1:Y:S02]  /*17510*/  SYNCS.PHASECHK.TRANS64.TRYWAIT P1, [R17+URZ+0x13260], R4 ;  /* 0x01326004110075a7 */ /* 0x000264000802017f */
[----:B-1----:R-:W-:Y:S05]  /*17520*/  @!P1 NANOSLEEP.SYNCS 0x989680 ;  /* 0x009896800000995d */ /* 0x002fea0003900000 */
[----:B------:R-:W1:Y:S02]  /*17530*/  @!P1 SYNCS.PHASECHK.TRANS64 P1, [R17+URZ+0x13260], R4 ;  /* 0x01326004110095a7 */ /* 0x000e64000802007f */
[----:B-1----:R-:W-:Y:S05]  /*17540*/  @!P1 BRA `(.L_x_784) ;  /* 0xfffffffc00f09947 */ /* 0x002fea000383ffff */
[----:B------:R-:W-:Y:S05]  /*17550*/  BRA `(.L_x_814) ;  /* 0xfffffff400607947 */ /* 0x000fea000383ffff */
.L_x_786:
[----:B------:R1:W1:Y:S02]  /*17560*/  SYNCS.PHASECHK.TRANS64.TRYWAIT P1, [R7+URZ+0x13260], R0 ;  /* 0x01326000070075a7 */ /* 0x000264000802017f */
[----:B-1----:R-:W-:Y:S05]  /*17570*/  @!P1 NANOSLEEP.SYNCS 0x989680 ;  /* 0x009896800000995d */ /* 0x002fea0003900000 */
[----:B------:R-:W1:Y:S02]  /*17580*/  @!P1 SYNCS.PHASECHK.TRANS64 P1, [R7+URZ+0x13260], R0 ;  /* 0x01326000070095a7 */ /* 0x000e64000802007f */
[----:B-1----:R-:W-:Y:S05]  /*17590*/  @!P1 BRA `(.L_x_786) ;  /* 0xfffffffc00f09947 */ /* 0x002fea000383ffff */
[----:B------:R-:W-:Y:S05]  /*175a0*/  BRA `(.L_x_815) ;  /* 0xfffffff400607947 */ /* 0x000fea000383ffff */
.L_x_788:
[----:B------:R1:W1:Y:S02]  /*175b0*/  SYNCS.PHASECHK.TRANS64.TRYWAIT P0, [R17+URZ+0x13280], R4 ;  /* 0x01328004110075a7 */ /* 0x000264000800017f */
[----:B-1----:R-:W-:Y:S05]  /*175c0*/  @!P0 NANOSLEEP.SYNCS 0x989680 ;  /* 0x009896800000895d */ /* 0x002fea0003900000 */
[----:B------:R-:W1:Y:S02]  /*175d0*/  @!P0 SYNCS.PHASECHK.TRANS64 P0, [R17+URZ+0x13280], R4 ;  /* 0x01328004110085a7 */ /* 0x000e64000800007f */
[----:B-1----:R-:W-:Y:S05]  /*175e0*/  @!P0 BRA `(.L_x_788) ;  /* 0xfffffffc00f08947 */ /* 0x002fea000383ffff */
[----:B------:R-:W-:Y:S05]  /*175f0*/  BRA `(.L_x_789) ;  /* 0xfffffff4005c7947 */ /* 0x000fea000383ffff */
.L_x_816:
        /* <DEDUP_REMOVED lines=16> */
.L_x_2165:


//--------------------- .text._ZN7cutlass13device_kernelIN5flash11enable_sm90INS1_16FlashAttnFwdSm90INS1_25CollectiveMainloopFwdSm90ILi2EN4cute5tupleIJNS5_1CILi1EEES8_S8_EEENS6_IJNS7_ILi192EEENS7_ILi160EEENS7_ILi64EEEEEELi64ENS_12float_e4m3_tEfNS_4arch4Sm90ELb0ELb1ELb1ELb1ELb0ELb0ELb0ELb1ELb1ELb0ELb0ELb0EEENS1_21CollectiveEpilogueFwdINS6_IJSA_SC_SB_EEES9_NS_10bfloat16_tESG_Li384ELb1ELb0ELb0ELb1EEENS1_36VarlenDynamicPersistentTileSchedulerILi192ELi160ELi384ELi128ELb0ELb0ELb1ELb1ELb0ELb1EEEEEEEEEvNT_6ParamsE --------------------------
	.section	.text._ZN7cutlass13device_kernelIN5flash11enable_sm90INS1_16FlashAttnFwdSm90INS1_25CollectiveMainloopFwdSm90ILi2EN4cute5tupleIJNS5_1CILi1EEES8_S8_EEENS6_IJNS7_ILi192EEENS7_ILi160EEENS7_ILi64EEEEEELi64ENS_12float_e4m3_tEfNS_4arch4Sm90ELb0ELb1ELb1ELb1ELb0ELb0ELb0ELb1ELb1ELb0ELb0ELb0EEENS1_21CollectiveEpilogueFwdINS6_IJSA_SC_SB_EEES9_NS_10bfloat16_tESG_Li384ELb1ELb0ELb0ELb1EEENS1_36VarlenDynamicPersistentTileSchedulerILi192ELi160ELi384ELi128ELb0ELb0ELb1ELb1ELb0ELb1EEEEEEEEEvNT_6ParamsE,"ax",@progbits
	.align	128
.text._ZN7cutlass13device_kernelIN5flash11enable_sm90INS1_16FlashAttnFwdSm90INS1_25CollectiveMainloopFwdSm90ILi2EN4cute5tupleIJNS5_1CILi1EEES8_S8_EEENS6_IJNS7_ILi192EEENS7_ILi160EEENS7_ILi64EEEEEELi64ENS_12float_e4m3_tEfNS_4arch4Sm90ELb0ELb1ELb1ELb1ELb0ELb0ELb0ELb1ELb1ELb0ELb0ELb0EEENS1_21CollectiveEpilogueFwdINS6_IJSA_SC_SB_EEES9_NS_10bfloat16_tESG_Li384ELb1ELb0ELb0ELb1EEENS1_36VarlenDynamicPersistentTileSchedulerILi192ELi160ELi384ELi128ELb0ELb0ELb1ELb1ELb0ELb1EEEEEEEEEvNT_6ParamsE:
        .type           _ZN7cutlass13device_kernelIN5flash11enable_sm90INS1_16FlashAttnFwdSm90INS1_25CollectiveMainloopFwdSm90ILi2EN4cute5tupleIJNS5_1CILi1EEES8_S8_EEENS6_IJNS7_ILi192EEENS7_ILi160EEENS7_ILi64EEEEEELi64ENS_12float_e4m3_tEfNS_4arch4Sm90ELb0ELb1ELb1ELb1ELb0ELb0ELb0ELb1ELb1ELb0ELb0ELb0EEENS1_21CollectiveEpilogueFwdINS6_IJSA_SC_SB_EEES9_NS_10bfloat16_tESG_Li384ELb1ELb0ELb0ELb1EEENS1_36VarlenDynamicPersistentTileSchedulerILi192ELi160ELi384ELi128ELb0ELb0ELb1ELb1ELb0ELb1EEEEEEEEEvNT_6ParamsE,@function
        .size           _ZN7cutlass13device_kernelIN5flash11enable_sm90INS1_16FlashAttnFwdSm90INS1_25CollectiveMainloopFwdSm90ILi2EN4cute5tupleIJNS5_1CILi1EEES8_S8_EEENS6_IJNS7_ILi192EEENS7_ILi160EEENS7_ILi64EEEEEELi64ENS_12float_e4m3_tEfNS_4arch4Sm90ELb0ELb1ELb1ELb1ELb0ELb0ELb0ELb1ELb1ELb0ELb0ELb0EEENS1_21CollectiveEpilogueFwdINS6_IJSA_SC_SB_EEES9_NS_10bfloat16_tESG_Li384ELb1ELb0ELb0ELb1EEENS1_36VarlenDynamicPersistentTileSchedulerILi192ELi160ELi384ELi128ELb0ELb0ELb1ELb1ELb0ELb1EEEEEEEEEvNT_6ParamsE,(.L_x_2166 - _ZN7cutlass13device_kernelIN5flash11enable_sm90INS1_16FlashAttnFwdSm90INS1_25CollectiveMainloopFwdSm90ILi2EN4cute5tupleIJNS5_1CILi1EEES8_S8_EEENS6_IJNS7_ILi192EEENS7_ILi160EEENS7_ILi64EEEEEELi64ENS_12float_e4m3_tEfNS_4arch4Sm90ELb0ELb1ELb1ELb1ELb0ELb0ELb0ELb1ELb1ELb0ELb0ELb0EEENS1_21CollectiveEpilogueFwdINS6_IJSA_SC_SB_EEES9_NS_10bfloat16_tESG_Li384ELb1ELb0ELb0ELb1EEENS1_36VarlenDynamicPersistentTileSchedulerILi192ELi160ELi384ELi128ELb0ELb0ELb1ELb1ELb0ELb1EEEEEEEEEvNT_6ParamsE)
        .other          _ZN7cutlass13device_kernelIN5flash11enable_sm90INS1_16FlashAttnFwdSm90INS1_25CollectiveMainloopFwdSm90ILi2EN4cute5tupleIJNS5_1CILi1EEES8_S8_EEENS6_IJNS7_ILi192EEENS7_ILi160EEENS7_ILi64EEEEEELi64ENS_12float_e4m3_tEfNS_4arch4Sm90ELb0ELb1ELb1ELb1ELb0ELb0ELb0ELb1ELb1ELb0ELb0ELb0EEENS1_21CollectiveEpilogueFwdINS6_IJSA_SC_SB_EEES9_NS_10bfloat16_tESG_Li384ELb1ELb0ELb0ELb1EEENS1_36VarlenDynamicPersistentTileSchedulerILi192ELi160ELi384ELi128ELb0ELb0ELb1ELb1ELb0ELb1EEEEEEEEEvNT_6ParamsE,@"STO_CUDA_ENTRY STV_DEFAULT"
_ZN7cutlass13device_kernelIN5flash11enable_sm90INS1_16FlashAttnFwdSm90INS1_25CollectiveMainloopFwdSm90ILi2EN4cute5tupleIJNS5_1CILi1EEES8_S8_EEENS6_IJNS7_ILi192EEENS7_ILi160EEENS7_ILi64EEEEEELi64ENS_12float_e4m3_tEfNS_4arch4Sm90ELb0ELb1ELb1ELb1ELb0ELb0ELb0ELb1ELb1ELb0ELb0ELb0EEENS1_21CollectiveEpilogueFwdINS6_IJSA_SC_SB_EEES9_NS_10bfloat16_tESG_Li384ELb1ELb0ELb0ELb1EEENS1_36VarlenDynamicPersistentTileSchedulerILi192ELi160ELi384ELi128ELb0ELb0ELb1ELb1ELb0ELb1EEEEEEEEEvNT_6ParamsE:
        /* <DEDUP_REMOVED lines=21> */
.L_x_818:
[----:B------:R-:W-:Y:S05]  /*0150*/  BSYNC B0 ;  /* 0x0000000000007941 */ /* 0x000fea0003800000 */
.L_x_817:
        /* <DEDUP_REMOVED lines=41> */
.L_x_819:
        /* <DEDUP_REMOVED lines=22> */
.L_x_820:
        /* <DEDUP_REMOVED lines=18> */
.L_x_821:
        /* <DEDUP_REMOVED lines=22> */
.L_x_822:
        /* <DEDUP_REMOVED lines=22> */
.L_x_823:
[----:B------:R-:W-:Y:S01]  /*0930*/  PLOP3.LUT P0, PT, PT, PT, UP0, 0x80, 0x0 ;  /* 0x000000000000781c */ /* 0x000fe20003f0f008 */
[----:B------:R-:W-:Y:S01]  /*0940*/  UMOV UR40, 0x1 ;  /* 0x0000000100287882 */ /* 0x000fe20000000000 */
[----:B------:R-:W-:Y:S01]  /*0950*/  NOP ;  /* 0x0000000000007918 */ /* 0x000fe20000000000 */
[----:B------:R-:W-:Y:S01]  /*0960*/  USEL UR40, UR40, 0x2, !UP0 ;  /* 0x0000000228287887 */ /* 0x000fe2000c000000 */
[----:B------:R-:W-:Y:S01]  /*0970*/  ULDC.64 UR48, c[0x0][0x208] ;  /* 0x0000820000307ab9 */ /* 0x000fe20000000a00 */
[----:B012-4-:R-:W-:Y:S08]  /*0980*/  BAR.SYNC.DEFER_BLOCKING 0x0 ;  /* 0x0000000000007b1d */ /* 0x017ff00000010000 */
[----:B------:R-:W-:Y:S05]  /*0990*/  @!P0 BRA `(.L_x_824) ;  /* 0x0000013c00c08947 */ /* 0x000fea0003800000 */
.L_x_825:
        /* <DEDUP_REMOVED lines=16> */
[----:B------:R-:W-:Y:S01]  /*0aa0*/  ULOP3.LUT UR46, UR40, 0x1, URZ, 0xfc, !UPT ;  /* 0x00000001282e7892 */ /* 0x000fe2000f8efc3f */
[----:B------:R-:W-:Y:S01]  /*0ab0*/  R2UR UR47, R107 ;  /* 0x000000006b2f72ca */ /* 0x000fe200000e0000 */
[----:B------:R-:W-:Y:S01]  /*0ac0*/  UMOV UR36, URZ ;  /* 0x0000003f00247c82 */ /* 0x000fe20008000000 */
[----:B------:R-:W-:Y:S01]  /*0ad0*/  UMOV UR37, URZ ;  /* 0x0000003f00257c82 */ /* 0x000fe20008000000 */
[----:B------:R-:W-:Y:S01]  /*0ae0*/  UMOV UR38, URZ ;  /* 0x0000003f00267c82 */ /* 0x000fe20008000000 */
[----:B0-----:R-:W-:-:S05]  /*0af0*/  VIADD R0, R0, 0xffffff80 ;  /* 0xffffff8000007836 */ /* 0x001fca0000000000 */
[----:B------:R-:W-:-:S04]  /*0b00*/  SHF.R.S32.HI R3, RZ, 0x1f, R0 ;  /* 0x0000001fff037819 */ /* 0x000fc80000011400 */
[CC--:B------:R-:W-:Y:S02]  /*0b10*/  LEA.HI R2, R3.reuse, R0.reuse, RZ, 0x7 ;  /* 0x0000000003027211 */ /* 0x0c0fe400078f38ff */
[CC--:B------:R-:W-:Y:S02]  /*0b20*/  LEA.HI R4, R3.reuse, R0.reuse, RZ, 0x4 ;  /* 0x0000000003047211 */ /* 0x0c0fe400078f20ff */
[----:B------:R-:W-:Y:S02]  /*0b30*/  LOP3.LUT R5, R2, 0xffffff80, RZ, 0xc0, !PT ;  /* 0xffffff8002057812 */ /* 0x000fe400078ec0ff */
[----:B------:R-:W-:Y:S02]  /*0b40*/  SHF.R.S32.HI R2, RZ, 0x7, R2 ;  /* 0x00000007ff027819 */ /* 0x000fe40000011402 */
[----:B------:R-:W-:Y:S01]  /*0b50*/  SHF.R.S32.HI R7, RZ, 0x4, R4 ;  /* 0x00000004ff077819 */ /* 0x000fe20000011404 */
[----:B------:R-:W-:Y:S01]  /*0b60*/  IMAD.IADD R17, R0, 0x1, -R5 ;  /* 0x0000000100117824 */ /* 0x000fe200078e0a05 */
[----:B------:R-:W-:Y:S01]  /*0b70*/  LEA.HI R5, R3, R0, RZ, 0x5 ;  /* 0x0000000003057211 */ /* 0x000fe200078f28ff */
[----:B------:R-:W-:Y:S01]  /*0b80*/  IMAD.HI R6, R2, 0x55555556, RZ ;  /* 0x5555555602067827 */ /* 0x000fe200078e02ff */
[----:B------:R-:W-:-:S02]  /*0b90*/  LOP3.LUT R3, R4, 0x3fffff0, RZ, 0xc0, !PT ;  /* 0x03fffff004037812 */ /* 0x000fc400078ec0ff */
[----:B------:R-:W-:Y:S01]  /*0ba0*/  SHF.R.S32.HI R8, RZ, 0x1f, R17 ;  /* 0x0000001fff087819 */ /* 0x000fe20000011411 */
[----:B------:R-:W-:Y:S01]  /*0bb0*/  IMAD.SHL.U32 R5, R5, 0x20, RZ ;  /* 0x0000002005057824 */ /* 0x000fe200078e00ff */
[----:B------:R-:W-:Y:S01]  /*0bc0*/  LEA.HI R4, R4, R7, RZ, 0x1 ;  /* 0x0000000704047211 */ /* 0x000fe200078f08ff */
[----:B------:R-:W-:Y:S01]  /*0bd0*/  IMAD.IADD R3, R0, 0x1, -R3 ;  /* 0x0000000100037824 */ /* 0x000fe200078e0a03 */
[CC--:B------:R-:W-:Y:S02]  /*0be0*/  LEA.HI R9, R8.reuse, R17.reuse, RZ, 0x2 ;  /* 0x0000001108097211 */ /* 0x0c0fe400078f10ff */
[----:B------:R-:W-:Y:S02]  /*0bf0*/  LEA.HI R8, R8, R17, RZ, 0x5 ;  /* 0x0000001108087211 */ /* 0x000fe400078f28ff */
[--C-:B------:R-:W-:Y:S02]  /*0c00*/  SHF.R.S32.HI R10, RZ, 0x2, R9.reuse ;  /* 0x00000002ff0a7819 */ /* 0x100fe40000011409 */
[----:B------:R-:W-:-:S02]  /*0c10*/  SHF.R.S32.HI R11, RZ, 0x1f, R9 ;  /* 0x0000001fff0b7819 */ /* 0x000fc40000011409 */
[----:B------:R-:W-:Y:S02]  /*0c20*/  LOP3.LUT R0, R5, 0xfffffc00, RZ, 0xc0, !PT ;  /* 0xfffffc0005007812 */ /* 0x000fe400078ec0ff */
[----:B------:R-:W-:Y:S02]  /*0c30*/  LEA.HI R11, R11, R10, RZ, 0x3 ;  /* 0x0000000a0b0b7211 */ /* 0x000fe400078f18ff */
[----:B------:R-:W-:Y:S01]  /*0c40*/  LOP3.LUT R4, R4, 0x1ffffffe, RZ, 0xc0, !PT ;  /* 0x1ffffffe04047812 */ /* 0x000fe200078ec0ff */
[----:B------:R-:W-:Y:S01]  /*0c50*/  IMAD R3, R3, 0x40, R0 ;  /* 0x0000004003037824 */ /* 0x000fe200078e0200 */
[----:B------:R-:W-:Y:S02]  /*0c60*/  LOP3.LUT R11, R11, 0xfffffff8, RZ, 0xc0, !PT ;  /* 0xfffffff80b0b7812 */ /* 0x000fe400078ec0ff */
[----:B------:R-:W-:Y:S01]  /*0c70*/  LEA.HI R5, R6, R6, RZ, 0x1 ;  /* 0x0000000606057211 */ /* 0x000fe200078f08ff */
[----:B------:R-:W-:Y:S01]  /*0c80*/  IMAD.IADD R4, R7, 0x1, -R4 ;  /* 0x0000000107047824 */ /* 0x000fe200078e0a04 */
[----:B------:R-:W-:Y:S01]  /*0c90*/  SHF.R.S32.HI R8, RZ, 0x5, R8 ;  /* 0x00000005ff087819 */ /* 0x000fe20000011408 */
[----:B------:R-:W-:Y:S01]  /*0ca0*/  IMAD.IADD R11, R10, 0x1, -R11 ;  /* 0x000000010a0b7824 */ /* 0x000fe200078e0a0b */
[----:B------:R-:W-:Y:S01]  /*0cb0*/  LOP3.LUT R0, R9, 0x7ffffffc, RZ, 0xc0, !PT ;  /* 0x7ffffffc09007812 */ /* 0x000fe200078ec0ff */
[----:B------:R-:W-:-:S02]  /*0cc0*/  IMAD R5, R5, -0x3, R2 ;  /* 0xfffffffd05057824 */ /* 0x000fc400078e0202 */
[----:B------:R-:W-:Y:S02]  /*0cd0*/  IMAD R8, R8, 0x10, R11 ;  /* 0x0000001008087824 */ /* 0x000fe400078e020b */
[----:B------:R-:W-:Y:S02]  /*0ce0*/  IMAD R157, R4, 0x8, R3 ;  /* 0x00000008049d7824 */ /* 0x000fe400078e0203 */
[----:B------:R-:W-:Y:S02]  /*0cf0*/  IMAD.IADD R17, R17, 0x1, -R0 ;  /* 0x0000000111117824 */ /* 0x000fe400078e0a00 */
[----:B------:R-:W-:-:S07]  /*0d00*/  IMAD R156, R5, 0x40, R8 ;  /* 0x00000040059c7824 */ /* 0x000fce00078e0208 */
.L_x_929:
[----:B------:R-:W-:Y:S01]  /*0d10*/  ULDC.64 UR4, c[0x0][0xa28] ;  /* 0x00028a0000047ab9 */ /* 0x000fe20000000a00 */
[----:B0-----:R-:W0:Y:S01]  /*0d20*/  LDC R19, c[0x0][0x288] ;  /* 0x0000a200ff137b82 */ /* 0x001e220000000800 */
[----:B------:R-:W-:Y:S01]  /*0d30*/  UISETP.NE.U32.AND UP0, UPT, UR4, URZ, UPT ;  /* 0x0000003f0400728c */ /* 0x000fe2000bf05070 */
[----:B------:R-:W-:-:S03]  /*0d40*/  IMAD.MOV.U32 R3, RZ, RZ, RZ ;  /* 0x000000ffff037224 */ /* 0x000fc600078e00ff */
[----:B------:R-:W-:-:S03]  /*0d50*/  UISETP.NE.AND.EX UP0, UPT, UR5, URZ, UPT, UP0 ;  /* 0x0000003f0500728c */ /* 0x000fc6000bf05300 */
[----:B------:R-:W-:Y:S01]  /*0d60*/  ULDC.64 UR4, c[0x0][0xa18] ;  /* 0x0002860000047ab9 */ /* 0x000fe20000000a00 */
[----:B-1--45:R-:W1:Y:S01]  /*0d70*/  LDC.64 R8, c[0x0][0x3f8] ;  /* 0x0000fe00ff087b82 */ /* 0x032e620000000a00 */
[----:B------:R-:W-:Y:S01]  /*0d80*/  UISETP.NE.U32.AND UP1, UPT, UR4, URZ, UPT ;  /* 0x0000003f0400728c */ /* 0x000fe2000bf25070 */
[----:B------:R-:W-:-:S03]  /*0d90*/  PLOP3.LUT P0, PT, PT, PT, UP0, 0x80, 0x0 ;  /* 0x000000000000781c */ /* 0x000fc60003f0f008 */
[----:B------:R-:W-:-:S03]  /*0da0*/  UISETP.NE.AND.EX UP1, UPT, UR5, URZ, UPT, UP1 ;  /* 0x0000003f0500728c */ /* 0x000fc6000bf25310 */
[----:B------:R-:W-:Y:S01]  /*0db0*/  @UP0 ULDC.64 UR4, c[0x0][0xa28] ;  /* 0x00028a0000040ab9 */ /* 0x000fe20000000a00 */
[----:B--2---:R-:W2:Y:S01]  /*0dc0*/  LDC R0, c[0x0][0x404] ;  /* 0x00010100ff007b82 */ /* 0x004ea20000000800 */
[----:B------:R-:W-:Y:S01]  /*0dd0*/  @UP0 UIMAD.WIDE UR4, UR47, 0x4, UR4 ;  /* 0x000000042f0408a5 */ /* 0x000fe2000f8e0204 */
[----:B------:R-:W-:-:S05]  /*0de0*/  PLOP3.LUT P2, PT, PT, PT, UP1, 0x80, 0x0 ;  /* 0x000000000000781c */ /* 0x000fca0003f4f018 */
[----:B------:R-:W-:Y:S01]  /*0df0*/  @UP1 ULDC.64 UR6, c[0x0][0xa18] ;  /* 0x0002860000061ab9 */ /* 0x000fe20000000a00 */
[----:B------:R-:W-:Y:S01]  /*0e00*/  IMAD.U32 R4, RZ, RZ, UR4 ;  /* 0x00000004ff047e24 */ /* 0x000fe2000f8e00ff */
[----:B---3--:R-:W3:Y:S01]  /*0e10*/  LDC R11, c[0x0][0x2e0] ;  /* 0x0000b800ff0b7b82 */ /* 0x008ee20000000800 */
[----:B------:R-:W-:Y:S01]  /*0e20*/  IMAD.U32 R5, RZ, RZ, UR5 ;  /* 0x00000005ff057e24 */ /* 0x000fe2000f8e00ff */
[----:B------:R-:W-:-:S04]  /*0e30*/  @UP1 UIMAD.WIDE UR4, UR47, 0x4, UR6 ;  /* 0x000000042f0418a5 */ /* 0x000fc8000f8e0206 */
[----:B------:R4:W5:Y:S02]  /*0e40*/  @P0 LDG.E R3, desc[UR48][R4.64] ;  /* 0x0000003004030981 */ /* 0x000964000c1e1900 */
[----:B------:R-:W-:Y:S02]  /*0e50*/  IMAD.U32 R6, RZ, RZ, UR4 ;  /* 0x00000004ff067e24 */ /* 0x000fe4000f8e00ff */
[----:B------:R-:W-:Y:S01]  /*0e60*/  IMAD.U32 R7, RZ, RZ, UR5 ;  /* 0x00000005ff077e24 */ /* 0x000fe2000f8e00ff */
[----:B------:R-:W-:-:S04]  /*0e70*/  ULDC.64 UR4, c[0x0][0xa20] ;  /* 0x0002880000047ab9 */ /* 0x000fc80000000a00 */
[----:B0-----:R4:W5:Y:S01]  /*0e80*/  @P2 LDG.E R19, desc[UR48][R6.64] ;  /* 0x0000003006132981 */ /* 0x001962000c1e1900 */
[----:B-1----:R-:W-:Y:S02]  /*0e90*/  ISETP.NE.U32.AND P0, PT, R8, RZ, PT ;  /* 0x000000ff0800720c */ /* 0x002fe40003f05070 */
[----:B------:R-:W-:Y:S02]  /*0ea0*/  ISETP.NE.U32.AND P1, PT, RZ, UR4, PT ;  /* 0x00000004ff007c0c */ /* 0x000fe4000bf25070 */
[----:B------:R-:W-:Y:S02]  /*0eb0*/  ISETP.NE.AND.EX P0, PT, R9, RZ, PT, P0 ;  /* 0x000000ff0900720c */ /* 0x000fe40003f05300 */
[----:B------:R-:W-:Y:S02]  /*0ec0*/  ISETP.NE.AND.EX P1, PT, RZ, UR5, PT, P1 ;  /* 0x00000005ff007c0c */ /* 0x000fe4000bf25310 */
[----:B--2---:R-:W-:Y:S01]  /*0ed0*/  SEL R0, R0, 0x1, P0 ;  /* 0x0000000100007807 */ /* 0x004fe20000000000 */
[----:B----4-:R-:W-:Y:S10]  /*0ee0*/  @P2 BRA `(.L_x_826) ;  /* 0x00000000002c2947 */ /* 0x010ff40003800000 */
        /* <DEDUP_REMOVED lines=8> */
[----:B-----5:R-:W2:Y:S04]  /*0f70*/  LDG.E R19, desc[UR48][R4.64] ;  /* 0x0000003004137981 */ /* 0x020ea8000c1e1900 */
[----:B------:R-:W2:Y:S02]  /*0f80*/  LDG.E R6, desc[UR48][R4.64+0x4] ;  /* 0x0000043004067981 */ /* 0x000ea4000c1e1900 */
[----:B--2---:R-:W-:-:S07]  /*0f90*/  IMAD.IADD R19, R6, 0x1, -R19 ;  /* 0x0000000106137824 */ /* 0x004fce00078e0a13 */
.L_x_826:
[----:B------:R-:W-:Y:S01]  /*0fa0*/  UMOV UR39, UR42 ;  /* 0x0000002a00277c82 */ /* 0x000fe20008000000 */
[----:B------:R-:W-:Y:S01]  /*0fb0*/  UMOV UR41, UR47 ;  /* 0x0000002f00297c82 */ /* 0x000fe20008000000 */
[----:B---3--:R-:W-:Y:S02]  /*0fc0*/  IMAD R18, R0, R11, RZ ;  /* 0x0000000b00127224 */ /* 0x008fe400078e02ff */
[----:B------:R-:W-:Y:S01]  /*0fd0*/  IMAD.MOV.U32 R23, RZ, RZ, R105 ;  /* 0x000000ffff177224 */ /* 0x000fe200078e0069 */
[----:B------:R-:W-:Y:S06]  /*0fe0*/  @!P1 BRA `(.L_x_827) ;  /* 0x0000000000189947 */ /* 0x000fec0003800000 */
[----:B------:R-:W-:Y:S02]  /*0ff0*/  ULDC.64 UR4, c[0x0][0xa20] ;  /* 0x0002880000047ab9 */ /* 0x000fe40000000a00 */
[----:B------:R-:W-:-:S06]  /*1000*/  UIMAD.WIDE UR4, UR47, 0x4, UR4 ;  /* 0x000000042f0478a5 */ /* 0x000fcc000f8e0204 */
[----:B------:R-:W-:Y:S02]  /*1010*/  IMAD.U32 R4, RZ, RZ, UR4 ;  /* 0x00000004ff047e24 */ /* 0x000fe4000f8e00ff */
[----:B------:R-:W-:-:S05]  /*1020*/  IMAD.U32 R5, RZ, RZ, UR5 ;  /* 0x00000005ff057e24 */ /* 0x000fca000f8e00ff */
[----:B------:R0:W5:Y:S01]  /*1030*/  LDG.E R18, desc[UR48][R4.64] ;  /* 0x0000003004127981 */ /* 0x000162000c1e1900 */
[----:B------:R-:W-:Y:S05]  /*1040*/  BRA `(.L_x_828) ;  /* 0x00000000002c7947 */ /* 0x000fea0003800000 */
.L_x_827:
        /* <DEDUP_REMOVED lines=9> */
[----:B------:R-:W2:Y:S02]  /*10e0*/  LDG.E R7, desc[UR48][R4.64+0x4] ;  /* 0x0000043004077981 */ /* 0x000ea4000c1e1900 */
[----:B--2---:R-:W-:-:S07]  /*10f0*/  IMAD.IADD R18, R7, 0x1, -R18 ;  /* 0x0000000107127824 */ /* 0x004fce00078e0a12 */
.L_x_828:
[----:B------:R-:W1:Y:S01]  /*1100*/  LDC.64 R6, c[0x0][0x9e0] ;  /* 0x00027800ff067b82 */ /* 0x000e620000000a00 */
[----:B------:R-:W-:Y:S01]  /*1110*/  ULDC UR4, c[0x0][0x428] ;  /* 0x00010a0000047ab9 */ /* 0x000fe20000000800 */
[----:B-----5:R-:W-:Y:S01]  /*1120*/  IMAD.IADD R18, R18, 0x1, -R3 ;  /* 0x0000000112127824 */ /* 0x020fe200078e0a03 */
[----:B------:R-:W-:-:S04]  /*1130*/  UISETP.NE.AND UP0, UPT, UR4, 0x1, UPT ;  /* 0x000000010400788c */ /* 0x000fc8000bf05270 */
[----:B------:R-:W-:-:S05]  /*1140*/  IADD3 R22, R18, 0xc0, -R19 ;  /* 0x000000c012167810 */ /* 0x000fca0007ffe813 */
[----:B------:R-:W-:Y:S02]  /*1150*/  IMAD R22, R105, 0xc0, R22 ;  /* 0x000000c069167824 */ /* 0x000fe400078e0216 */
[----:B------:R-:W-:Y:S01]  /*1160*/  @UP0 ULDC UR4, c[0x0][0x42c] ;  /* 0x00010b0000040ab9 */ /* 0x000fe20000000800 */
[----:B------:R-:W-:Y:S01]  /*1170*/  @UP0 ULDC UR6, c[0x0][0x430] ;  /* 0x00010c0000060ab9 */ /* 0x000fe20000000800 */
[----:B------:R-:W-:-:S04]  /*1180*/  UIMAD.WIDE.U32 UR4, UR42, UR4, URZ ;  /* 0x000000042a0472a5 */ /* 0x000fc8000f8e003f */
[----:B------:R-:W-:Y:S01]  /*1190*/  @UP0 USHF.R.U32.HI UR42, URZ, UR6, UR5 ;  /* 0x000000063f2a0299 */ /* 0x000fe20008011605 */
[----:B-1----:R-:W-:Y:S01]  /*11a0*/  ISETP.GE.AND P1, PT, R7, 0x1, PT ;  /* 0x000000010700780c */ /* 0x002fe20003f26270 */
[----:B------:R-:W-:-:S12]  /*11b0*/  IMAD.IADD R0, R22, 0x1, R6 ;  /* 0x0000000116007824 */ /* 0x000fd800078e0206 */
[----:B------:R-:W-:Y:S05]  /*11c0*/  @!P1 BRA `(.L_x_829) ;  /* 0x0000000000409947 */ /* 0x000fea0003800000 */
[C---:B------:R-:W-:Y:S01]  /*11d0*/  ISETP.GT.AND P0, PT, R22.reuse, RZ, PT ;  /* 0x000000ff1600720c */ /* 0x040fe20003f04270 */
[----:B------:R-:W-:-:S12]  /*11e0*/  VIADD R3, R22, 0xffffffff ;  /* 0xffffffff16037836 */ /* 0x000fd80000000000 */
[----:B------:R-:W-:Y:S05]  /*11f0*/  @P0 BRA `(.L_x_830) ;  /* 0x00000000001c0947 */ /* 0x000fea0003800000 */
[----:B------:R-:W-:Y:S01]  /*1200*/  ISETP.NE.AND P0, PT, R7, 0x1, PT ;  /* 0x000000010700780c */ /* 0x000fe20003f05270 */
[----:B------:R-:W-:-:S12]  /*1210*/  IMAD.MOV R3, RZ, RZ, -R22 ;  /* 0x000000ffff037224 */ /* 0x000fd800078e0a16 */
[----:B0-----:R-:W0:Y:S02]  /*1220*/  @P0 LDC.64 R4, c[0x0][0x9e8] ;  /* 0x00027a00ff040b82 */ /* 0x001e240000000a00 */
[----:B0-----:R-:W-:-:S05]  /*1230*/  @P0 IMAD.HI.U32 R4, R3, R4, RZ ;  /* 0x0000000403040227 */ /* 0x001fca00078e00ff */
[----:B------:R-:W-:-:S04]  /*1240*/  @P0 SHF.R.U32.HI R3, RZ, R5, R4 ;  /* 0x00000005ff030219 */ /* 0x000fc80000011604 */
[----:B------:R-:W-:Y:S01]  /*1250*/  LOP3.LUT R3, RZ, R3, RZ, 0x33, !PT ;  /* 0x00000003ff037212 */ /* 0x000fe200078e33ff */
[----:B------:R-:W-:Y:S06]  /*1260*/  BRA `(.L_x_831) ;  /* 0x0000000000107947 */ /* 0x000fec0003800000 */
.L_x_830:
[----:B------:R-:W-:-:S13]  /*1270*/  ISETP.NE.AND P0, PT, R7, 0x1, PT ;  /* 0x000000010700780c */ /* 0x000fda0003f05270 */
[----:B0-----:R-:W0:Y:S02]  /*1280*/  @P0 LDC.64 R4, c[0x0][0x9e8] ;  /* 0x00027a00ff040b82 */ /* 0x001e240000000a00 */
[----:B0-----:R-:W-:-:S05]  /*1290*/  @P0 IMAD.HI.U32 R4, R3, R4, RZ ;  /* 0x0000000403040227 */ /* 0x001fca00078e00ff */
[----:B------:R-:W-:-:S07]  /*12a0*/  @P0 SHF.R.U32.HI R3, RZ, R5, R4 ;  /* 0x00000005ff030219 */ /* 0x000fce0000011604 */
.L_x_831:
[----:B------:R-:W-:-:S05]  /*12b0*/  IMAD R3, R3, R7, R7 ;  /* 0x0000000703037224 */ /* 0x000fca00078e0207 */
[----:B------:R-:W-:-:S07]  /*12c0*/  VIMNMX R0, R0, R3, PT ;  /* 0x0000000300007248 */ /* 0x000fce0003fe0100 */
.L_x_829:
[----:B0-----:R-:W-:Y:S01]  /*12d0*/  IMAD.IADD R4, R18, 0x1, -R19 ;  /* 0x0000000112047824 */ /* 0x001fe200078e0a13 */
[----:B------:R-:W-:Y:S01]  /*12e0*/  ULDC UR4, c[0x0][0x9dc] ;  /* 0x0002770000047ab9 */ /* 0x000fe20000000800 */
[----:B------:R-:W-:Y:S02]  /*12f0*/  VIADD R3, R0, 0x9f ;  /* 0x0000009f00037836 */ /* 0x000fe40000000000 */
[----:B------:R-:W-:Y:S02]  /*1300*/  VIADD R0, R18, 0x9f ;  /* 0x0000009f12007836 */ /* 0x000fe40000000000 */
[----:B------:R-:W-:Y:S02]  /*1310*/  IMAD R107, R105, 0xc0, R4 ;  /* 0x000000c0696b7824 */ /* 0x000fe400078e0204 */
[----:B------:R-:W-:-:S04]  /*1320*/  IMAD.HI R4, R3, 0x66666667, RZ ;  /* 0x6666666703047827 */ /* 0x000fc800078e02ff */
[----:B------:R-:W-:Y:S01]  /*1330*/  IMAD.HI R0, R0, 0x66666667, RZ ;  /* 0x6666666700007827 */ /* 0x000fe200078e02ff */
[----:B------:R-:W-:-:S03]  /*1340*/  SHF.R.U32.HI R5, RZ, 0x1f, R4 ;  /* 0x0000001fff057819 */ /* 0x000fc60000011604 */
[----:B------:R-:W-:Y:S01]  /*1350*/  VIADD R6, R107, -UR4 ;  /* 0x800000046b067c36 */ /* 0x000fe20008000000 */
[----:B------:R-:W-:Y:S02]  /*1360*/  SHF.R.U32.HI R3, RZ, 0x1f, R0 ;  /* 0x0000001fff037819 */ /* 0x000fe40000011600 */
[----:B------:R-:W-:Y:S02]  /*1370*/  LEA.HI.SX32 R104, R4, R5, 0x1a ;  /* 0x0000000504687211 */ /* 0x000fe400078fd2ff */
[----:B------:R-:W-:Y:S02]  /*1380*/  LEA.HI.SX32 R3, R0, R3, 0x1a ;  /* 0x0000000300037211 */ /* 0x000fe400078fd2ff */
[----:B------:R-:W-:Y:S02]  /*1390*/  R2UR UR4, R6 ;  /* 0x00000000060472ca */ /* 0x000fe400000e0000 */
[----:B------:R-:W-:Y:S01]  /*13a0*/  VIMNMX R104, R3, R104, PT ;  /* 0x0000006803687248 */ /* 0x000fe20003fe0100 */
[----:B------:R-:W-:-:S12]  /*13b0*/  @!P1 BRA `(.L_x_832) ;  /* 0x0000000000489947 */ /* 0x000fd80003800000 */
[----:B------:R-:W-:-:S13]  /*13c0*/  ISETP.GT.AND P0, PT, R107, -0x1, PT ;  /* 0xffffffff6b00780c */ /* 0x000fda0003f04270 */
[----:B------:R-:W-:Y:S05]  /*13d0*/  @P0 BRA `(.L_x_833) ;  /* 0x00000000001c0947 */ /* 0x000fea0003800000 */
[----:B------:R-:W-:Y:S02]  /*13e0*/  ISETP.NE.AND P0, PT, R7, 0x1, PT ;  /* 0x000000010700780c */ /* 0x000fe40003f05270 */
[----:B------:R-:W-:-:S11]  /*13f0*/  LOP3.LUT R3, RZ, R107, RZ, 0x33, !PT ;  /* 0x0000006bff037212 */ /* 0x000fd600078e33ff */
[----:B------:R-:W0:Y:S02]  /*1400*/  @P0 LDC.64 R4, c[0x0][0x9e8] ;  /* 0x00027a00ff040b82 */ /* 0x000e240000000a00 */
[----:B0-----:R-:W-:-:S05]  /*1410*/  @P0 IMAD.HI.U32 R0, R3, R4, RZ ;  /* 0x0000000403000227 */ /* 0x001fca00078e00ff */
[----:B------:R-:W-:-:S04]  /*1420*/  @P0 SHF.R.U32.HI R3, RZ, R5, R0 ;  /* 0x00000005ff030219 */ /* 0x000fc80000011600 */
[----:B------:R-:W-:Y:S01]  /*1430*/  LOP3.LUT R0, RZ, R3, RZ, 0x33, !PT ;  /* 0x00000003ff007212 */ /* 0x000fe200078e33ff */
[----:B------:R-:W-:Y:S06]  /*1440*/  BRA `(.L_x_834) ;  /* 0x0000000000147947 */ /* 0x000fec0003800000 */
.L_x_833:
[----:B------:R-:W-:Y:S01]  /*1450*/  ISETP.NE.AND P0, PT, R7, 0x1, PT ;  /* 0x000000010700780c */ /* 0x000fe20003f05270 */
[----:B------:R-:W-:-:S12]  /*1460*/  IMAD.MOV.U32 R0, RZ, RZ, R107 ;  /* 0x000000ffff007224 */ /* 0x000fd800078e006b */
[----:B------:R-:W0:Y:S02]  /*1470*/  @P0 LDC.64 R4, c[0x0][0x9e8] ;  /* 0x00027a00ff040b82 */ /* 0x000e240000000a00 */
[----:B0-----:R-:W-:-:S05]  /*1480*/  @P0 IMAD.HI.U32 R4, R107, R4, RZ ;  /* 0x000000046b040227 */ /* 0x001fca00078e00ff */
[----:B------:R-:W-:-:S07]  /*1490*/  @P0 SHF.R.U32.HI R0, RZ, R5, R4 ;  /* 0x00000005ff000219 */ /* 0x000fce0000011604 */
.L_x_834:
[----:B------:R-:W-:-:S05]  /*14a0*/  IMAD R0, R0, R7, RZ ;  /* 0x0000000700007224 */ /* 0x000fca00078e02ff */
[----:B------:R-:W-:-:S13]  /*14b0*/  R2UR UR5, R0 ;  /* 0x00000000000572ca */ /* 0x000fda00000e0000 */
[----:B------:R-:W-:-:S04]  /*14c0*/  UISETP.LT.AND UP0, UPT, UR4, UR5, UPT ;  /* 0x000000050400728c */ /* 0x000fc8000bf01270 */
[----:B------:R-:W-:-:S12]  /*14d0*/  USEL UR4, UR4, UR5, !UP0 ;  /* 0x0000000504047287 */ /* 0x000fd8000c000000 */
.L_x_832:
        /* <DEDUP_REMOVED lines=9> */
[----:B------:R-:W-:Y:S01]  /*1570*/  CS2R R14, SRZ ;  /* 0x00000000000e7805 */ /* 0x000fe2000001ff00 */
[----:B------:R-:W-:Y:S01]  /*1580*/  IMAD.MOV.U32 R11, RZ, RZ, RZ ;  /* 0x000000ffff0b7224 */ /* 0x000fe200078e00ff */
[----:B------:R-:W-:Y:S01]  /*1590*/  CS2R R46, SRZ ;  /* 0x00000000002e7805 */ /* 0x000fe2000001ff00 */
[----:B------:R-:W-:Y:S01]  /*15a0*/  UISETP.LT.AND UP0, UPT, URZ, UR4, UPT ;  /* 0x000000043f00728c */ /* 0x000fe2000bf01270 */
[----:B------:R-:W-:-:S02]  /*15b0*/  CS2R R20, SRZ ;  /* 0x0000000000147805 */ /* 0x000fc4000001ff00 */
[----:B------:R-:W-:Y:S02]  /*15c0*/  CS2R R44, SRZ ;  /* 0x00000000002c7805 */ /* 0x000fe4000001ff00 */
[----:B------:R-:W-:Y:S01]  /*15d0*/  CS2R R24, SRZ ;  /* 0x0000000000187805 */ /* 0x000fe2000001ff00 */
[----:B------:R-:W-:Y:S01]  /*15e0*/  USEL UR43, URZ, UR4, !UP0 ;  /* 0x000000043f2b7287 */ /* 0x000fe2000c000000 */
[----:B------:R-:W-:Y:S01]  /*15f0*/  CS2R R38, SRZ ;  /* 0x0000000000267805 */ /* 0x000fe2000001ff00 */
[----:B------:R-:W-:Y:S01]  /*1600*/  IMAD.MOV.U32 R26, RZ, RZ, RZ ;  /* 0x000000ffff1a7224 */ /* 0x000fe200078e00ff */
[----:B------:R-:W-:Y:S02]  /*1610*/  CS2R R36, SRZ ;  /* 0x0000000000247805 */ /* 0x000fe4000001ff00 */
[----:B------:R-:W-:Y:S02]  /*1620*/  CS2R R28, SRZ ;  /* 0x00000000001c7805 */ /* 0x000fe4000001ff00 */
[----:B------:R-:W-:-:S02]  /*1630*/  CS2R R30, SRZ ;  /* 0x00000000001e7805 */ /* 0x000fc4000001ff00 */
[----:B------:R-:W-:Y:S02]  /*1640*/  ISETP.GT.AND P1, PT, R104, UR43, PT ;  /* 0x0000002b68007c0c */ /* 0x000fe4000bf24270 */
[----:B------:R-:W-:Y:S02]  /*1650*/  CS2R R32, SRZ ;  /* 0x0000000000207805 */ /* 0x000fe4000001ff00 */
[----:B------:R-:W-:Y:S02]  /*1660*/  CS2R R56, SRZ ;  /* 0x0000000000387805 */ /* 0x000fe4000001ff00 */
[----:B------:R-:W-:-:S07]  /*1670*/  CS2R R58, SRZ ;  /* 0x00000000003a7805 */ /* 0x000fce000001ff00 */
[----:B------:R-:W-:Y:S05]  /*1680*/  @!P1 BRA `(.L_x_835) ;  /* 0x0000011400509947 */ /* 0x000fea0003800000 */
[----:B------:R-:W0:Y:S01]  /*1690*/  S2R R4, SR_TID.X ;  /* 0x0000000000047919 */ /* 0x000e220000002100 */
[----:B------:R-:W1:Y:S01]  /*16a0*/  S2UR UR44, SR_CgaCtaId ;  /* 0x00000000002c79c3 */ /* 0x000e620000008800 */
[----:B------:R-:W-:Y:S02]  /*16b0*/  UMOV UR45, 0x400 ;  /* 0x00000400002d7882 */ /* 0x000fe40000000000 */
[----:B-1----:R-:W-:Y:S01]  /*16c0*/  ULEA UR45, UR44, UR45, 0x18 ;  /* 0x0000002d2c2d7291 */ /* 0x002fe2000f8ec03f */
[----:B0-----:R-:W-:-:S05]  /*16d0*/  VIADD R0, R4, 0xffffff80 ;  /* 0xffffff8004007836 */ /* 0x001fca0000000000 */
[----:B------:R-:W-:-:S04]  /*16e0*/  SHF.R.S32.HI R3, RZ, 0x1f, R0 ;  /* 0x0000001fff037819 */ /* 0x000fc80000011400 */
[----:B------:R-:W-:-:S04]  /*16f0*/  LEA.HI R3, R3, R0, RZ, 0x7 ;  /* 0x0000000003037211 */ /* 0x000fc800078f38ff */
[----:B------:R-:W-:-:S06]  /*1700*/  SHF.R.S32.HI R3, RZ, 0x7, R3 ;  /* 0x00000007ff037819 */ /* 0x000fcc0000011403 */
[----:B------:R-:W0:Y:S02]  /*1710*/  SHFL.IDX PT, R3, R3, RZ, 0x1f ;  /* 0x00001fff03037589 */ /* 0x000e2400000e0000 */
[----:B0-----:R-:W-:-:S13]  /*1720*/  R2UR UR6, R3 ;  /* 0x00000000030672ca */ /* 0x001fda00000e0000 */
        /* <DEDUP_REMOVED lines=26> */
.L_x_836:
        /* <DEDUP_REMOVED lines=52> */
[----:B------:R-:W0:Y:S01]  /*1c10*/  SYNCS.PHASECHK.TRANS64.TRYWAIT P1, [UR45+0x13200], R8 ;  /* 0x01320008ff0075a7 */ /* 0x000e22000802016d */
[----:B--2---:R-:W-:-:S04]  /*1c20*/  FMUL.FTZ R0, R3, R0 ;  /* 0x0000000003007220 */ /* 0x004fc80000410000 */
[----:B------:R-:W-:Y:S01]  /*1c30*/  FMUL.FTZ R0, R0, UR4 ;  /* 0x0000000400007c20 */ /* 0x000fe20008410000 */
[----:B0-----:R-:W-:Y:S06]  /*1c40*/  @!P1 BRA `(.L_x_837) ;  /* 0x0000017000e09947 */ /* 0x001fec0003800000 */
.L_x_1022:
[----:B------:R-:W-:Y:S05]  /*1c50*/  @!P0 BRA `(.L_x_838) ;  /* 0x0000000000048947 */ /* 0x000fea0003800000 */
[----:B------:R-:W-:Y:S01]  /*1c60*/  BPT.TRAP 0x1 ;  /* 0x000000040000795c */ /* 0x000fe20000300000 */
.L_x_838:
[----:B------:R-:W-:Y:S02]  /*1c70*/  IMAD.U32 R6, RZ, RZ, UR38 ;  /* 0x00000026ff067e24 */ /* 0x000fe4000f8e00ff */
[----:B0-----:R-:W-:-:S03]  /*1c80*/  IMAD.U32 R3, RZ, RZ, UR37 ;  /* 0x00000025ff037e24 */ /* 0x001fc6000f8e00ff */
[----:B------:R-:W-:Y:S02]  /*1c90*/  LEA R6, R6, UR45, 0x3 ;  /* 0x0000002d06067c11 */ /* 0x000fe4000f8e18ff */
[----:B------:R-:W-:-:S04]  /*1ca0*/  SHF.L.U32 R3, R3, 0x1f, RZ ;  /* 0x0000001f03037819 */ /* 0x000fc800000006ff */
[----:B------:R0:W1:Y:S01]  /*1cb0*/  SYNCS.PHASECHK.TRANS64.TRYWAIT P1, [R6+URZ+0x13230], R3 ;  /* 0x01323003060075a7 */ /* 0x000062000802017f */
[----:B------:R-:W-:Y:S05]  /*1cc0*/  @!P0 BRA `(.L_x_839) ;  /* 0x0000000000048947 */ /* 0x000fea0003800000 */
[----:B------:R-:W-:Y:S01]  /*1cd0*/  BPT.TRAP 0x1 ;  /* 0x000000040000795c */ /* 0x000fe20000300000 */
.L_x_839:
[----:B-1----:R-:W-:Y:S05]  /*1ce0*/  @P1 BRA `(.L_x_840) ;  /* 0x0000000000081947 */ /* 0x002fea0003800000 */
[----:B------:R-:W1:Y:S02]  /*1cf0*/  SYNCS.PHASECHK.TRANS64.TRYWAIT P1, [R6+URZ+0x13230], R3 ;  /* 0x01323003060075a7 */ /* 0x000e64000802017f */
[----:B-1----:R-:W-:Y:S05]  /*1d00*/  @!P1 BRA `(.L_x_841) ;  /* 0x0000017000c89947 */ /* 0x002fea0003800000 */
.L_x_840:
[----:B------:R-:W2:Y:S01]  /*1d10*/  S2R R4, SR_TID.X ;  /* 0x0000000000047919 */ /* 0x000ea20000002100 */
[----:B------:R-:W-:Y:S01]  /*1d20*/  UIADD3 UR4, UR45, 0xe000, URZ ;  /* 0x0000e0002d047890 */ /* 0x000fe2000fffe03f */
[----:B------:R-:W-:-:S03]  /*1d30*/  LOP3.LUT R2, R2, 0xfffffff7, RZ, 0xc0, !PT ;  /* 0xfffffff702027812 */ /* 0x000fc600078ec0ff */
[----:B------:R-:W-:-:S04]  /*1d40*/  USHF.R.U32.HI UR4, URZ, 0x4, UR4 ;  /* 0x000000043f047899 */ /* 0x000fc80008011604 */
[----:B------:R-:W-:-:S06]  /*1d50*/  ULOP3.LUT UR4, UR4, 0x3fff, URZ, 0xc0, !UPT ;  /* 0x00003fff04047892 */ /* 0x000fcc000f8ec03f */
[----:B------:R-:W-:Y:S01]  /*1d60*/  IMAD.U32 R8, RZ, RZ, UR4 ;  /* 0x00000004ff087e24 */ /* 0x000fe2000f8e00ff */
[----:B------:R-:W-:Y:S05]  /*1d70*/  WARPSYNC.ALL ;  /* 0x0000000000007948 */ /* 0x000fea0003800000 */
[----:B------:R-:W-:Y:S02]  /*1d80*/  LOP3.LUT R8, R8, 0x10000, RZ, 0xfc, !PT ;  /* 0x0001000008087812 */ /* 0x000fe400078efcff */
[----:B--2---:R-:W-:-:S13]  /*1d90*/  LOP3.LUT P1, RZ, R4, 0x7f, RZ, 0xc0, !PT ;  /* 0x0000007f04ff7812 */ /* 0x004fda000782c0ff */
[----:B------:R-:W-:Y:S02]  /*1da0*/  @P1 LOP3.LUT R2, R2, 0x8, RZ, 0xfc, !PT ;  /* 0x0000000802021812 */ /* 0x000fe400078efcff */
[----:B------:R-:W-:Y:S01]  /*1db0*/  R2UR UR12, R8 ;  /* 0x00000000080c72ca */ /* 0x000fe200000e0000 */
[----:B------:R-:W-:Y:S01]  /*1dc0*/  ULOP3.LUT UR8, UR50, 0x10000, URZ, 0xfc, !UPT ;  /* 0x0001000032087892 */ /* 0x000fe2000f8efc3f */
[----:B------:R-:W-:Y:S01]  /*1dd0*/  WARPGROUP.ARRIVE ;  /* 0x00000000000079c5 */ /* 0x000fe20000000000 */
[----:B------:R-:W-:Y:S01]  /*1de0*/  UMOV UR9, 0x80000020 ;  /* 0x8000002000097882 */ /* 0x000fe20000000000 */
[----:B------:R-:W-:Y:S01]  /*1df0*/  UMOV UR11, 0x80000020 ;  /* 0x80000020000b7882 */ /* 0x000fe20000000000 */
[----:B------:R-:W-:Y:S01]  /*1e00*/  UIADD3 UR7, UR8, 0x2, URZ ;  /* 0x0000000208077890 */ /* 0x000fe2000fffe03f */
[----:B01----:R-:W-:Y:S01]  /*1e10*/  @!P1 VIADD R6, R6, 0x13240 ;  /* 0x0001324006069836 */ /* 0x003fe20000000000 */
[----:B------:R-:W-:Y:S02]  /*1e20*/  ULDC UR20, c[0x0][0x9dc] ;  /* 0x0002770000147ab9 */ /* 0x000fe40000000800 */
[----:B------:R-:W-:-:S02]  /*1e30*/  ULOP3.LUT UR20, URZ, UR20, URZ, 0x33, !UPT ;  /* 0x000000143f147292 */ /* 0x000fc4000f8e333f */
[----:B------:R-:W-:Y:S02]  /*1e40*/  @!P1 PRMT R6, RZ, 0x654, R6 ;  /* 0x00000654ff069816 */ /* 0x000fe40000000006 */
        /* <DEDUP_REMOVED lines=57> */
[----:B------:R-:W0:Y:S08]  /*21e0*/  MUFU.TANH R4, R4 ;  /* 0x0000000400047308 */ /* 0x000e300000002400 */
[----:B------:R-:W1:Y:S08]  /*21f0*/  MUFU.TANH R7, R7 ;  /* 0x0000000700077308 */ /* 0x000e700000002400 */
[----:B------:R-:W2:Y:S08]  /*2200*/  MUFU.TANH R3, R3 ;  /* 0x0000000300037308 */ /* 0x000eb00000002400 */
[----:B------:R-:W3:Y:S08]  /*2210*/  MUFU.TANH R5, R5 ;  /* 0x0000000500057308 */ /* 0x000ef00000002400 */
[----:B------:R-:W4:Y:S08]  /*2220*/  MUFU.TANH R89, R89 ;  /* 0x0000005900597308 */ /* 0x000f300000002400 */
[----:B------:R-:W0:Y:S01]  /*2230*/  MUFU.TANH R88, R88 ;  /* 0x0000005800587308 */ /* 0x000e220000002400 */
        /* <DEDUP_REMOVED lines=22> */
[----:B------:R-:W0:Y:S08]  /*23a0*/  MUFU.TANH R10, R10 ;  /* 0x0000000a000a7308 */ /* 0x000e300000002400 */
[----:B------:R-:W0:Y:S08]  /*23b0*/  MUFU.TANH R91, R91 ;  /* 0x0000005b005b7308 */ /* 0x000e300000002400 */
[----:B------:R-:W0:Y:S08]  /*23c0*/  MUFU.TANH R90, R90 ;  /* 0x0000005a005a7308 */ /* 0x000e300000002400 */
[----:B------:R-:W0:Y:S08]  /*23d0*/  MUFU.TANH R11, R11 ;  /* 0x0000000b000b7308 */ /* 0x000e300000002400 */
        /* <DEDUP_REMOVED lines=56> */
[C---:B------:R-:W-:Y:S01]  /*2760*/  FMUL.FTZ R53, R0.reuse, R27 ;  /* 0x0000001b00357220 */ /* 0x040fe20000410000 */
[----:B------:R-:W-:Y:S02]  /*2770*/  IMAD.MOV.U32 R27, RZ, RZ, -0xa0 ;  /* 0xffffff60ff1b7424 */ /* 0x000fe400078e00ff */
[C---:B------:R-:W-:Y:S01]  /*2780*/  FMUL.FTZ R54, R0.reuse, R30 ;  /* 0x0000001e00367220 */ /* 0x040fe20000410000 */
[C---:B------:R-:W-:Y:S01]  /*2790*/  FMUL.FTZ R108, R0.reuse, R24 ;  /* 0x00000018006c7220 */ /* 0x040fe20000410000 */
[----:B------:R-:W-:Y:S01]  /*27a0*/  FMUL.FTZ R109, R0, R25 ;  /* 0x00000019006d7220 */ /* 0x000fe20000410000 */
[----:B------:R-:W-:Y:S02]  /*27b0*/  IMAD R116, R104, R27, 0xa0 ;  /* 0x000000a068747424 */ /* 0x000fe400078e021b */
[C---:B------:R-:W-:Y:S01]  /*27c0*/  FMUL.FTZ R52, R0.reuse, R26 ;  /* 0x0000001a00347220 */ /* 0x040fe20000410000 */
[C---:B------:R-:W-:Y:S01]  /*27d0*/  FMUL.FTZ R110, R0.reuse, R28 ;  /* 0x0000001c006e7220 */ /* 0x040fe20000410000 */
[----:B------:R-:W-:Y:S01]  /*27e0*/  FMUL.FTZ R29, R0, R29 ;  /* 0x0000001d001d7220 */ /* 0x000fe20000410000 */
[----:B------:R-:W-:-:S02]  /*27f0*/  IMAD.IADD R30, R18, 0x1, R116 ;  /* 0x00000001121e7824 */ /* 0x000fc400078e0274 */
        /* <DEDUP_REMOVED lines=9> */
[----:B------:R5:W-:Y:S01]  /*2890*/  @!P1 SYNCS.ARRIVE.TRANS64.RED.A1T0 RZ, [R6+URZ], RZ ;  /* 0x000000ff06ff99a7 */ /* 0x000be2000810043f */
[----:B------:R-:W-:Y:S01]  /*28a0*/  PLOP3.LUT P1, PT, PT, PT, UP0, 0x40, 0x0 ;  /* 0x000000000000781c */ /* 0x000fe20003f2e808 */
[----:B------:R-:W0:Y:S01]  /*28b0*/  MUFU.TANH R79, R79 ;  /* 0x0000004f004f7308 */ /* 0x000e220000002400 */
[----:B------:R-:W-:-:S02]  /*28c0*/  IMAD R117, R17, -0x2, R30 ;  /* 0xfffffffe11757824 */ /* 0x000fc400078e021e */
[----:B------:R-:W-:Y:S01]  /*28d0*/  IMAD R121, R17, -0x2, R116 ;  /* 0xfffffffe11797824 */ /* 0x000fe200078e0274 */
[----:B-----5:R-:W-:-:S04]  /*28e0*/  IADD3 R6, -R19, 0x1, R30 ;  /* 0x0000000113067810 */ /* 0x020fc80007ffe11e */
[----:B------:R-:W0:Y:S01]  /*28f0*/  MUFU.TANH R78, R78 ;  /* 0x0000004e004e7308 */ /* 0x000e220000002400 */
[----:B------:R-:W-:Y:S02]  /*2900*/  IMAD R31, R17, -0x2, R6 ;  /* 0xfffffffe111f7824 */ /* 0x000fe400078e0206 */
[----:B------:R-:W-:Y:S02]  /*2910*/  IMAD R6, R105, 0xc0, R156 ;  /* 0x000000c069067824 */ /* 0x000fe400078e029c */
[----:B------:R-:W-:-:S03]  /*2920*/  VIADD R118, R31, UR6 ;  /* 0x000000061f767c36 */ /* 0x000fc60008000000 */
[----:B------:R-:W0:Y:S01]  /*2930*/  MUFU.TANH R73, R73 ;  /* 0x0000004900497308 */ /* 0x000e220000002400 */
[----:B------:R-:W-:Y:S01]  /*2940*/  VIADD R119, R31, UR20 ;  /* 0x000000141f777c36 */ /* 0x000fe20008000000 */
[----:B------:R-:W-:-:S03]  /*2950*/  VIADDMNMX R105, R6, R118, R117, PT ;  /* 0x0000007606697246 */ /* 0x000fc60003800175 */
[----:B------:R-:W-:-:S03]  /*2960*/  IMAD.IADD R114, R119, 0x1, R6 ;  /* 0x0000000177727824 */ /* 0x000fc600078e0206 */
[----:B------:R-:W0:Y:S08]  /*2970*/  MUFU.TANH R74, R74 ;  /* 0x0000004a004a7308 */ /* 0x000e300000002400 */
        /* <DEDUP_REMOVED lines=49> */
[----:B------:R0:W0:Y:S08]  /*2c90*/  MUFU.TANH R115, R37 ;  /* 0x0000002500737308 */ /* 0x0000300000002400 */
[----:B------:R-:W0:Y:S08]  /*2ca0*/  MUFU.TANH R27, R27 ;  /* 0x0000001b001b7308 */ /* 0x000e300000002400 */
[----:B------:R-:W0:Y:S01]  /*2cb0*/  MUFU.TANH R28, R28 ;  /* 0x0000001c001c7308 */ /* 0x000e220000002400 */
[----:B-1234-:R-:W-:Y:S05]  /*2cc0*/  @P1 BRA `(.L_x_842) ;  /* 0x0000000000541947 */ /* 0x01efea0003800000 */
[----:B------:R-:W-:Y:S01]  /*2cd0*/  IADD3 R30, -R19, R18, R6 ;  /* 0x00000012131e7210 */ /* 0x000fe20007ffe106 */
[----:B------:R-:W-:Y:S03]  /*2ce0*/  BSSY B0, `(.L_x_843) ;  /* 0x0000010000007945 */ /* 0x000fe60003800000 */
        /* <DEDUP_REMOVED lines=10> */
.L_x_844:
[----:B------:R-:W-:-:S06]  /*2d90*/  UISETP.NE.AND UP1, UPT, UR7, 0x1, UPT ;  /* 0x000000010700788c */ /* 0x000fcc000bf25270 */
[----:B------:R-:W-:-:S05]  /*2da0*/  PLOP3.LUT P1, PT, PT, PT, UP1, 0x80, 0x0 ;  /* 0x000000000000781c */ /* 0x000fca0003f2f018 */
[----:B------:R-:W-:-:S08]  /*2db0*/  @UP1 ULDC.64 UR10, c[0x0][0x9e8] ;  /* 0x00027a00000a1ab9 */ /* 0x000fd00000000a00 */
[----:B------:R-:W-:-:S05]  /*2dc0*/  @P1 IMAD.HI.U32 R31, R30, UR10, RZ ;  /* 0x0000000a1e1f1c27 */ /* 0x000fca000f8e00ff */
[----:B------:R-:W-:-:S07]  /*2dd0*/  @P1 SHF.R.U32.HI R30, RZ, UR11, R31 ;  /* 0x0000000bff1e1c19 */ /* 0x000fce000801161f */
.L_x_845:
[----:B------:R-:W-:Y:S05]  /*2de0*/  BSYNC B0 ;  /* 0x0000000000007941 */ /* 0x000fea0003800000 */
.L_x_843:
[----:B------:R-:W-:-:S05]  /*2df0*/  IMAD R30, R30, UR7, R121 ;  /* 0x000000071e1e7c24 */ /* 0x000fca000f8e0279 */
[----:B------:R-:W-:Y:S02]  /*2e00*/  VIMNMX R114, R114, R30, !PT ;  /* 0x0000001e72727248 */ /* 0x000fe40007fe0100 */
[----:B------:R-:W-:-:S07]  /*2e10*/  VIADDMNMX R105, R30, UR7, R105, PT ;  /* 0x000000071e697c46 */ /* 0x000fce000b800169 */
.L_x_842:
[C---:B------:R-:W-:Y:S02]  /*2e20*/  ISETP.GE.AND P5, PT, R116.reuse, 0x9, PT ;  /* 0x000000097400780c */ /* 0x040fe40003fa6270 */
[C---:B------:R-:W-:Y:S02]  /*2e30*/  ISETP.GE.AND P1, PT, R116.reuse, 0x2, PT ;  /* 0x000000027400780c */ /* 0x040fe40003f26270 */
[----:B------:R-:W-:Y:S02]  /*2e40*/  ISETP.GE.AND P4, PT, R116, 0xa, PT ;  /* 0x0000000a7400780c */ /* 0x000fe40003f86270 */
[----:B------:R-:W-:Y:S02]  /*2e50*/  ISETP.GT.AND P2, PT, R114, 0x1, !P1 ;  /* 0x000000017200780c */ /* 0x000fe40004f44270 */
[----:B------:R-:W-:Y:S02]  /*2e60*/  LOP3.LUT R16, R16, 0xfffffffd, RZ, 0xc0, !PT ;  /* 0xfffffffd10107812 */ /* 0x000fe400078ec0ff */
[----:B------:R-:W-:-:S02]  /*2e70*/  ISETP.LT.OR P3, PT, R105, 0x2, P2 ;  /* 0x000000026900780c */ /* 0x000fc40001761670 */
[----:B------:R-:W-:Y:S02]  /*2e80*/  ISETP.GT.AND P2, PT, R114, 0x8, !P5 ;  /* 0x000000087200780c */ /* 0x000fe40006f44270 */
[----:B------:R-:W-:Y:S02]  /*2e90*/  @P5 LOP3.LUT R16, R16, 0x2, RZ, 0xfc, !PT ;  /* 0x0000000210105812 */ /* 0x000fe400078efcff */
[----:B------:R-:W-:Y:S01]  /*2ea0*/  FSEL R55, R7, -INF , !P3 ;  /* 0xff80000007377808 */ /* 0x000fe20005800000 */
[----:B------:R-:W-:Y:S01]  /*2eb0*/  VIADD R7, R6, 0x8 ;  /* 0x0000000806077836 */ /* 0x000fe20000000000 */
        /* <DEDUP_REMOVED lines=8> */
[----:B0-----:R-:W-:-:S02]  /*2f40*/  FSEL R88, R88, -INF , !P3 ;  /* 0xff80000058587808 */ /* 0x001fc40005800000 */
        /* <DEDUP_REMOVED lines=11> */
[----:B------:R-:W-:-:S02]  /*3000*/  ISETP.GT.AND P3, PT, R114, 0x18, !P4 ;  /* 0x000000187200780c */ /* 0x000fc40006764270 */
[----:B------:R-:W-:Y:S02]  /*3010*/  VIADDMNMX R91, R7, R118, R117, PT ;  /* 0x00000076075b7246 */ /* 0x000fe40003800175 */
[----:B------:R-:W-:Y:S02]  /*3020*/  ISETP.LT.OR P3, PT, R105, 0x19, P3 ;  /* 0x000000196900780c */ /* 0x000fe40001f61670 */
[----:B------:R-:W-:Y:S02]  /*3030*/  @P4 LOP3.LUT R16, R16, 0x80000000, RZ, 0xfc, !PT ;  /* 0x8000000010104812 */ /* 0x000fe400078efcff */
[----:B------:R-:W-:Y:S02]  /*3040*/  ISETP.GE.AND P4, PT, R116, 0x1a, PT ;  /* 0x0000001a7400780c */ /* 0x000fe40003f86270 */
[----:B------:R-:W-:Y:S02]  /*3050*/  LOP3.LUT R16, R16, 0xbfffffff, RZ, 0xc0, !PT ;  /* 0xbfffffff10107812 */ /* 0x000fe400078ec0ff */
[----:B------:R-:W-:-:S02]  /*3060*/  FSEL R66, R93, -INF , !P3 ;  /* 0xff8000005d427808 */ /* 0x000fc40005800000 */
[----:B------:R-:W-:-:S04]  /*3070*/  ISETP.GT.AND P3, PT, R114, 0x19, !P4 ;  /* 0x000000197200780c */ /* 0x000fc80006764270 */
[----:B------:R-:W-:-:S03]  /*3080*/  ISETP.LT.OR P3, PT, R105, 0x1a, P3 ;  /* 0x0000001a6900780c */ /* 0x000fc60001f61670 */
[----:B------:R-:W-:Y:S02]  /*3090*/  @P4 LOP3.LUT R16, R16, 0x40000000, RZ, 0xfc, !PT ;  /* 0x4000000010104812 */ /* 0x000fe400078efcff */
[----:B------:R-:W-:Y:S02]  /*30a0*/  ISETP.GE.AND P4, PT, R116, 0x21, PT ;  /* 0x000000217400780c */ /* 0x000fe40003f86270 */
[----:B------:R-:W-:Y:S02]  /*30b0*/  LOP3.LUT R16, R16, 0xdfffffff, RZ, 0xc0, !PT ;  /* 0xdfffffff10107812 */ /* 0x000fe400078ec0ff */
[----:B------:R-:W-:Y:S01]  /*30c0*/  FSEL R67, R92, -INF , !P3 ;  /* 0xff8000005c437808 */ /* 0x000fe20005800000 */
[----:B------:R-:W-:Y:S01]  /*30d0*/  IMAD.IADD R92, R119, 0x1, R7 ;  /* 0x00000001775c7824 */ /* 0x000fe200078e0207 */
        /* <DEDUP_REMOVED lines=191> */
[----:B------:R-:W-:Y:S01]  /*3cd0*/  IADD3 R94, R18, 0x8, R6 ;  /* 0x00000008125e7810 */ /* 0x000fe20007ffe006 */
[----:B------:R-:W-:Y:S04]  /*3ce0*/  BSSY B0, `(.L_x_847) ;  /* 0x0000013000007945 */ /* 0x000fe80003800000 */
        /* <DEDUP_REMOVED lines=12> */
.L_x_848:
[----:B------:R-:W-:-:S06]  /*3db0*/  UISETP.NE.AND UP1, UPT, UR7, 0x1, UPT ;  /* 0x000000010700788c */ /* 0x000fcc000bf25270 */
[----:B------:R-:W-:-:S05]  /*3dc0*/  PLOP3.LUT P6, PT, PT, PT, UP1, 0x80, 0x0 ;  /* 0x000000000000781c */ /* 0x000fca0003fcf018 */
[----:B------:R-:W-:-:S08]  /*3dd0*/  @UP1 ULDC.64 UR10, c[0x0][0x9e8] ;  /* 0x00027a00000a1ab9 */ /* 0x000fd00000000a00 */
[----:B------:R-:W-:Y:S01]  /*3de0*/  @P6 IMAD.HI.U32 R93, R94, UR10, RZ ;  /* 0x0000000a5e5d6c27 */ /* 0x000fe2000f8e00ff */
[----:B------:R-:W-:-:S13]  /*3df0*/  PLOP3.LUT P6, PT, PT, PT, UP1, 0x80, 0x0 ;  /* 0x000000000000781c */ /* 0x000fda0003fcf018 */
[----:B------:R-:W-:-:S07]  /*3e00*/  @P6 SHF.R.U32.HI R94, RZ, UR11, R93 ;  /* 0x0000000bff5e6c19 */ /* 0x000fce000801165d */
.L_x_849:
[----:B------:R-:W-:Y:S05]  /*3e10*/  BSYNC B0 ;  /* 0x0000000000007941 */ /* 0x000fea0003800000 */
.L_x_847:
[----:B------:R-:W-:-:S05]  /*3e20*/  IMAD R94, R94, UR7, R121 ;  /* 0x000000075e5e7c24 */ /* 0x000fca000f8e0279 */
[----:B------:R-:W-:Y:S02]  /*3e30*/  VIMNMX R92, R92, R94, !PT ;  /* 0x0000005e5c5c7248 */ /* 0x000fe40007fe0100 */
[----:B------:R-:W-:-:S07]  /*3e40*/  VIADDMNMX R91, R94, UR7, R91, PT ;  /* 0x000000075e5b7c46 */ /* 0x000fce000b80015b */
.L_x_846:
        /* <DEDUP_REMOVED lines=10> */
[C---:B------:R-:W-:Y:S02]  /*3ef0*/  LOP3.LUT P2, RZ, R16.reuse, 0x4000000, RZ, 0xc0, !PT ;  /* 0x0400000010ff7812 */ /* 0x040fe4000784c0ff */
        /* <DEDUP_REMOVED lines=58> */
[C---:B------:R-:W-:Y:S02]  /*42a0*/  LOP3.LUT P6, RZ, R16.reuse, 0x4000, RZ, 0xc0, !PT ;  /* 0x0000400010ff7812 */ /* 0x040fe400078cc0ff */
        /* <DEDUP_REMOVED lines=47> */
[C---:B------:R-:W-:Y:S02]  /*45a0*/  ISETP.GT.AND P1, PT, R92.reuse, 0x49, !P1 ;  /* 0x000000495c00780c */ /* 0x040fe40004f24270 */
[----:B------:R-:W-:Y:S01]  /*45b0*/  ISETP.GT.AND P5, PT, R92, 0x98, !P5 ;  /* 0x000000985c00780c */ /* 0x000fe20006fa4270 */
[----:B------:R-:W0:Y:S01]  /*45c0*/  SHFL.BFLY PT, R11, R10, 0x2, 0x1f ;  /* 0x0c401f000a0b7f89 */ /* 0x000e2200000e0000 */
[C---:B------:R-:W-:Y:S02]  /*45d0*/  ISETP.LT.OR P1, PT, R91.reuse, 0x4a, P1 ;  /* 0x0000004a5b00780c */ /* 0x040fe40000f21670 */
[----:B------:R-:W-:Y:S02]  /*45e0*/  ISETP.LT.OR P4, PT, R91, 0x92, P4 ;  /* 0x000000925b00780c */ /* 0x000fe40002781670 */
[----:B------:R-:W-:-:S02]  /*45f0*/  FSEL R59, R59, -INF , !P1 ;  /* 0xff8000003b3b7808 */ /* 0x000fc40004800000 */
[----:B------:R-:W-:Y:S02]  /*4600*/  LOP3.LUT P1, RZ, R16, 0x20000, RZ, 0xc0, !PT ;  /* 0x0002000010ff7812 */ /* 0x000fe4000782c0ff */
[----:B------:R-:W-:Y:S02]  /*4610*/  FSEL R25, R25, -INF , !P3 ;  /* 0xff80000019197808 */ /* 0x000fe40005800000 */
[----:B------:R-:W-:Y:S02]  /*4620*/  ISETP.GT.AND P1, PT, R92, 0x50, !P1 ;  /* 0x000000505c00780c */ /* 0x000fe40004f24270 */
[C---:B------:R-:W-:Y:S02]  /*4630*/  ISETP.LT.OR P5, PT, R91.reuse, 0x99, P5 ;  /* 0x000000995b00780c */ /* 0x040fe40002fa1670 */
[----:B------:R-:W-:Y:S02]  /*4640*/  ISETP.LT.OR P1, PT, R91, 0x51, P1 ;  /* 0x000000515b00780c */ /* 0x000fe40000f21670 */
[----:B------:R-:W-:-:S02]  /*4650*/  FSEL R26, R26, -INF , !P4 ;  /* 0xff8000001a1a7808 */ /* 0x000fc40006000000 */
[----:B------:R-:W-:Y:S02]  /*4660*/  FSEL R60, R60, -INF , !P1 ;  /* 0xff8000003c3c7808 */ /* 0x000fe40004800000 */
[----:B------:R-:W-:Y:S02]  /*4670*/  LOP3.LUT P1, RZ, R16, 0x10000, RZ, 0xc0, !PT ;  /* 0x0001000010ff7812 */ /* 0x000fe4000782c0ff */
[----:B------:R-:W-:Y:S02]  /*4680*/  FSEL R27, R27, -INF , !P5 ;  /* 0xff8000001b1b7808 */ /* 0x000fe40006800000 */
[----:B------:R-:W-:Y:S02]  /*4690*/  ISETP.GT.AND P1, PT, R92, 0x51, !P1 ;  /* 0x000000515c00780c */ /* 0x000fe40004f24270 */
[----:B0-----:R-:W-:Y:S02]  /*46a0*/  FMNMX.FTZ R96, R10, R11, !PT ;  /* 0x0000000b0a607209 */ /* 0x001fe40007810000 */
[----:B------:R-:W-:-:S02]  /*46b0*/  ISETP.LT.OR P1, PT, R91, 0x52, P1 ;  /* 0x000000525b00780c */ /* 0x000fc40000f21670 */
[----:B------:R-:W-:Y:S01]  /*46c0*/  R2UR UR10, R107 ;  /* 0x000000006b0a72ca */ /* 0x000fe200000e0000 */
[----:B------:R-:W0:Y:S01]  /*46d0*/  SHFL.BFLY PT, R11, R96, 0x1, 0x1f ;  /* 0x0c201f00600b7f89 */ /* 0x000e2200000e0000 */
[----:B------:R-:W-:Y:S02]  /*46e0*/  FSEL R61, R61, -INF , !P1 ;  /* 0xff8000003d3d7808 */ /* 0x000fe40004800000 */
[----:B------:R-:W-:Y:S02]  /*46f0*/  ISETP.GT.AND P1, PT, R92, 0x58, !P2 ;  /* 0x000000585c00780c */ /* 0x000fe40005724270 */
[----:B------:R-:W-:Y:S02]  /*4700*/  LOP3.LUT P2, RZ, R16, 0x10, RZ, 0xc0, !PT ;  /* 0x0000001010ff7812 */ /* 0x000fe4000784c0ff */
[----:B------:R-:W-:-:S04]  /*4710*/  ISETP.LT.OR P1, PT, R91, 0x59, P1 ;  /* 0x000000595b00780c */ /* 0x000fc80000f21670 */
[----:B------:R-:W-:Y:S01]  /*4720*/  FSEL R62, R62, -INF , !P1 ;  /* 0xff8000003e3e7808 */ /* 0x000fe20004800000 */
[----:B------:R-:W-:Y:S01]  /*4730*/  UIADD3 UR6, UR10, UR6, URZ ;  /* 0x000000060a067290 */ /* 0x000fe2000fffe03f */
[----:B------:R-:W-:Y:S02]  /*4740*/  ISETP.GT.AND P1, PT, R92, 0x59, !P6 ;  /* 0x000000595c00780c */ /* 0x000fe40007724270 */
[----:B------:R-:W-:Y:S02]  /*4750*/  LOP3.LUT P6, RZ, R16, 0x8, RZ, 0xc0, !PT ;  /* 0x0000000810ff7812 */ /* 0x000fe400078cc0ff */
[----:B------:R-:W-:-:S04]  /*4760*/  ISETP.LT.OR P1, PT, R91, 0x5a, P1 ;  /* 0x0000005a5b00780c */ /* 0x000fc80000f21670 */
[----:B------:R-:W-:Y:S02]  /*4770*/  FSEL R63, R63, -INF , !P1 ;  /* 0xff8000003f3f7808 */ /* 0x000fe40004800000 */
[----:B------:R-:W-:Y:S02]  /*4780*/  LOP3.LUT P1, RZ, R16, 0x2000, RZ, 0xc0, !PT ;  /* 0x0000200010ff7812 */ /* 0x000fe4000782c0ff */
[----:B0-----:R-:W-:Y:S02]  /*4790*/  FMNMX.FTZ R11, R96, R11, !PT ;  /* 0x0000000b600b7209 */ /* 0x001fe40007810000 */
        /* <DEDUP_REMOVED lines=72> */
[----:B------:R-:W-:Y:S01]  /*4c20*/  MUFU.EX2 R55, R55 ;  /* 0x0000003700377308 */ /* 0x000fe20000000800 */
[----:B------:R-:W-:Y:S01]  /*4c30*/  FMNMX.FTZ R10, R12, R89, !PT ;  /* 0x000000590c0a7209 */ /* 0x000fe20007810000 */
[--C-:B------:R-:W-:Y:S01]  /*4c40*/  FFMA.FTZ R70, R70, UR21, -R100.reuse ;  /* 0x0000001546467c23 */ /* 0x100fe20008010864 */
[----:B------:R-:W-:Y:S01]  /*4c50*/  FSEL R28, R28, -INF , !P2 ;  /* 0xff8000001c1c7808 */ /* 0x000fe20005000000 */
[--C-:B------:R-:W-:Y:S01]  /*4c60*/  FFMA.FTZ R71, R71, UR21, -R100.reuse ;  /* 0x0000001547477c23 */ /* 0x100fe20008010864 */
[----:B------:R-:W-:Y:S01]  /*4c70*/  FMNMX.FTZ R89, R13, R10, !PT ;  /* 0x0000000a0d597209 */ /* 0x000fe20007810000 */
[--C-:B------:R-:W-:Y:S01]  /*4c80*/  FFMA.FTZ R77, R77, UR21, -R100.reuse ;  /* 0x000000154d4d7c23 */ /* 0x100fe20008010864 */
[----:B------:R-:W-:-:S01]  /*4c90*/  FFMA.FTZ R78, R78, UR21, -R100 ;  /* 0x000000154e4e7c23 */ /* 0x000fc20008010864 */
[----:B------:R-:W0:Y:S01]  /*4ca0*/  MUFU.EX2 R88, R88 ;  /* 0x0000005800587308 */ /* 0x000e220000000800 */
[----:B------:R-:W-:Y:S01]  /*4cb0*/  FMNMX.FTZ R10, R14, R89, !PT ;  /* 0x000000590e0a7209 */ /* 0x000fe20007810000 */
[--C-:B------:R-:W-:Y:S01]  /*4cc0*/  FFMA.FTZ R79, R79, UR21, -R100.reuse ;  /* 0x000000154f4f7c23 */ /* 0x100fe20008010864 */
[----:B------:R-:W-:-:S01]  /*4cd0*/  FFMA.FTZ R80, R80, UR21, -R100 ;  /* 0x0000001550507c23 */ /* 0x000fc20008010864 */
[--C-:B------:R-:W-:Y:S01]  /*4ce0*/  FFMA.FTZ R81, R81, UR21, -R100.reuse ;  /* 0x0000001551517c23 */ /* 0x100fe20008010864 */
[----:B------:R-:W-:Y:S01]  /*4cf0*/  FMNMX.FTZ R89, R15, R10, !PT ;  /* 0x0000000a0f597209 */ /* 0x000fe20007810000 */
[--C-:B------:R-:W-:Y:S01]  /*4d00*/  FFMA.FTZ R82, R82, UR21, -R100.reuse ;  /* 0x0000001552527c23 */ /* 0x100fe20008010864 */
[----:B------:R-:W-:-:S01]  /*4d10*/  FFMA.FTZ R83, R83, UR21, -R100 ;  /* 0x0000001553537c23 */ /* 0x000fc20008010864 */
[----:B------:R-:W-:Y:S01]  /*4d20*/  MUFU.EX2 R64, R64 ;  /* 0x0000004000407308 */ /* 0x000fe20000000800 */
        /* <DEDUP_REMOVED lines=27> */
[----:B0-----:R-:W-:-:S02]  /*4ee0*/  F2FP.SATFINITE.E4M3.F32.PACK_AB_MERGE_C R152, R88, R55, RZ ;  /* 0x000000375898723e */ /* 0x001fc400048070ff */
[----:B------:R-:W-:Y:S02]  /*4ef0*/  FMNMX.FTZ R10, R56, R89, !PT ;  /* 0x00000059380a7209 */ /* 0x000fe40007810000 */
[----:B------:R-:W-:Y:S01]  /*4f00*/  MUFU.EX2 R68, R68 ;  /* 0x0000004400447308 */ /* 0x000fe20000000800 */
[----:B------:R-:W-:Y:S02]  /*4f10*/  F2FP.SATFINITE.E4M3.F32.PACK_AB_MERGE_C R152, R96, R3, R152 ;  /* 0x000000036098723e */ /* 0x000fe40004807098 */
        /* <DEDUP_REMOVED lines=10> */
[----:B------:R-:W0:Y:S03]  /*4fc0*/  MUFU.EX2 R71, R71 ;  /* 0x0000004700477308 */ /* 0x000e260000000800 */
[----:B------:R-:W-:-:S04]  /*4fd0*/  FMNMX.FTZ R89, R63, R10, !PT ;  /* 0x0000000a3f597209 */ /* 0x000fc80007810000 */
[----:B------:R-:W-:Y:S01]  /*4fe0*/  FMNMX.FTZ R10, R40, R89, !PT ;  /* 0x00000059280a7209 */ /* 0x000fe20007810000 */
[----:B------:R-:W-:Y:S03]  /*4ff0*/  MUFU.EX2 R77, R77 ;  /* 0x0000004d004d7308 */ /* 0x000fe60000000800 */
[----:B------:R-:W-:-:S04]  /*5000*/  FMNMX.FTZ R89, R41, R10, !PT ;  /* 0x0000000a29597209 */ /* 0x000fc80007810000 */
[----:B------:R-:W-:Y:S01]  /*5010*/  FMNMX.FTZ R10, R42, R89, !PT ;  /* 0x000000592a0a7209 */ /* 0x000fe20007810000 */
[----:B------:R-:W-:Y:S01]  /*5020*/  MUFU.EX2 R78, R78 ;  /* 0x0000004e004e7308 */ /* 0x000fe20000000800 */
[----:B0-----:R-:W-:Y:S02]  /*5030*/  F2FP.SATFINITE.E4M3.F32.PACK_AB_MERGE_C R148, R71, R70, RZ ;  /* 0x000000464794723e */ /* 0x001fe400048070ff */
        /* <DEDUP_REMOVED lines=18> */
[----:B------:R-:W-:Y:S01]  /*5160*/  FMNMX.FTZ R10, R26, R31, !PT ;  /* 0x0000001f1a0a7209 */ /* 0x000fe20007810000 */
[--C-:B------:R-:W-:Y:S01]  /*5170*/  FFMA.FTZ R31, R50, UR21, -R100.reuse ;  /* 0x00000015321f7c23 */ /* 0x100fe20008010864 */
[----:B------:R-:W-:-:S01]  /*5180*/  FFMA.FTZ R50, R49, UR21, -R100 ;  /* 0x0000001531327c23 */ /* 0x000fc20008010864 */
[----:B------:R-:W-:Y:S01]  /*5190*/  FFMA.FTZ R49, R38, UR21, -R100 ;  /* 0x0000001526317c23 */ /* 0x000fe20008010864 */
[----:B------:R-:W-:Y:S01]  /*51a0*/  FMNMX.FTZ R89, R27, R10, !PT ;  /* 0x0000000a1b597209 */ /* 0x000fe20007810000 */
[----:B------:R-:W0:Y:S03]  /*51b0*/  MUFU.EX2 R84, R84 ;  /* 0x0000005400547308 */ /* 0x000e260000000800 */
[----:B------:R-:W-:-:S05]  /*51c0*/  FMNMX.FTZ R89, R28, R89, !PT ;  /* 0x000000591c597209 */ /* 0x000fca0007810000 */
[----:B------:R-:W1:Y:S01]  /*51d0*/  SHFL.BFLY PT, R10, R89, 0x2, 0x1f ;  /* 0x0c401f00590a7f89 */ /* 0x000e6200000e0000 */
[----:B------:R-:W-:Y:S08]  /*51e0*/  MUFU.EX2 R85, R85 ;  /* 0x0000005500557308 */ /* 0x000ff00000000800 */
[----:B------:R-:W-:Y:S01]  /*51f0*/  MUFU.EX2 R86, R86 ;  /* 0x0000005600567308 */ /* 0x000fe20000000800 */
[----:B0-----:R-:W-:-:S04]  /*5200*/  F2FP.SATFINITE.E4M3.F32.PACK_AB_MERGE_C R144, R84, R83, RZ ;  /* 0x000000535490723e */ /* 0x001fc800048070ff */
[----:B------:R-:W-:-:S03]  /*5210*/  F2FP.SATFINITE.E4M3.F32.PACK_AB_MERGE_C R144, R82, R81, R144 ;  /* 0x000000515290723e */ /* 0x000fc60004807090 */
[----:B------:R-:W-:Y:S01]  /*5220*/  MUFU.EX2 R87, R87 ;  /* 0x0000005700577308 */ /* 0x000fe20000000800 */
[----:B-1----:R-:W-:Y:S01]  /*5230*/  FMNMX.FTZ R91, R89, R10, !PT ;  /* 0x0000000a595b7209 */ /* 0x002fe20007810000 */
[----:B------:R-:W-:-:S06]  /*5240*/  IMAD.U32 R89, RZ, RZ, UR21 ;  /* 0x00000015ff597e24 */ /* 0x000fcc000f8e00ff */
[----:B------:R-:W0:Y:S01]  /*5250*/  MUFU.EX2 R90, R90 ;  /* 0x0000005a005a7308 */ /* 0x000e220000000800 */
[----:B------:R-:W1:Y:S07]  /*5260*/  SHFL.BFLY PT, R10, R91, 0x1, 0x1f ;  /* 0x0c201f005b0a7f89 */ /* 0x000e6e00000e0000 */
[----:B------:R-:W-:Y:S08]  /*5270*/  MUFU.EX2 R31, R31 ;  /* 0x0000001f001f7308 */ /* 0x000ff00000000800 */
[----:B------:R-:W2:Y:S01]  /*5280*/  MUFU.EX2 R30, R30 ;  /* 0x0000001e001e7308 */ /* 0x000ea20000000800 */
[----:B0-----:R-:W-:-:S04]  /*5290*/  F2FP.SATFINITE.E4M3.F32.PACK_AB_MERGE_C R146, R90, R87, RZ ;  /* 0x000000575a92723e */ /* 0x001fc800048070ff */
[----:B------:R-:W-:-:S03]  /*52a0*/  F2FP.SATFINITE.E4M3.F32.PACK_AB_MERGE_C R146, R86, R85, R146 ;  /* 0x000000555692723e */ /* 0x000fc60004807092 */
[----:B------:R-:W-:Y:S01]  /*52b0*/  MUFU.EX2 R51, R51 ;  /* 0x0000003300337308 */ /* 0x000fe20000000800 */
[----:B-1----:R-:W-:-:S04]  /*52c0*/  FMNMX.FTZ R10, R91, R10, !PT ;  /* 0x0000000a5b0a7209 */ /* 0x002fc80007810000 */
[C---:B------:R-:W-:Y:S01]  /*52d0*/  FSETP.NEU.FTZ.AND P1, PT, R10.reuse, -INF , PT ;  /* 0xff8000000a00780b */ /* 0x040fe20003f3d000 */
[----:B------:R-:W-:-:S02]  /*52e0*/  FFMA.FTZ R89, R10, R89, -8 ;  /* 0xc10000000a597423 */ /* 0x000fc40000010059 */
[----:B------:R-:W-:Y:S01]  /*52f0*/  MUFU.EX2 R92, R92 ;  /* 0x0000005c005c7308 */ /* 0x000fe20000000800 */
[----:B--2---:R-:W-:Y:S02]  /*5300*/  F2FP.SATFINITE.E4M3.F32.PACK_AB_MERGE_C R140, R30, R31, RZ ;  /* 0x0000001f1e8c723e */ /* 0x004fe400048070ff */
        /* <DEDUP_REMOVED lines=14> */
[----:B------:R-:W-:Y:S01]  /*53f0*/  FADD.FTZ R76, R3, R96 ;  /* 0x00000060034c7221 */ /* 0x000fe20000010000 */
[----:B------:R-:W-:-:S01]  /*5400*/  FFMA.FTZ R12, R12, UR21, -R89 ;  /* 0x000000150c0c7c23 */ /* 0x000fc20008010859 */
[--C-:B------:R-:W-:Y:S01]  /*5410*/  FFMA.FTZ R13, R13, UR21, -R89.reuse ;  /* 0x000000150d0d7c23 */ /* 0x100fe20008010859 */
[----:B------:R-:W-:-:S01]  /*5420*/  FFMA.FTZ R93, R59, UR21, -R89 ;  /* 0x000000153b5d7c23 */ /* 0x000fc20008010859 */
[----:B------:R-:W0:Y:S01]  /*5430*/  MUFU.EX2 R5, R5 ;  /* 0x0000000500057308 */ /* 0x000e220000000800 */
[----:B------:R-:W-:-:S01]  /*5440*/  FADD.FTZ R95, R55, R76 ;  /* 0x0000004c375f7221 */ /* 0x000fc20000010000 */
[--C-:B------:R-:W-:Y:S01]  /*5450*/  FFMA.FTZ R59, R60, UR21, -R89.reuse ;  /* 0x000000153c3b7c23 */ /* 0x100fe20008010859 */
[----:B------:R-:W-:-:S01]  /*5460*/  FFMA.FTZ R14, R14, UR21, -R89 ;  /* 0x000000150e0e7c23 */ /* 0x000fc20008010859 */
[----:B------:R-:W-:Y:S01]  /*5470*/  FFMA.FTZ R60, R61, UR21, -R89 ;  /* 0x000000153d3c7c23 */ /* 0x000fe20008010859 */
[----:B------:R-:W-:-:S01]  /*5480*/  FADD.FTZ R95, R88, R95 ;  /* 0x0000005f585f7221 */ /* 0x000fc20000010000 */
[--C-:B------:R-:W-:Y:S01]  /*5490*/  FFMA.FTZ R61, R62, UR21, -R89.reuse ;  /* 0x000000153e3d7c23 */ /* 0x100fe20008010859 */
[----:B------:R-:W-:-:S01]  /*54a0*/  FFMA.FTZ R62, R63, UR21, -R89 ;  /* 0x000000153f3e7c23 */ /* 0x000fc20008010859 */
[----:B------:R-:W1:Y:S01]  /*54b0*/  MUFU.EX2 R9, R9 ;  /* 0x0000000900097308 */ /* 0x000e620000000800 */
[----:B------:R-:W-:-:S01]  /*54c0*/  FADD.FTZ R100, R64, R95 ;  /* 0x0000005f40647221 */ /* 0x000fc20000010000 */
[--C-:B------:R-:W-:Y:S01]  /*54d0*/  FFMA.FTZ R15, R15, UR21, -R89.reuse ;  /* 0x000000150f0f7c23 */ /* 0x100fe20008010859 */
[----:B------:R-:W-:-:S01]  /*54e0*/  FFMA.FTZ R20, R20, UR21, -R89 ;  /* 0x0000001514147c23 */ /* 0x000fc20008010859 */
[----:B------:R-:W-:Y:S01]  /*54f0*/  FFMA.FTZ R21, R21, UR21, -R89 ;  /* 0x0000001515157c23 */ /* 0x000fe20008010859 */
[----:B------:R-:W-:-:S01]  /*5500*/  FADD.FTZ R95, R65, R100 ;  /* 0x00000064415f7221 */ /* 0x000fc20000010000 */
[--C-:B------:R-:W-:Y:S01]  /*5510*/  FFMA.FTZ R56, R56, UR21, -R89.reuse ;  /* 0x0000001538387c23 */ /* 0x100fe20008010859 */
[----:B------:R-:W-:-:S01]  /*5520*/  FFMA.FTZ R57, R57, UR21, -R89 ;  /* 0x0000001539397c23 */ /* 0x000fc20008010859 */
[----:B------:R-:W2:Y:S01]  /*5530*/  MUFU.EX2 R98, R98 ;  /* 0x0000006200627308 */ /* 0x000ea20000000800 */
[----:B0-----:R-:W-:-:S01]  /*5540*/  FADD.FTZ R76, R38, R5 ;  /* 0x00000005264c7221 */ /* 0x001fc20000010000 */
[----:B------:R-:W-:Y:S01]  /*5550*/  FADD.FTZ R100, R66, R95 ;  /* 0x0000005f42647221 */ /* 0x000fe20000010000 */
[----:B------:R-:W-:-:S01]  /*5560*/  FFMA.FTZ R58, R58, UR21, -R89 ;  /* 0x000000153a3a7c23 */ /* 0x000fc20008010859 */
[--C-:B------:R-:W-:Y:S01]  /*5570*/  FFMA.FTZ R3, R44, UR21, -R89.reuse ;  /* 0x000000152c037c23 */ /* 0x100fe20008010859 */
[----:B------:R-:W-:-:S01]  /*5580*/  FFMA.FTZ R44, R45, UR21, -R89 ;  /* 0x000000152d2c7c23 */ /* 0x000fc20008010859 */
[----:B------:R-:W-:Y:S01]  /*5590*/  FADD.FTZ R95, R67, R100 ;  /* 0x00000064435f7221 */ /* 0x000fe20000010000 */
[----:B------:R-:W-:-:S01]  /*55a0*/  FFMA.FTZ R40, R40, UR21, -R89 ;  /* 0x0000001528287c23 */ /* 0x000fc20008010859 */
[----:B------:R-:W0:Y:S01]  /*55b0*/  MUFU.EX2 R91, R91 ;  /* 0x0000005b005b7308 */ /* 0x000e220000000800 */
[----:B-1----:R-:W-:-:S01]  /*55c0*/  FADD.FTZ R63, R9, R76 ;  /* 0x0000004c093f7221 */ /* 0x002fc20000010000 */
[----:B------:R-:W-:Y:S01]  /*55d0*/  FADD.FTZ R100, R68, R95 ;  /* 0x0000005f44647221 */ /* 0x000fe20000010000 */
[----:B------:R-:W-:-:S01]  /*55e0*/  FFMA.FTZ R41, R41, UR21, -R89 ;  /* 0x0000001529297c23 */ /* 0x000fc20008010859 */
[--C-:B------:R-:W-:Y:S01]  /*55f0*/  FFMA.FTZ R42, R42, UR21, -R89.reuse ;  /* 0x000000152a2a7c23 */ /* 0x100fe20008010859 */
[----:B------:R-:W-:-:S01]  /*5600*/  FFMA.FTZ R43, R43, UR21, -R89 ;  /* 0x000000152b2b7c23 */ /* 0x000fc20008010859 */
[----:B------:R-:W-:Y:S01]  /*5610*/  FADD.FTZ R95, R69, R100 ;  /* 0x00000064455f7221 */ /* 0x000fe20000010000 */
[----:B------:R-:W-:Y:S01]  /*5620*/  F2FP.SATFINITE.E4M3.F32.PACK_AB_MERGE_C R140, R92, R51, R140 ;  /* 0x000000335c8c723e */ /* 0x000fe2000480708c */
[----:B------:R-:W1:Y:S01]  /*5630*/  MUFU.EX2 R12, R12 ;  /* 0x0000000c000c7308 */ /* 0x000e620000000800 */
[----:B--2---:R-:W-:-:S01]  /*5640*/  FADD.FTZ R76, R98, R63 ;  /* 0x0000003f624c7221 */ /* 0x004fc20000010000 */
[----:B------:R-:W-:Y:S01]  /*5650*/  FADD.FTZ R100, R70, R95 ;  /* 0x0000005f46647221 */ /* 0x000fe20000010000 */
[----:B------:R-:W-:-:S01]  /*5660*/  FFMA.FTZ R46, R46, UR21, -R89 ;  /* 0x000000152e2e7c23 */ /* 0x000fc20008010859 */
[--C-:B------:R-:W-:Y:S01]  /*5670*/  FFMA.FTZ R47, R47, UR21, -R89.reuse ;  /* 0x000000152f2f7c23 */ /* 0x100fe20008010859 */
[----:B------:R-:W-:-:S01]  /*5680*/  FFMA.FTZ R53, R53, UR21, -R89 ;  /* 0x0000001535357c23 */ /* 0x000fc20008010859 */
[----:B------:R-:W-:Y:S01]  /*5690*/  FADD.FTZ R100, R71, R100 ;  /* 0x0000006447647221 */ /* 0x000fe20000010000 */
[----:B------:R-:W-:-:S01]  /*56a0*/  FFMA.FTZ R54, R54, UR21, -R89 ;  /* 0x0000001536367c23 */ /* 0x000fc20008010859 */
[----:B------:R-:W2:Y:S01]  /*56b0*/  MUFU.EX2 R13, R13 ;  /* 0x0000000d000d7308 */ /* 0x000ea20000000800 */
[----:B0-----:R-:W-:-:S01]  /*56c0*/  FADD.FTZ R63, R91, R76 ;  /* 0x0000004c5b3f7221 */ /* 0x001fc20000010000 */
[--C-:B------:R-:W-:Y:S01]  /*56d0*/  FFMA.FTZ R24, R24, UR21, -R89.reuse ;  /* 0x0000001518187c23 */ /* 0x100fe20008010859 */
[----:B------:R-:W-:Y:S01]  /*56e0*/  F2FP.SATFINITE.E4M3.F32.PACK_AB_MERGE_C R98, R98, R9, RZ ;  /* 0x000000096262723e */ /* 0x000fe200048070ff */
[--C-:B------:R-:W-:Y:S01]  /*56f0*/  FFMA.FTZ R25, R25, UR21, -R89.reuse ;  /* 0x0000001519197c23 */ /* 0x100fe20008010859 */
[----:B------:R-:W-:-:S01]  /*5700*/  FFMA.FTZ R26, R26, UR21, -R89 ;  /* 0x000000151a1a7c23 */ /* 0x000fc20008010859 */
[----:B------:R-:W-:Y:S01]  /*5710*/  FFMA.FTZ R27, R27, UR21, -R89 ;  /* 0x000000151b1b7c23 */ /* 0x000fe20008010859 */
[----:B------:R-:W-:Y:S01]  /*5720*/  F2FP.SATFINITE.E4M3.F32.PACK_AB_MERGE_C R153, R5, R38, R98 ;  /* 0x000000260599723e */ /* 0x000fe20004807062 */
[----:B------:R-:W0:Y:S01]  /*5730*/  MUFU.EX2 R14, R14 ;  /* 0x0000000e000e7308 */ /* 0x000e220000000800 */
[----:B-1----:R-:W-:-:S01]  /*5740*/  FADD.FTZ R76, R12, R63 ;  /* 0x0000003f0c4c7221 */ /* 0x002fc20000010000 */
[----:B------:R-:W-:-:S06]  /*5750*/  FFMA.FTZ R28, R28, UR21, -R89 ;  /* 0x000000151c1c7c23 */ /* 0x000fcc0008010859 */
[----:B------:R-:W1:Y:S01]  /*5760*/  MUFU.EX2 R15, R15 ;  /* 0x0000000f000f7308 */ /* 0x000e620000000800 */
[----:B--2---:R-:W-:-:S07]  /*5770*/  FADD.FTZ R63, R13, R76 ;  /* 0x0000004c0d3f7221 */ /* 0x004fce0000010000 */
[----:B------:R-:W2:Y:S01]  /*5780*/  MUFU.EX2 R20, R20 ;  /* 0x0000001400147308 */ /* 0x000ea20000000800 */
[----:B0-----:R-:W-:-:S01]  /*5790*/  FADD.FTZ R76, R14, R63 ;  /* 0x0000003f0e4c7221 */ /* 0x001fc20000010000 */
[----:B------:R-:W-:-:S04]  /*57a0*/  FADD.FTZ R63, R77, R100 ;  /* 0x000000644d3f7221 */ /* 0x000fc80000010000 */
[----:B------:R-:W-:Y:S02]  /*57b0*/  FADD.FTZ R70, R78, R63 ;  /* 0x0000003f4e467221 */ /* 0x000fe40000010000 */
[----:B------:R-:W0:Y:S01]  /*57c0*/  MUFU.EX2 R21, R21 ;  /* 0x0000001500157308 */ /* 0x000e220000000800 */
[----:B-1----:R-:W-:-:S01]  /*57d0*/  FADD.FTZ R55, R15, R76 ;  /* 0x0000004c0f377221 */ /* 0x002fc20000010000 */
[----:B------:R-:W-:-:S04]  /*57e0*/  FADD.FTZ R63, R79, R70 ;  /* 0x000000464f3f7221 */ /* 0x000fc80000010000 */
[----:B------:R-:W-:Y:S02]  /*57f0*/  FADD.FTZ R80, R80, R63 ;  /* 0x0000003f50507221 */ /* 0x000fe40000010000 */
[----:B------:R-:W1:Y:S01]  /*5800*/  MUFU.EX2 R94, R94 ;  /* 0x0000005e005e7308 */ /* 0x000e620000000800 */
[----:B--2---:R-:W-:-:S07]  /*5810*/  FADD.FTZ R66, R20, R55 ;  /* 0x0000003714427221 */ /* 0x004fce0000010000 */
[----:B------:R-:W2:Y:S01]  /*5820*/  MUFU.EX2 R72, R72 ;  /* 0x0000004800487308 */ /* 0x000ea20000000800 */
[----:B0-----:R-:W-:-:S07]  /*5830*/  FADD.FTZ R55, R21, R66 ;  /* 0x0000004215377221 */ /* 0x001fce0000010000 */
[----:B------:R-:W0:Y:S01]  /*5840*/  MUFU.EX2 R73, R73 ;  /* 0x0000004900497308 */ /* 0x000e220000000800 */
[----:B-1----:R-:W-:-:S01]  /*5850*/  FADD.FTZ R55, R94, R55 ;  /* 0x000000375e377221 */ /* 0x002fc20000010000 */
[----:B------:R-:W-:-:S04]  /*5860*/  F2FP.SATFINITE.E4M3.F32.PACK_AB_MERGE_C R21, R94, R21, RZ ;  /* 0x000000155e15723e */ /* 0x000fc800048070ff */
[----:B------:R-:W-:Y:S02]  /*5870*/  F2FP.SATFINITE.E4M3.F32.PACK_AB_MERGE_C R149, R20, R15, R21 ;  /* 0x0000000f1495723e */ /* 0x000fe40004807015 */
[----:B------:R-:W1:Y:S01]  /*5880*/  MUFU.EX2 R74, R74 ;  /* 0x0000004a004a7308 */ /* 0x000e620000000800 */
[----:B--2---:R-:W-:-:S01]  /*5890*/  FADD.FTZ R64, R72, R55 ;  /* 0x0000003748407221 */ /* 0x004fc20000010000 */
[----:B------:R-:W-:-:S04]  /*58a0*/  FADD.FTZ R55, R81, R80 ;  /* 0x0000005051377221 */ /* 0x000fc80000010000 */
[----:B------:R-:W-:Y:S02]  /*58b0*/  FADD.FTZ R66, R82, R55 ;  /* 0x0000003752427221 */ /* 0x000fe40000010000 */
        /* <DEDUP_REMOVED lines=9> */
[----:B--2---:R-:W-:-:S01]  /*5950*/  FADD.FTZ R45, R75, R64 ;  /* 0x000000404b2d7221 */ /* 0x004fc20000010000 */
[----:B------:R-:W-:Y:S01]  /*5960*/  FADD.FTZ R87, R87, R66 ;  /* 0x0000004257577221 */ /* 0x000fe20000010000 */
[----:B------:R-:W-:-:S03]  /*5970*/  F2FP.SATFINITE.E4M3.F32.PACK_AB_MERGE_C R74, R75, R74, RZ ;  /* 0x0000004a4b4a723e */ /* 0x000fc600048070ff */
[----:B------:R-:W-:Y:S01]  /*5980*/  FADD.FTZ R90, R90, R87 ;  /* 0x000000575a5a7221 */ /* 0x000fe20000010000 */
[----:B------:R-:W-:Y:S01]  /*5990*/  F2FP.SATFINITE.E4M3.F32.PACK_AB_MERGE_C R151, R73, R72, R74 ;  /* 0x000000484997723e */ /* 0x000fe2000480704a */
        /* <DEDUP_REMOVED lines=10> */
[----:B------:R-:W-:-:S06]  /*5a40*/  FFMA.FTZ R45, R52, UR21, -R89 ;  /* 0x00000015342d7c23 */ /* 0x000fcc0008010859 */
[----:B------:R-:W2:Y:S01]  /*5a50*/  MUFU.EX2 R60, R60 ;  /* 0x0000003c003c7308 */ /* 0x000ea20000000800 */
[----:B0-----:R-:W-:-:S01]  /*5a60*/  FADD.FTZ R64, R93, R64 ;  /* 0x000000405d407221 */ /* 0x001fc20000010000 */
[----:B------:R-:W-:-:S04]  /*5a70*/  F2FP.SATFINITE.E4M3.F32.PACK_AB_MERGE_C R58, R93, R58, RZ ;  /* 0x0000003a5d3a723e */ /* 0x000fc800048070ff */
[----:B------:R-:W-:Y:S02]  /*5a80*/  F2FP.SATFINITE.E4M3.F32.PACK_AB_MERGE_C R145, R57, R56, R58 ;  /* 0x000000383991723e */ /* 0x000fe4000480703a */
[----:B------:R-:W0:Y:S01]  /*5a90*/  MUFU.EX2 R61, R61 ;  /* 0x0000003d003d7308 */ /* 0x000e220000000800 */
[----:B-1----:R-:W-:-:S07]  /*5aa0*/  FADD.FTZ R55, R59, R64 ;  /* 0x000000403b377221 */ /* 0x002fce0000010000 */
        /* <DEDUP_REMOVED lines=10> */
[----:B------:R-:W-:-:S04]  /*5b50*/  F2FP.SATFINITE.E4M3.F32.PACK_AB_MERGE_C R51, R14, R13, RZ ;  /* 0x0000000d0e33723e */ /* 0x000fc800048070ff */
[----:B------:R-:W-:Y:S02]  /*5b60*/  F2FP.SATFINITE.E4M3.F32.PACK_AB_MERGE_C R155, R12, R91, R51 ;  /* 0x0000005b0c9b723e */ /* 0x000fe40004807033 */
[----:B------:R-:W-:Y:S01]  /*5b70*/  MUFU.EX2 R39, R39 ;  /* 0x0000002700277308 */ /* 0x000fe20000000800 */
[----:B0-----:R-:W-:-:S07]  /*5b80*/  FADD.FTZ R13, R41, R64 ;  /* 0x00000040290d7221 */ /* 0x001fce0000010000 */
[----:B------:R-:W0:Y:S01]  /*5b90*/  MUFU.EX2 R43, R43 ;  /* 0x0000002b002b7308 */ /* 0x000e220000000800 */
[----:B-1----:R-:W-:-:S07]  /*5ba0*/  FADD.FTZ R14, R42, R13 ;  /* 0x0000000d2a0e7221 */ /* 0x002fce0000010000 */
[----:B------:R-:W-:Y:S08]  /*5bb0*/  MUFU.EX2 R33, R33 ;  /* 0x0000002100217308 */ /* 0x000ff00000000800 */
[----:B------:R-:W-:Y:S01]  /*5bc0*/  MUFU.EX2 R50, R50 ;  /* 0x0000003200327308 */ /* 0x000fe20000000800 */
[----:B0-----:R-:W-:-:S01]  /*5bd0*/  FADD.FTZ R14, R43, R14 ;  /* 0x0000000e2b0e7221 */ /* 0x001fc20000010000 */
[----:B------:R-:W-:-:S04]  /*5be0*/  F2FP.SATFINITE.E4M3.F32.PACK_AB_MERGE_C R42, R43, R42, RZ ;  /* 0x0000002a2b2a723e */ /* 0x000fc800048070ff */
[----:B------:R-:W-:Y:S02]  /*5bf0*/  F2FP.SATFINITE.E4M3.F32.PACK_AB_MERGE_C R141, R41, R40, R42 ;  /* 0x00000028298d723e */ /* 0x000fe4000480702a */
[----:B------:R-:W0:Y:S08]  /*5c00*/  MUFU.EX2 R3, R3 ;  /* 0x0000000300037308 */ /* 0x000e300000000800 */
[----:B------:R-:W1:Y:S08]  /*5c10*/  MUFU.EX2 R44, R44 ;  /* 0x0000002c002c7308 */ /* 0x000e700000000800 */
[----:B------:R-:W2:Y:S01]  /*5c20*/  MUFU.EX2 R46, R46 ;  /* 0x0000002e002e7308 */ /* 0x000ea20000000800 */
[----:B0-----:R-:W-:-:S07]  /*5c30*/  FADD.FTZ R13, R3, R14 ;  /* 0x0000000e030d7221 */ /* 0x001fce0000010000 */
[----:B------:R-:W-:Y:S01]  /*5c40*/  MUFU.EX2 R37, R37 ;  /* 0x0000002500257308 */ /* 0x000fe20000000800 */
[----:B-1----:R-:W-:-:S07]  /*5c50*/  FADD.FTZ R13, R44, R13 ;  /* 0x0000000d2c0d7221 */ /* 0x002fce0000010000 */
[----:B------:R-:W-:Y:S01]  /*5c60*/  MUFU.EX2 R36, R36 ;  /* 0x0000002400247308 */ /* 0x000fe20000000800 */
[----:B--2---:R-:W-:-:S07]  /*5c70*/  FADD.FTZ R14, R46, R13 ;  /* 0x0000000d2e0e7221 */ /* 0x004fce0000010000 */
[----:B------:R0:W-:Y:S08]  /*5c80*/  MUFU.EX2 R52, R53 ;  /* 0x0000003500347308 */ /* 0x0001f00000000800 */
[----:B------:R-:W1:Y:S01]  /*5c90*/  MUFU.EX2 R47, R47 ;  /* 0x0000002f002f7308 */ /* 0x000e620000000800 */
[----:B0-----:R-:W-:-:S04]  /*5ca0*/  F2FP.SATFINITE.E4M3.F32.PACK_AB_MERGE_C R53, R39, R48, RZ ;  /* 0x000000302735723e */ /* 0x001fc800048070ff */
[----:B------:R-:W-:Y:S01]  /*5cb0*/  F2FP.SATFINITE.E4M3.F32.PACK_AB_MERGE_C R142, R50, R33, R53 ;  /* 0x00000021328e723e */ /* 0x000fe20004807035 */
[----:B------:R-:W-:-:S02]  /*5cc0*/  FADD.FTZ R33, R33, R30 ;  /* 0x0000001e21217221 */ /* 0x000fc40000010000 */
[----:B------:R-:W-:Y:S02]  /*5cd0*/  MUFU.EX2 R32, R32 ;  /* 0x0000002000207308 */ /* 0x000fe40000000800 */
[----:B------:R-:W-:-:S04]  /*5ce0*/  FADD.FTZ R33, R50, R33 ;  /* 0x0000002132217221 */ /* 0x000fc80000010000 */
[----:B------:R-:W-:Y:S02]  /*5cf0*/  FADD.FTZ R48, R48, R33 ;  /* 0x0000002130307221 */ /* 0x000fe40000010000 */
[----:B------:R-:W-:Y:S01]  /*5d00*/  MUFU.EX2 R49, R49 ;  /* 0x0000003100317308 */ /* 0x000fe20000000800 */
[----:B-1----:R-:W-:-:S01]  /*5d10*/  FADD.FTZ R14, R47, R14 ;  /* 0x0000000e2f0e7221 */ /* 0x002fc20000010000 */
[----:B------:R-:W-:Y:S01]  /*5d20*/  FADD.FTZ R39, R39, R48 ;  /* 0x0000003027277221 */ /* 0x000fe20000010000 */
[----:B------:R-:W-:-:S04]  /*5d30*/  F2FP.SATFINITE.E4M3.F32.PACK_AB_MERGE_C R46, R47, R46, RZ ;  /* 0x0000002e2f2e723e */ /* 0x000fc800048070ff */
[----:B------:R-:W-:Y:S01]  /*5d40*/  F2FP.SATFINITE.E4M3.F32.PACK_AB_MERGE_C R143, R44, R3, R46 ;  /* 0x000000032c8f723e */ /* 0x000fe2000480702e */
[----:B------:R-:W0:Y:S08]  /*5d50*/  MUFU.EX2 R45, R45 ;  /* 0x0000002d002d7308 */ /* 0x000e300000000800 */
[----:B------:R-:W1:Y:S08]  /*5d60*/  MUFU.EX2 R54, R54 ;  /* 0x0000003600367308 */ /* 0x000e700000000800 */
[----:B------:R-:W-:Y:S01]  /*5d70*/  MUFU.EX2 R29, R29 ;  /* 0x0000001d001d7308 */ /* 0x000fe20000000800 */
[----:B0-----:R-:W-:-:S04]  /*5d80*/  FADD.FTZ R5, R45, R14 ;  /* 0x0000000e2d057221 */ /* 0x001fc80000010000 */
[----:B------:R-:W-:-:S03]  /*5d90*/  FADD.FTZ R5, R52, R5 ;  /* 0x0000000534057221 */ /* 0x000fc60000010000 */
[----:B------:R-:W0:Y:S01]  /*5da0*/  MUFU.EX2 R4, R4 ;  /* 0x0000000400047308 */ /* 0x000e220000000800 */
[----:B-1----:R-:W-:-:S07]  /*5db0*/  FADD.FTZ R12, R54, R5 ;  /* 0x00000005360c7221 */ /* 0x002fce0000010000 */
[----:B------:R1:W2:Y:S08]  /*5dc0*/  MUFU.EX2 R9, R24 ;  /* 0x0000001800097308 */ /* 0x0002b00000000800 */
[----:B------:R-:W-:Y:S01]  /*5dd0*/  MUFU.EX2 R35, R35 ;  /* 0x0000002300237308 */ /* 0x000fe20000000800 */
[----:B-1----:R-:W-:Y:S02]  /*5de0*/  F2FP.SATFINITE.E4M3.F32.PACK_AB_MERGE_C R24, R36, R37, RZ ;  /* 0x000000252418723e */ /* 0x002fe400048070ff */
[----:B0-----:R-:W-:-:S02]  /*5df0*/  F2FP.SATFINITE.E4M3.F32.PACK_AB_MERGE_C R5, R4, R29, RZ ;  /* 0x0000001d0405723e */ /* 0x001fc400048070ff */
[----:B------:R-:W-:Y:S01]  /*5e00*/  F2FP.SATFINITE.E4M3.F32.PACK_AB_MERGE_C R136, R49, R32, R24 ;  /* 0x000000203188723e */ /* 0x000fe20004807018 */
[----:B------:R-:W-:Y:S02]  /*5e10*/  FADD.FTZ R32, R32, R39 ;  /* 0x0000002720207221 */ /* 0x000fe40000010000 */
[----:B------:R-:W0:Y:S01]  /*5e20*/  MUFU.EX2 R34, R34 ;  /* 0x0000002200227308 */ /* 0x000e220000000800 */
[----:B--2---:R-:W-:-:S01]  /*5e30*/  FADD.FTZ R12, R9, R12 ;  /* 0x0000000c090c7221 */ /* 0x004fc20000010000 */
[----:B------:R-:W-:Y:S01]  /*5e40*/  FADD.FTZ R32, R49, R32 ;  /* 0x0000002031207221 */ /* 0x000fe20000010000 */
[----:B------:R-:W-:-:S03]  /*5e50*/  F2FP.SATFINITE.E4M3.F32.PACK_AB_MERGE_C R54, R9, R54, RZ ;  /* 0x000000360936723e */ /* 0x000fc600048070ff */
[----:B------:R-:W-:Y:S01]  /*5e60*/  FADD.FTZ R37, R37, R32 ;  /* 0x0000002025257221 */ /* 0x000fe20000010000 */
[----:B------:R-:W-:Y:S01]  /*5e70*/  F2FP.SATFINITE.E4M3.F32.PACK_AB_MERGE_C R137, R52, R45, R54 ;  /* 0x0000002d3489723e */ /* 0x000fe20004807036 */
[----:B------:R-:W1:Y:S02]  /*5e80*/  MUFU.EX2 R25, R25 ;  /* 0x0000001900197308 */ /* 0x000e640000000800 */
[----:B------:R-:W-:-:S06]  /*5e90*/  FADD.FTZ R36, R36, R37 ;  /* 0x0000002524247221 */ /* 0x000fcc0000010000 */
[----:B------:R-:W2:Y:S01]  /*5ea0*/  MUFU.EX2 R26, R26 ;  /* 0x0000001a001a7308 */ /* 0x000ea20000000800 */
[----:B0-----:R-:W-:Y:S01]  /*5eb0*/  F2FP.SATFINITE.E4M3.F32.PACK_AB_MERGE_C R138, R34, R35, R5 ;  /* 0x00000023228a723e */ /* 0x001fe20004807005 */
[----:B------:R-:W-:-:S04]  /*5ec0*/  FADD.FTZ R35, R35, R36 ;  /* 0x0000002423237221 */ /* 0x000fc80000010000 */
[----:B------:R-:W-:Y:S02]  /*5ed0*/  FADD.FTZ R34, R34, R35 ;  /* 0x0000002322227221 */ /* 0x000fe40000010000 */
[----:B------:R-:W-:Y:S01]  /*5ee0*/  MUFU.EX2 R27, R27 ;  /* 0x0000001b001b7308 */ /* 0x000fe20000000800 */
[----:B-1----:R-:W-:-:S07]  /*5ef0*/  FADD.FTZ R5, R25, R12 ;  /* 0x0000000c19057221 */ /* 0x002fce0000010000 */
[----:B------:R-:W0:Y:S01]  /*5f00*/  MUFU.EX2 R28, R28 ;  /* 0x0000001c001c7308 */ /* 0x000e220000000800 */
[----:B--2---:R-:W-:-:S01]  /*5f10*/  FADD.FTZ R12, R26, R5 ;  /* 0x000000051a0c7221 */ /* 0x004fc20000010000 */
[----:B------:R-:W-:-:S04]  /*5f20*/  FADD.FTZ R5, R29, R34 ;  /* 0x000000221d057221 */ /* 0x000fc80000010000 */
[----:B------:R-:W-:Y:S01]  /*5f30*/  FADD.FTZ R5, R4, R5 ;  /* 0x0000000504057221 */ /* 0x000fe20000010000 */
[----:B0-----:R-:W-:Y:S01]  /*5f40*/  F2FP.SATFINITE.E4M3.F32.PACK_AB_MERGE_C R3, R28, R27, RZ ;  /* 0x0000001b1c03723e */ /* 0x001fe200048070ff */
[----:B------:R-:W-:-:S03]  /*5f50*/  FADD.FTZ R27, R27, R12 ;  /* 0x0000000c1b1b7221 */ /* 0x000fc60000010000 */
[----:B------:R-:W-:Y:S01]  /*5f60*/  F2FP.SATFINITE.E4M3.F32.PACK_AB_MERGE_C R139, R26, R25, R3 ;  /* 0x000000191a8b723e */ /* 0x000fe20004807003 */
[----:B------:R-:W-:-:S01]  /*5f70*/  FADD.FTZ R4, R28, R27 ;  /* 0x0000001b1c047221 */ /* 0x000fc20000010000 */
        /* <DEDUP_REMOVED lines=13> */
.L_x_851:
[----:B------:R-:W-:-:S11]  /*6050*/  UISETP.NE.AND UP1, UPT, UR7, 0x1, UPT ;  /* 0x000000010700788c */ /* 0x000fd6000bf25270 */
[----:B------:R-:W-:Y:S02]  /*6060*/  @UP1 ULDC.64 UR14, c[0x0][0x9e8] ;  /* 0x00027a00000e1ab9 */ /* 0x000fe40000000a00 */
[----:B------:R-:W-:-:S04]  /*6070*/  UIMAD.WIDE.U32 UR10, UR12, UR14, URZ ;  /* 0x0000000e0c0a72a5 */ /* 0x000fc8000f8e003f */
[----:B------:R-:W-:-:S12]  /*6080*/  @UP1 USHF.R.U32.HI UR12, URZ, UR15, UR11 ;  /* 0x0000000f3f0c1299 */ /* 0x000fd8000801160b */
.L_x_852:
[----:B------:R-:W-:-:S04]  /*6090*/  UIMAD UR7, UR12, UR7, UR7 ;  /* 0x000000070c0772a4 */ /* 0x000fc8000f8e0207 */
[----:B------:R-:W-:-:S04]  /*60a0*/  UISETP.LT.AND UP1, UPT, UR6, UR7, UPT ;  /* 0x000000070600728c */ /* 0x000fc8000bf21270 */
[----:B------:R-:W-:-:S12]  /*60b0*/  USEL UR6, UR6, UR7, UP1 ;  /* 0x0000000706067287 */ /* 0x000fd80008800000 */
.L_x_850:
        /* <DEDUP_REMOVED lines=23> */
[----:B------:R-:W-:Y:S01]  /*6230*/  IADD3 R21, R6, R18, -R19 ;  /* 0x0000001206157210 */ /* 0x000fe20007ffe813 */
[----:B------:R-:W-:Y:S01]  /*6240*/  IMAD.MOV.U32 R55, RZ, RZ, RZ ;  /* 0x000000ffff377224 */ /* 0x000fe200078e00ff */
[----:B------:R-:W-:Y:S01]  /*6250*/  ULDC UR22, c[0x0][0x9e4] ;  /* 0x0002790000167ab9 */ /* 0x000fe20000000800 */
[----:B------:R-:W-:Y:S01]  /*6260*/  ULDC UR21, c[0x0][0x988] ;  /* 0x0002620000157ab9 */ /* 0x000fe20000000800 */
[----:B------:R-:W-:Y:S01]  /*6270*/  LOP3.LUT R13, RZ, R21, RZ, 0x33, !PT ;  /* 0x00000015ff0d7212 */ /* 0x000fe200078e33ff */
[----:B------:R-:W-:Y:S01]  /*6280*/  VIADD R15, R21, 0x8 ;  /* 0x00000008150f7836 */ /* 0x000fe20000000000 */
[----:B------:R-:W-:-:S04]  /*6290*/  ULDC UR23, c[0x0][0x9e0] ;  /* 0x0002780000177ab9 */ /* 0x000fc80000000800 */
[----:B------:R-:W-:-:S07]  /*62a0*/  LOP3.LUT R9, RZ, R15, RZ, 0x33, !PT ;  /* 0x0000000fff097212 */ /* 0x000fce00078e33ff */
.L_x_871:
[----:B------:R-:W-:-:S04]  /*62b0*/  UIADD3 UR26, UR38, 0x1, URZ ;  /* 0x00000001261a7890 */ /* 0x000fc8000fffe03f */
[----:B------:R-:W-:-:S04]  /*62c0*/  UISETP.NE.AND UP1, UPT, UR26, 0x2, UPT ;  /* 0x000000021a00788c */ /* 0x000fc8000bf25270 */
[----:B------:R-:W-:Y:S02]  /*62d0*/  USEL UR25, URZ, 0x1, UP1 ;  /* 0x000000013f197887 */ /* 0x000fe40008800000 */
[----:B------:R-:W-:Y:S02]  /*62e0*/  USEL UR26, UR26, URZ, UP1 ;  /* 0x0000003f1a1a7287 */ /* 0x000fe40008800000 */
[----:B------:R-:W-:Y:S01]  /*62f0*/  ULOP3.LUT UR25, UR37, UR25, URZ, 0x3c, !UPT ;  /* 0x0000001925197292 */ /* 0x000fe2000f8e3c3f */
[----:B------:R-:W-:Y:S11]  /*6300*/  @!P0 BRA `(.L_x_854) ;  /* 0x0000000000048947 */ /* 0x000ff60003800000 */
[----:B------:R-:W-:Y:S01]  /*6310*/  BPT.TRAP 0x1 ;  /* 0x000000040000795c */ /* 0x000fe20000300000 */
.L_x_854:
[----:B------:R-:W-:Y:S01]  /*6320*/  ULEA UR24, UR26, UR45, 0x3 ;  /* 0x0000002d1a187291 */ /* 0x000fe2000f8e183f */
[----:B------:R-:W-:-:S05]  /*6330*/  IMAD.U32 R12, RZ, RZ, UR25 ;  /* 0x00000019ff0c7e24 */ /* 0x000fca000f8e00ff */
[----:B------:R-:W-:-:S04]  /*6340*/  SHF.L.U32 R12, R12, 0x1f, RZ ;  /* 0x0000001f0c0c7819 */ /* 0x000fc800000006ff */
[----:B------:R0:W1:Y:S01]  /*6350*/  SYNCS.PHASECHK.TRANS64.TRYWAIT P1, [UR24+0x13230], R12 ;  /* 0x0132300cff0075a7 */ /* 0x0000620008020158 */
[----:B------:R-:W-:Y:S05]  /*6360*/  @!P0 BRA `(.L_x_855) ;  /* 0x0000000000048947 */ /* 0x000fea0003800000 */
[----:B------:R-:W-:Y:S01]  /*6370*/  BPT.TRAP 0x1 ;  /* 0x000000040000795c */ /* 0x000fe20000300000 */
.L_x_855:
[----:B-1----:R-:W-:Y:S05]  /*6380*/  @P1 BRA `(.L_x_856) ;  /* 0x0000000000081947 */ /* 0x002fea0003800000 */
[----:B------:R-:W1:Y:S02]  /*6390*/  SYNCS.PHASECHK.TRANS64.TRYWAIT P1, [UR24+0x13230], R12 ;  /* 0x0132300cff0075a7 */ /* 0x000e640008020158 */
[----:B-1----:R-:W-:Y:S05]  /*63a0*/  @!P1 BRA `(.L_x_857) ;  /* 0x0000012c00349947 */ /* 0x002fea0003800000 */
.L_x_856:
        /* <DEDUP_REMOVED lines=39> */
[----:B-1----:R-:W-:-:S06]  /*6620*/  WARPGROUP.ARRIVE ;  /* 0x00000000000079c5 */ /* 0x002fcc0000000000 */
        /* <DEDUP_REMOVED lines=24> */
.L_x_858:
[----:B------:R-:W-:Y:S01]  /*67b0*/  ULEA UR11, UR38, UR45, 0x3 ;  /* 0x0000002d260b7291 */ /* 0x000fe2000f8e183f */
[----:B0-----:R-:W-:-:S05]  /*67c0*/  IMAD.U32 R12, RZ, RZ, UR37 ;  /* 0x00000025ff0c7e24 */ /* 0x001fca000f8e00ff */
[----:B------:R-:W-:-:S04]  /*67d0*/  SHF.L.U32 R12, R12, 0x1f, RZ ;  /* 0x0000001f0c0c7819 */ /* 0x000fc800000006ff */
[----:B------:R0:W1:Y:S01]  /*67e0*/  SYNCS.PHASECHK.TRANS64.TRYWAIT P1, [UR11+0x13250], R12 ;  /* 0x0132500cff0075a7 */ /* 0x000062000802014b */
[----:B------:R-:W-:Y:S05]  /*67f0*/  @!P0 BRA `(.L_x_859) ;  /* 0x0000000000048947 */ /* 0x000fea0003800000 */
[----:B------:R-:W-:Y:S01]  /*6800*/  BPT.TRAP 0x1 ;  /* 0x000000040000795c */ /* 0x000fe20000300000 */
.L_x_859:
[----:B-1----:R-:W-:Y:S05]  /*6810*/  @P1 BRA `(.L_x_860) ;  /* 0x0000000000081947 */ /* 0x002fea0003800000 */
[----:B------:R-:W1:Y:S02]  /*6820*/  SYNCS.PHASECHK.TRANS64.TRYWAIT P1, [UR11+0x13250], R12 ;  /* 0x0132500cff0075a7 */ /* 0x000e64000802014b */
[----:B-1----:R-:W-:Y:S05]  /*6830*/  @!P1 BRA `(.L_x_861) ;  /* 0x0000012800289947 */ /* 0x002fea0003800000 */
.L_x_860:
[----:B------:R-:W-:Y:S01]  /*6840*/  UIADD3 UR6, UR45, 0x1000, URZ ;  /* 0x000010002d067890 */ /* 0x000fe2000fffe03f */
[----:B------:R-:W-:Y:S01]  /*6850*/  WARPGROUP.ARRIVE ;  /* 0x00000000000079c5 */ /* 0x000fe20000000000 */
[----:B------:R-:W-:Y:S01]  /*6860*/  UMOV UR7, 0xc0000010 ;  /* 0xc000001000077882 */ /* 0x000fe20000000000 */
[C---:B-1----:R-:W-:Y:S01]  /*6870*/  FMUL.FTZ R14, R0.reuse, R121 ;  /* 0x00000079000e7220 */ /* 0x042fe20000410000 */
[----:B------:R-:W-:Y:S01]  /*6880*/  USHF.R.U32.HI UR6, URZ, 0x4, UR6 ;  /* 0x000000043f067899 */ /* 0x000fe20008011606 */
[C---:B------:R-:W-:Y:S01]  /*6890*/  FMUL.FTZ R121, R0.reuse, R124 ;  /* 0x0000007c00797220 */ /* 0x040fe20000410000 */
[C---:B------:R-:W-:Y:S01]  /*68a0*/  FMUL.FTZ R124, R0.reuse, R127 ;  /* 0x0000007f007c7220 */ /* 0x040fe20000410000 */
[C---:B------:R-:W-:Y:S01]  /*68b0*/  FMUL.FTZ R127, R0.reuse, R130 ;  /* 0x00000082007f7220 */ /* 0x040fe20000410000 */
[----:B------:R-:W-:Y:S01]  /*68c0*/  ULOP3.LUT UR6, UR6, 0x3fff, URZ, 0xc0, !UPT ;  /* 0x00003fff06067892 */ /* 0x000fe2000f8ec03f */
[C---:B------:R-:W-:Y:S01]  /*68d0*/  FMUL.FTZ R130, R0.reuse, R133 ;  /* 0x0000008500827220 */ /* 0x040fe20000410000 */
[C---:B------:R-:W-:Y:S01]  /*68e0*/  FMUL.FTZ R133, R0.reuse, R77 ;  /* 0x0000004d00857220 */ /* 0x040fe20000410000 */
[C---:B------:R-:W-:Y:S01]  /*68f0*/  FMUL.FTZ R77, R0.reuse, R78 ;  /* 0x0000004e004d7220 */ /* 0x040fe20000410000 */
[----:B------:R-:W-:Y:S01]  /*6900*/  ULOP3.LUT UR6, UR6, 0x10000, URZ, 0xfc, !UPT ;  /* 0x0001000006067892 */ /* 0x000fe2000f8efc3f */
[C---:B------:R-:W-:Y:S01]  /*6910*/  FMUL.FTZ R78, R0.reuse, R79 ;  /* 0x0000004f004e7220 */ /* 0x040fe20000410000 */
[C---:B0-----:R-:W-:Y:S01]  /*6920*/  FMUL.FTZ R12, R0.reuse, R120 ;  /* 0x00000078000c7220 */ /* 0x041fe20000410000 */
[C---:B------:R-:W-:Y:S01]  /*6930*/  FMUL.FTZ R79, R0.reuse, R82 ;  /* 0x00000052004f7220 */ /* 0x040fe20000410000 */
[----:B------:R-:W-:Y:S01]  /*6940*/  UIMAD UR10, UR38, 0x280, UR6 ;  /* 0x00000280260a78a4 */ /* 0x000fe2000f8e0206 */
[C---:B------:R-:W-:Y:S01]  /*6950*/  FMUL.FTZ R120, R0.reuse, R123 ;  /* 0x0000007b00787220 */ /* 0x040fe20000410000 */
[C---:B------:R-:W-:Y:S01]  /*6960*/  FMUL.FTZ R82, R0.reuse, R83 ;  /* 0x0000005300527220 */ /* 0x040fe20000410000 */
[C---:B------:R-:W-:Y:S01]  /*6970*/  FMUL.FTZ R123, R0.reuse, R126 ;  /* 0x0000007e007b7220 */ /* 0x040fe20000410000 */
[C---:B------:R-:W-:Y:S01]  /*6980*/  FMUL.FTZ R83, R0.reuse, R86 ;  /* 0x0000005600537220 */ /* 0x040fe20000410000 */
[C---:B------:R-:W-:Y:S01]  /*6990*/  FMUL.FTZ R126, R0.reuse, R129 ;  /* 0x00000081007e7220 */ /* 0x040fe20000410000 */
[C---:B------:R-:W-:Y:S01]  /*69a0*/  FMUL.FTZ R86, R0.reuse, R56 ;  /* 0x0000003800567220 */ /* 0x040fe20000410000 */
[----:B------:R-:W-:Y:S01]  /*69b0*/  UMOV UR6, UR10 ;  /* 0x0000000a00067c82 */ /* 0x000fe20008000000 */
[C---:B------:R-:W-:Y:S01]  /*69c0*/  FMUL.FTZ R129, R0.reuse, R132 ;  /* 0x0000008400817220 */ /* 0x040fe20000410000 */
[----:B------:R-:W-:Y:S01]  /*69d0*/  QGMMA.64x64x32.F32.E4M3.E4M3 R24, R152, gdesc[UR4], R24, gsb0 ;  /* 0x00e0000498187df3 */ /* 0x000fe20008000818 */
[----:B------:R-:W-:Y:S01]  /*69e0*/  UIADD3 UR6, UR10, 0x80, URZ ;  /* 0x000000800a067890 */ /* 0x000fe2000fffe03f */
[----:B------:R-:W-:Y:S01]  /*69f0*/  IMAD.U32 R56, RZ, RZ, UR24 ;  /* 0x00000018ff387e24 */ /* 0x000fe2000f8e00ff */
        /* <DEDUP_REMOVED lines=61> */
[----:B------:R-:W1:Y:S01]  /*6dd0*/  MUFU.TANH R14, R14 ;  /* 0x0000000e000e7308 */ /* 0x000e620000002400 */
[----:B------:R-:W-:-:S02]  /*6de0*/  WARPGROUP.DEPBAR.LE gsb0, 0x0 ;  /* 0x00008000000079c5 */ /* 0x000fc40000010000 */
[----:B------:R-:W-:-:S06]  /*6df0*/  WARPGROUP.ARRIVE ;  /* 0x00000000000079c5 */ /* 0x000fcc0000000000 */
[----:B------:R-:W2:Y:S01]  /*6e00*/  S2R R155, SR_TID.X ;  /* 0x00000000009b7919 */ /* 0x000ea20000002100 */
[----:B------:R-:W3:Y:S01]  /*6e10*/  MUFU.TANH R20, R20 ;  /* 0x0000001400147308 */ /* 0x000ee20000002400 */
[----:B------:R-:W-:Y:S01]  /*6e20*/  QGMMA.64x64x32.F32.E4M3.E4M3 R24, R148, gdesc[UR4], R24, gsb0 ;  /* 0x00e0000494187df3 */ /* 0x000fe20008000818 */
[----:B------:R-:W-:Y:S01]  /*6e30*/  UIADD3 UR6, UR10, 0x100, URZ ;  /* 0x000001000a067890 */ /* 0x000fe2000fffe03f */
[----:B------:R-:W-:-:S05]  /*6e40*/  UMOV UR7, 0xc0000010 ;  /* 0xc000001000077882 */ /* 0x000fca0000000000 */
[----:B------:R-:W4:Y:S08]  /*6e50*/  MUFU.TANH R120, R120 ;  /* 0x0000007800787308 */ /* 0x000f300000002400 */
[----:B------:R-:W0:Y:S08]  /*6e60*/  MUFU.TANH R121, R121 ;  /* 0x0000007900797308 */ /* 0x000e300000002400 */
[----:B------:R-:W0:Y:S01]  /*6e70*/  MUFU.TANH R122, R122 ;  /* 0x0000007a007a7308 */ /* 0x000e220000002400 */
[----:B--2---:R-:W-:-:S07]  /*6e80*/  LOP3.LUT P1, RZ, R155, 0x7f, RZ, 0xc0, !PT ;  /* 0x0000007f9bff7812 */ /* 0x004fce000782c0ff */
[----:B------:R-:W2:Y:S08]  /*6e90*/  MUFU.TANH R123, R123 ;  /* 0x0000007b007b7308 */ /* 0x000eb00000002400 */
[----:B------:R-:W0:Y:S01]  /*6ea0*/  MUFU.TANH R124, R124 ;  /* 0x0000007c007c7308 */ /* 0x000e220000002400 */
[----:B------:R-:W-:-:S07]  /*6eb0*/  @!P1 VIADD R56, R56, 0x13240 ;  /* 0x0001324038389836 */ /* 0x000fce0000000000 */
[----:B------:R-:W0:Y:S01]  /*6ec0*/  MUFU.TANH R125, R125 ;  /* 0x0000007d007d7308 */ /* 0x000e220000002400 */
[----:B------:R-:W-:-:S07]  /*6ed0*/  @!P1 PRMT R56, RZ, 0x654, R56 ;  /* 0x00000654ff389816 */ /* 0x000fce0000000038 */
[----:B------:R-:W0:Y:S08]  /*6ee0*/  MUFU.TANH R126, R126 ;  /* 0x0000007e007e7308 */ /* 0x000e300000002400 */
[----:B------:R-:W0:Y:S08]  /*6ef0*/  MUFU.TANH R127, R127 ;  /* 0x0000007f007f7308 */ /* 0x000e300000002400 */
[----:B------:R-:W0:Y:S08]  /*6f00*/  MUFU.TANH R128, R128 ;  /* 0x0000008000807308 */ /* 0x000e300000002400 */
[----:B------:R-:W0:Y:S01]  /*6f10*/  MUFU.TANH R129, R129 ;  /* 0x0000008100817308 */ /* 0x000e220000002400 */
[----:B------:R-:W-:-:S02]  /*6f20*/  WARPGROUP.DEPBAR.LE gsb0, 0x0 ;  /* 0x00008000000079c5 */ /* 0x000fc40000010000 */
[----:B------:R-:W-:-:S05]  /*6f30*/  WARPGROUP.ARRIVE ;  /* 0x00000000000079c5 */ /* 0x000fca0000000000 */
[----:B------:R-:W0:Y:S01]  /*6f40*/  MUFU.TANH R130, R130 ;  /* 0x0000008200827308 */ /* 0x000e220000002400 */
[----:B------:R-:W-:Y:S01]  /*6f50*/  QGMMA.64x64x32.F32.E4M3.E4M3 R24, R144, gdesc[UR4], R24, gsb0 ;  /* 0x00e0000490187df3 */ /* 0x000fe20008000818 */
[----:B------:R-:W-:Y:S01]  /*6f60*/  UIADD3 UR6, UR10, 0x180, URZ ;  /* 0x000001800a067890 */ /* 0x000fe2000fffe03f */
[----:B------:R-:W-:-:S05]  /*6f70*/  UMOV UR7, 0xc0000010 ;  /* 0xc000001000077882 */ /* 0x000fca0000000000 */
        /* <DEDUP_REMOVED lines=29> */
[----:B------:R-:W-:Y:S02]  /*7150*/  FMUL.FTZ R63, R0, R67 ;  /* 0x00000043003f7220 */ /* 0x000fe40000410000 */
[----:B------:R-:W0:Y:S01]  /*7160*/  MUFU.TANH R90, R90 ;  /* 0x0000005a005a7308 */ /* 0x000e220000002400 */
[----:B------:R-:W-:Y:S01]  /*7170*/  IMAD R67, R17, -0x2, R70 ;  /* 0xfffffffe11437824 */ /* 0x000fe200078e0246 */
[----:B------:R-:W-:Y:S06]  /*7180*/  QGMMA.64x64x32.F32.E4M3.E4M3 R24, R136, gdesc[UR4], R24, gsb0 ;  /* 0x00e0000488187df3 */ /* 0x000fec0008000818 */
        /* <DEDUP_REMOVED lines=10> */
[----:B------:R-:W-:Y:S01]  /*7230*/  FMUL.FTZ R136, R0, R68 ;  /* 0x0000004400887220 */ /* 0x000fe20000410000 */
[----:B------:R-:W-:Y:S01]  /*7240*/  IADD3 R138, R70, 0x1, R18 ;  /* 0x00000001468a7810 */ /* 0x000fe20007ffe012 */
[----:B------:R-:W-:Y:S01]  /*7250*/  FMUL.FTZ R68, R0, R71 ;  /* 0x0000004700447220 */ /* 0x000fe20000410000 */
[----:B------:R0:W-:Y:S01]  /*7260*/  @!P1 SYNCS.ARRIVE.TRANS64.RED.A1T0 RZ, [R56+URZ], RZ ;  /* 0x000000ff38ff99a7 */ /* 0x0001e2000810043f */
[----:B------:R-:W-:Y:S01]  /*7270*/  PLOP3.LUT P1, PT, PT, PT, UP0, 0x40, 0x0 ;  /* 0x000000000000781c */ /* 0x000fe20003f2e808 */
[----:B------:R-:W0:Y:S01]  /*7280*/  MUFU.TANH R100, R100 ;  /* 0x0000006400647308 */ /* 0x000e220000002400 */
[----:B------:R-:W-:-:S04]  /*7290*/  IMAD.IADD R138, R138, 0x1, -R19 ;  /* 0x000000018a8a7824 */ /* 0x000fc800078e0a13 */
[----:B------:R-:W-:-:S03]  /*72a0*/  IMAD R138, R17, -0x2, R138 ;  /* 0xfffffffe118a7824 */ /* 0x000fc600078e028a */
[----:B------:R-:W0:Y:S01]  /*72b0*/  MUFU.TANH R101, R101 ;  /* 0x0000006500657308 */ /* 0x000e220000002400 */
[C---:B------:R-:W-:Y:S02]  /*72c0*/  VIADD R139, R138.reuse, UR23 ;  /* 0x000000178a8b7c36 */ /* 0x040fe40008000000 */
[----:B------:R-:W-:Y:S02]  /*72d0*/  VIADD R138, R138, UR20 ;  /* 0x000000148a8a7c36 */ /* 0x000fe40008000000 */
[C---:B------:R-:W-:Y:S02]  /*72e0*/  IMAD.IADD R137, R6.reuse, 0x1, R139 ;  /* 0x0000000106897824 */ /* 0x040fe400078e028b */
[----:B------:R-:W-:Y:S01]  /*72f0*/  IMAD.IADD R71, R6, 0x1, R138 ;  /* 0x0000000106477824 */ /* 0x000fe200078e028a */
        /* <DEDUP_REMOVED lines=34> */
[----:B-1234-:R-:W-:Y:S05]  /*7520*/  @P1 BRA `(.L_x_862) ;  /* 0x0000000000541947 */ /* 0x01efea0003800000 */
[----:B------:R-:W-:Y:S01]  /*7530*/  ISETP.GT.AND P1, PT, R21, -0x1, PT ;  /* 0xffffffff1500780c */ /* 0x000fe20003f24270 */
[----:B------:R-:W-:-:S12]  /*7540*/  BSSY B0, `(.L_x_863) ;  /* 0x0000010000007945 */ /* 0x000fd80003800000 */
[----:B------:R-:W-:Y:S05]  /*7550*/  @P1 BRA `(.L_x_864) ;  /* 0x0000000000201947 */ /* 0x000fea0003800000 */
[----:B------:R-:W-:-:S05]  /*7560*/  IMAD.U32 R141, RZ, RZ, UR22 ;  /* 0x00000016ff8d7e24 */ /* 0x000fca000f8e00ff */
[----:B------:R-:W-:-:S13]  /*7570*/  ISETP.NE.AND P1, PT, R141, 0x1, PT ;  /* 0x000000018d00780c */ /* 0x000fda0003f25270 */
[----:B0-----:R-:W0:Y:S02]  /*7580*/  @P1 LDC.64 R56, c[0x0][0x9e8] ;  /* 0x00027a00ff381b82 */ /* 0x001e240000000a00 */
[----:B0-----:R-:W-:-:S04]  /*7590*/  @P1 IMAD.HI.U32 R142, R13, R56, RZ ;  /* 0x000000380d8e1227 */ /* 0x001fc800078e00ff */
[----:B------:R-:W-:Y:S01]  /*75a0*/  IMAD.MOV.U32 R56, RZ, RZ, R13 ;  /* 0x000000ffff387224 */ /* 0x000fe200078e000d */
[----:B------:R-:W-:-:S04]  /*75b0*/  @P1 SHF.R.U32.HI R56, RZ, R57, R142 ;  /* 0x00000039ff381219 */ /* 0x000fc8000001168e */
[----:B------:R-:W-:Y:S01]  /*75c0*/  LOP3.LUT R56, RZ, R56, RZ, 0x33, !PT ;  /* 0x00000038ff387212 */ /* 0x000fe200078e33ff */
[----:B------:R-:W-:Y:S06]  /*75d0*/  BRA `(.L_x_865) ;  /* 0x0000000000187947 */ /* 0x000fec0003800000 */
.L_x_864:
[----:B------:R-:W-:-:S05]  /*75e0*/  IMAD.U32 R141, RZ, RZ, UR22 ;  /* 0x00000016ff8d7e24 */ /* 0x000fca000f8e00ff */
[----:B------:R-:W-:-:S13]  /*75f0*/  ISETP.NE.AND P1, PT, R141, 0x1, PT ;  /* 0x000000018d00780c */ /* 0x000fda0003f25270 */
[----:B0-----:R-:W0:Y:S02]  /*7600*/  @P1 LDC.64 R56, c[0x0][0x9e8] ;  /* 0x00027a00ff381b82 */ /* 0x001e240000000a00 */
[----:B0-----:R-:W-:-:S04]  /*7610*/  @P1 IMAD.HI.U32 R142, R21, R56, RZ ;  /* 0x00000038158e1227 */ /* 0x001fc800078e00ff */
[----:B------:R-:W-:Y:S01]  /*7620*/  IMAD.MOV.U32 R56, RZ, RZ, R21 ;  /* 0x000000ffff387224 */ /* 0x000fe200078e0015 */
[----:B------:R-:W-:-:S07]  /*7630*/  @P1 SHF.R.U32.HI R56, RZ, R57, R142 ;  /* 0x00000039ff381219 */ /* 0x000fce000001168e */
.L_x_865:
[----:B------:R-:W-:Y:S05]  /*7640*/  BSYNC B0 ;  /* 0x0000000000007941 */ /* 0x000fea0003800000 */
.L_x_863:
[----:B------:R-:W-:-:S05]  /*7650*/  IMAD R56, R56, R141, R67 ;  /* 0x0000008d38387224 */ /* 0x000fca00078e0243 */
[----:B------:R-:W-:Y:S02]  /*7660*/  VIADDMNMX R137, R56, R141, R137, PT ;  /* 0x0000008d38897246 */ /* 0x000fe40003800189 */
[----:B------:R-:W-:-:S07]  /*7670*/  VIMNMX R71, R71, R56, !PT ;  /* 0x0000003847477248 */ /* 0x000fce0007fe0100 */
.L_x_862:
[C---:B------:R-:W-:Y:S01]  /*7680*/  ISETP.GE.AND P3, PT, R70.reuse, 0x9, PT ;  /* 0x000000094600780c */ /* 0x040fe20003f66270 */
[C---:B------:R-:W-:Y:S01]  /*7690*/  IMAD.IADD R139, R7.reuse, 0x1, R139 ;  /* 0x00000001078b7824 */ /* 0x040fe200078e028b */
[C---:B------:R-:W-:Y:S01]  /*76a0*/  ISETP.GE.AND P1, PT, R70.reuse, 0x2, PT ;  /* 0x000000024600780c */ /* 0x040fe20003f26270 */
        /* <DEDUP_REMOVED lines=12> */
[C---:B------:R-:W-:Y:S02]  /*7770*/  ISETP.GE.AND P4, PT, R70.reuse, 0x11, PT ;  /* 0x000000114600780c */ /* 0x040fe40003f86270 */
[C---:B------:R-:W-:Y:S02]  /*7780*/  ISETP.LT.OR P3, PT, R137.reuse, 0x9, P3 ;  /* 0x000000098900780c */ /* 0x040fe40001f61670 */
[----:B------:R-:W-:Y:S02]  /*7790*/  ISETP.LT.OR P2, PT, R137, 0xa, P2 ;  /* 0x0000000a8900780c */ /* 0x000fe40001741670 */
[----:B0-----:R-:W-:Y:S02]  /*77a0*/  FSEL R121, R121, -INF , !P3 ;  /* 0xff80000079797808 */ /* 0x001fe40005800000 */
        /* <DEDUP_REMOVED lines=215> */
[----:B------:R-:W-:Y:S01]  /*8520*/  ISETP.GT.AND P6, PT, R15, -0x1, PT ;  /* 0xffffffff0f00780c */ /* 0x000fe20003fc4270 */
[----:B------:R-:W-:-:S12]  /*8530*/  BSSY B0, `(.L_x_867) ;  /* 0x0000010000007945 */ /* 0x000fd80003800000 */
[----:B------:R-:W-:Y:S05]  /*8540*/  @P6 BRA `(.L_x_868) ;  /* 0x0000000000206947 */ /* 0x000fea0003800000 */
[----:B------:R-:W-:-:S05]  /*8550*/  IMAD.U32 R142, RZ, RZ, UR22 ;  /* 0x00000016ff8e7e24 */ /* 0x000fca000f8e00ff */
[----:B------:R-:W-:-:S13]  /*8560*/  ISETP.NE.AND P6, PT, R142, 0x1, PT ;  /* 0x000000018e00780c */ /* 0x000fda0003fc5270 */
[----:B------:R-:W0:Y:S02]  /*8570*/  @P6 LDC.64 R56, c[0x0][0x9e8] ;  /* 0x00027a00ff386b82 */ /* 0x000e240000000a00 */
[----:B0-----:R-:W-:-:S04]  /*8580*/  @P6 IMAD.HI.U32 R70, R9, R56, RZ ;  /* 0x0000003809466227 */ /* 0x001fc800078e00ff */
[----:B------:R-:W-:Y:S01]  /*8590*/  IMAD.MOV.U32 R56, RZ, RZ, R9 ;  /* 0x000000ffff387224 */ /* 0x000fe200078e0009 */
[----:B------:R-:W-:-:S04]  /*85a0*/  @P6 SHF.R.U32.HI R56, RZ, R57, R70 ;  /* 0x00000039ff386219 */ /* 0x000fc80000011646 */
[----:B------:R-:W-:Y:S01]  /*85b0*/  LOP3.LUT R56, RZ, R56, RZ, 0x33, !PT ;  /* 0x00000038ff387212 */ /* 0x000fe200078e33ff */
[----:B------:R-:W-:Y:S06]  /*85c0*/  BRA `(.L_x_869) ;  /* 0x0000000000187947 */ /* 0x000fec0003800000 */
.L_x_868:
[----:B------:R-:W-:-:S05]  /*85d0*/  IMAD.U32 R142, RZ, RZ, UR22 ;  /* 0x00000016ff8e7e24 */ /* 0x000fca000f8e00ff */
[----:B------:R-:W-:-:S13]  /*85e0*/  ISETP.NE.AND P6, PT, R142, 0x1, PT ;  /* 0x000000018e00780c */ /* 0x000fda0003fc5270 */
[----:B------:R-:W0:Y:S02]  /*85f0*/  @P6 LDC.64 R56, c[0x0][0x9e8] ;  /* 0x00027a00ff386b82 */ /* 0x000e240000000a00 */
[----:B0-----:R-:W-:-:S04]  /*8600*/  @P6 IMAD.HI.U32 R70, R15, R56, RZ ;  /* 0x000000380f466227 */ /* 0x001fc800078e00ff */
[----:B------:R-:W-:Y:S01]  /*8610*/  IMAD.MOV.U32 R56, RZ, RZ, R15 ;  /* 0x000000ffff387224 */ /* 0x000fe200078e000f */
[----:B------:R-:W-:-:S07]  /*8620*/  @P6 SHF.R.U32.HI R56, RZ, R57, R70 ;  /* 0x00000039ff386219 */ /* 0x000fce0000011646 */
.L_x_869:
[----:B------:R-:W-:Y:S05]  /*8630*/  BSYNC B0 ;  /* 0x0000000000007941 */ /* 0x000fea0003800000 */
.L_x_867:
[----:B------:R-:W-:-:S05]  /*8640*/  IMAD R67, R56, R142, R67 ;  /* 0x0000008e38437224 */ /* 0x000fca00078e0243 */
[----:B------:R-:W-:Y:S02]  /*8650*/  VIADDMNMX R139, R67, R142, R139, PT ;  /* 0x0000008e438b7246 */ /* 0x000fe4000380018b */
[----:B------:R-:W-:-:S07]  /*8660*/  VIMNMX R138, R138, R67, !PT ;  /* 0x000000438a8a7248 */ /* 0x000fce0007fe0100 */
.L_x_866:
        /* <DEDUP_REMOVED lines=101> */
[----:B------:R-:W0:Y:S01]  /*8cc0*/  SHFL.BFLY PT, R56, R67, 0x2, 0x1f ;  /* 0x0c401f0043387f89 */ /* 0x000e2200000e0000 */
        /* <DEDUP_REMOVED lines=13> */
[----:B0-----:R-:W-:-:S02]  /*8da0*/  FMNMX.FTZ R70, R67, R56, !PT ;  /* 0x0000003843467209 */ /* 0x001fc40007810000 */
[----:B------:R-:W-:Y:S02]  /*8db0*/  FSEL R91, R91, -INF , !P1 ;  /* 0xff8000005b5b7808 */ /* 0x000fe40004800000 */
[----:B------:R-:W-:Y:S01]  /*8dc0*/  LOP3.LUT P1, RZ, R16, 0x200000, RZ, 0xc0, !PT ;  /* 0x0020000010ff7812 */ /* 0x000fe2000782c0ff */
[----:B------:R-:W0:Y:S01]  /*8dd0*/  SHFL.BFLY PT, R57, R70, 0x1, 0x1f ;  /* 0x0c201f0046397f89 */ /* 0x000e2200000e0000 */
[C---:B------:R-:W-:Y:S02]  /*8de0*/  ISETP.GT.AND P5, PT, R138.reuse, 0x98, !P5 ;  /* 0x000000988a00780c */ /* 0x040fe40006fa4270 */
[----:B------:R-:W-:Y:S02]  /*8df0*/  ISETP.GT.AND P1, PT, R138, 0x48, !P1 ;  /* 0x000000488a00780c */ /* 0x000fe40004f24270 */
[C---:B------:R-:W-:Y:S02]  /*8e00*/  ISETP.LT.OR P4, PT, R139.reuse, 0x92, P4 ;  /* 0x000000928b00780c */ /* 0x040fe40002781670 */
[----:B------:R-:W-:-:S02]  /*8e10*/  ISETP.LT.OR P1, PT, R139, 0x49, P1 ;  /* 0x000000498b00780c */ /* 0x000fc40000f21670 */
[----:B------:R-:W-:Y:S02]  /*8e20*/  ISETP.LT.OR P5, PT, R139, 0x99, P5 ;  /* 0x000000998b00780c */ /* 0x000fe40002fa1670 */
[----:B------:R-:W-:Y:S02]  /*8e30*/  FSEL R94, R94, -INF , !P1 ;  /* 0xff8000005e5e7808 */ /* 0x000fe40004800000 */
[----:B------:R-:W-:Y:S02]  /*8e40*/  LOP3.LUT P1, RZ, R16, 0x100000, RZ, 0xc0, !PT ;  /* 0x0010000010ff7812 */ /* 0x000fe4000782c0ff */
[----:B------:R-:W-:Y:S02]  /*8e50*/  FSEL R66, R66, -INF , !P5 ;  /* 0xff80000042427808 */ /* 0x000fe40006800000 */
[----:B------:R-:W-:-:S04]  /*8e60*/  ISETP.GT.AND P1, PT, R138, 0x49, !P1 ;  /* 0x000000498a00780c */ /* 0x000fc80004f24270 */
[----:B------:R-:W-:Y:S02]  /*8e70*/  ISETP.LT.OR P1, PT, R139, 0x4a, P1 ;  /* 0x0000004a8b00780c */ /* 0x000fe40000f21670 */
[----:B0-----:R-:W-:Y:S02]  /*8e80*/  FMNMX.FTZ R56, R70, R57, !PT ;  /* 0x0000003946387209 */ /* 0x001fe40007810000 */
        /* <DEDUP_REMOVED lines=68> */
[----:B------:R-:W-:Y:S02]  /*92d0*/  FMNMX.FTZ R137, R57, R10, !PT ;  /* 0x0000000a39897209 */ /* 0x000fe40007810000 */
[----:B------:R-:W-:Y:S02]  /*92e0*/  FSEL R67, R20, RZ, P1 ;  /* 0x000000ff14437208 */ /* 0x000fe40000800000 */
[----:B------:R-:W-:-:S03]  /*92f0*/  ISETP.LT.OR P2, PT, R139, 0x9a, P2 ;  /* 0x0000009a8b00780c */ /* 0x000fc60001741670 */
        /* <DEDUP_REMOVED lines=80> */
[----:B------:R-:W-:Y:S02]  /*9800*/  FMNMX.FTZ R137, R59, R122, !PT ;  /* 0x0000007a3b897209 */ /* 0x000fe40007810000 */
[----:B------:R-:W-:Y:S01]  /*9810*/  FSEL R122, R62, -INF , !P3 ;  /* 0xff8000003e7a7808 */ /* 0x000fe20005800000 */
[----:B------:R-:W-:-:S01]  /*9820*/  FFMA.FTZ R62, R76, UR21, -R67 ;  /* 0x000000154c3e7c23 */ /* 0x000fc20008010843 */
[----:B------:R-:W-:Y:S02]  /*9830*/  FMNMX.FTZ R126, R60, R137, !PT ;  /* 0x000000893c7e7209 */ /* 0x000fe40007810000 */
[----:B------:R-:W-:Y:S01]  /*9840*/  FSEL R76, R63, -INF , !P4 ;  /* 0xff8000003f4c7808 */ /* 0x000fe20006000000 */
[----:B------:R-:W-:Y:S01]  /*9850*/  MUFU.EX2 R109, R109 ;  /* 0x0000006d006d7308 */ /* 0x000fe20000000800 */
[----:B------:R-:W-:-:S02]  /*9860*/  FMNMX.FTZ R137, R61, R126, !PT ;  /* 0x0000007e3d897209 */ /* 0x000fc40007810000 */
[----:B------:R-:W-:Y:S02]  /*9870*/  FSEL R126, R68, -INF , !P2 ;  /* 0xff800000447e7808 */ /* 0x000fe40005000000 */
[----:B------:R-:W-:-:S03]  /*9880*/  FMNMX.FTZ R137, R122, R137, !PT ;  /* 0x000000897a897209 */ /* 0x000fc60007810000 */
[----:B------:R0:W-:Y:S01]  /*9890*/  MUFU.EX2 R63, R62 ;  /* 0x0000003e003f7308 */ /* 0x0001e20000000800 */
[----:B------:R-:W-:-:S04]  /*98a0*/  FMNMX.FTZ R137, R76, R137, !PT ;  /* 0x000000894c897209 */ /* 0x000fc80007810000 */
[----:B------:R-:W-:-:S03]  /*98b0*/  FMNMX.FTZ R137, R66, R137, !PT ;  /* 0x0000008942897209 */ /* 0x000fc60007810000 */
[----:B------:R1:W-:Y:S01]  /*98c0*/  MUFU.EX2 R68, R133 ;  /* 0x0000008500447308 */ /* 0x0003e20000000800 */
[----:B------:R-:W-:-:S05]  /*98d0*/  FMNMX.FTZ R137, R126, R137, !PT ;  /* 0x000000897e897209 */ /* 0x000fca0007810000 */
[----:B0-----:R-:W0:Y:S02]  /*98e0*/  SHFL.BFLY PT, R62, R137, 0x2, 0x1f ;  /* 0x0c401f00893e7f89 */ /* 0x001e2400000e0000 */
[----:B------:R-:W-:Y:S01]  /*98f0*/  MUFU.EX2 R112, R112 ;  /* 0x0000007000707308 */ /* 0x000fe20000000800 */
[----:B-1----:R-:W-:-:S01]  /*9900*/  FFMA.FTZ R133, R135, UR21, -R67 ;  /* 0x0000001587857c23 */ /* 0x002fc20008010843 */
[----:B------:R-:W-:Y:S01]  /*9910*/  FFMA.FTZ R135, R136, UR21, -R67 ;  /* 0x0000001588877c23 */ /* 0x000fe20008010843 */
[----:B------:R-:W-:Y:S01]  /*9920*/  IMAD.U32 R67, RZ, RZ, UR21 ;  /* 0x00000015ff437e24 */ /* 0x000fe2000f8e00ff */
[----:B------:R-:W-:-:S04]  /*9930*/  FSEL R136, R56, RZ, P1 ;  /* 0x000000ff38887208 */ /* 0x000fc80000800000 */
[----:B------:R-:W-:Y:S01]  /*9940*/  MUFU.EX2 R113, R113 ;  /* 0x0000007100717308 */ /* 0x000fe20000000800 */
[----:B------:R-:W-:-:S04]  /*9950*/  FADD.FTZ R11, -R136, R11 ;  /* 0x0000000b880b7221 */ /* 0x000fc80000010100 */
[----:B------:R-:W-:-:S03]  /*9960*/  FMUL.FTZ R11, R11, UR21 ;  /* 0x000000150b0b7c20 */ /* 0x000fc60008410000 */
[----:B------:R-:W-:Y:S01]  /*9970*/  MUFU.EX2 R136, R69 ;  /* 0x0000004500887308 */ /* 0x000fe20000000800 */
[----:B0-----:R-:W-:-:S07]  /*9980*/  FMNMX.FTZ R62, R137, R62, !PT ;  /* 0x0000003e893e7209 */ /* 0x001fce0007810000 */
[----:B------:R-:W0:Y:S01]  /*9990*/  MUFU.EX2 R11, R11 ;  /* 0x0000000b000b7308 */ /* 0x000e220000000800 */
[----:B------:R-:W1:Y:S07]  /*99a0*/  SHFL.BFLY PT, R137, R62, 0x1, 0x1f ;  /* 0x0c201f003e897f89 */ /* 0x000e6e00000e0000 */
[----:B------:R-:W-:Y:S08]  /*99b0*/  MUFU.EX2 R116, R116 ;  /* 0x0000007400747308 */ /* 0x000ff00000000800 */
[----:B------:R-:W-:Y:S01]  /*99c0*/  MUFU.EX2 R117, R117 ;  /* 0x0000007500757308 */ /* 0x000fe20000000800 */
[----:B0-----:R-:W-:-:S07]  /*99d0*/  FFMA.FTZ R138, R11, R5, R12 ;  /* 0x000000050b8a7223 */ /* 0x001fce000001000c */
[----:B------:R-:W-:Y:S01]  /*99e0*/  MUFU.EX2 R88, R88 ;  /* 0x0000005800587308 */ /* 0x000fe20000000800 */
[----:B-1----:R-:W-:-:S04]  /*99f0*/  FMNMX.FTZ R62, R62, R137, !PT ;  /* 0x000000893e3e7209 */ /* 0x002fc80007810000 */
[C---:B------:R-:W-:Y:S01]  /*9a00*/  FSETP.NEU.FTZ.AND P1, PT, R62.reuse, -INF , PT ;  /* 0xff8000003e00780b */ /* 0x040fe20003f3d000 */
[----:B------:R-:W-:-:S02]  /*9a10*/  FFMA.FTZ R67, R62, R67, -8 ;  /* 0xc10000003e437423 */ /* 0x000fc40000010043 */
[----:B------:R-:W-:Y:S03]  /*9a20*/  MUFU.EX2 R89, R89 ;  /* 0x0000005900597308 */ /* 0x000fe60000000800 */
[----:B------:R-:W-:-:S05]  /*9a30*/  FSEL R67, R67, RZ, P1 ;  /* 0x000000ff43437208 */ /* 0x000fca0000800000 */
[----:B------:R-:W-:Y:S01]  /*9a40*/  MUFU.EX2 R92, R92 ;  /* 0x0000005c005c7308 */ /* 0x000fe20000000800 */
[----:B------:R-:W-:-:S01]  /*9a50*/  FFMA.FTZ R137, R123, UR21, -R67 ;  /* 0x000000157b897c23 */ /* 0x000fc20008010843 */
[--C-:B------:R-:W-:Y:S01]  /*9a60*/  FFMA.FTZ R123, R127, UR21, -R67.reuse ;  /* 0x000000157f7b7c23 */ /* 0x100fe20008010843 */
[----:B------:R-:W-:-:S01]  /*9a70*/  FFMA.FTZ R127, R131, UR21, -R67 ;  /* 0x00000015837f7c23 */ /* 0x000fc20008010843 */
[----:B------:R-:W-:Y:S01]  /*9a80*/  FSEL R131, R62, RZ, P1 ;  /* 0x000000ff3e837208 */ /* 0x000fe20000800000 */
[----:B------:R-:W-:-:S01]  /*9a90*/  FFMA.FTZ R57, R57, UR21, -R67 ;  /* 0x0000001539397c23 */ /* 0x000fc20008010843 */
[--C-:B------:R-:W-:Y:S01]  /*9aa0*/  FFMA.FTZ R120, R120, UR21, -R67.reuse ;  /* 0x0000001578787c23 */ /* 0x100fe20008010843 */
[----:B------:R-:W-:-:S01]  /*9ab0*/  FFMA.FTZ R124, R124, UR21, -R67 ;  /* 0x000000157c7c7c23 */ /* 0x000fc20008010843 */
[----:B------:R-:W-:Y:S01]  /*9ac0*/  MUFU.EX2 R69, R137 ;  /* 0x0000008900457308 */ /* 0x000fe20000000800 */
[----:B------:R-:W-:-:S01]  /*9ad0*/  FADD.FTZ R131, -R131, R10 ;  /* 0x0000000a83837221 */ /* 0x000fc20000010100 */
[--C-:B------:R-:W-:Y:S01]  /*9ae0*/  FFMA.FTZ R128, R128, UR21, -R67.reuse ;  /* 0x0000001580807c23 */ /* 0x100fe20008010843 */
[----:B------:R-:W-:-:S01]  /*9af0*/  FFMA.FTZ R132, R132, UR21, -R67 ;  /* 0x0000001584847c23 */ /* 0x000fc20008010843 */
[--C-:B------:R-:W-:Y:S01]  /*9b00*/  FFMA.FTZ R106, R106, UR21, -R67.reuse ;  /* 0x000000156a6a7c23 */ /* 0x100fe20008010843 */
[----:B------:R-:W-:Y:S01]  /*9b10*/  FMUL.FTZ R10, R131, UR21 ;  /* 0x00000015830a7c20 */ /* 0x000fe20008410000 */
[----:B------:R-:W-:Y:S01]  /*9b20*/  FADD.FTZ R131, R71, R138 ;  /* 0x0000008a47837221 */ /* 0x000fe20000010000 */
[----:B------:R-:W-:-:S01]  /*9b30*/  FFMA.FTZ R107, R107, UR21, -R67 ;  /* 0x000000156b6b7c23 */ /* 0x000fc20008010843 */
[----:B------:R-:W-:Y:S01]  /*9b40*/  MUFU.EX2 R57, R57 ;  /* 0x0000003900397308 */ /* 0x000fe20000000800 */
[----:B------:R-:W-:-:S01]  /*9b50*/  FFMA.FTZ R110, R110, UR21, -R67 ;  /* 0x000000156e6e7c23 */ /* 0x000fc20008010843 */
[----:B------:R-:W-:Y:S01]  /*9b60*/  FADD.FTZ R138, R14, R131 ;  /* 0x000000830e8a7221 */ /* 0x000fe20000010000 */
[----:B------:R-:W-:-:S01]  /*9b70*/  FFMA.FTZ R111, R111, UR21, -R67 ;  /* 0x000000156f6f7c23 */ /* 0x000fc20008010843 */
[--C-:B------:R-:W-:Y:S01]  /*9b80*/  FFMA.FTZ R114, R114, UR21, -R67.reuse ;  /* 0x0000001572727c23 */ /* 0x100fe20008010843 */
[----:B------:R-:W-:-:S01]  /*9b90*/  FFMA.FTZ R115, R115, UR21, -R67 ;  /* 0x0000001573737c23 */ /* 0x000fc20008010843 */
[----:B------:R-:W-:Y:S01]  /*9ba0*/  FADD.FTZ R131, R121, R138 ;  /* 0x0000008a79837221 */ /* 0x000fe20000010000 */
[----:B------:R-:W-:-:S01]  /*9bb0*/  FFMA.FTZ R118, R118, UR21, -R67 ;  /* 0x0000001576767c23 */ /* 0x000fc20008010843 */
[----:B------:R-:W0:Y:S01]  /*9bc0*/  MUFU.EX2 R10, R10 ;  /* 0x0000000a000a7308 */ /* 0x000e220000000800 */
[----:B------:R-:W-:-:S01]  /*9bd0*/  FFMA.FTZ R119, R119, UR21, -R67 ;  /* 0x0000001577777c23 */ /* 0x000fc20008010843 */
[----:B------:R-:W-:Y:S01]  /*9be0*/  FADD.FTZ R138, R20, R131 ;  /* 0x00000083148a7221 */ /* 0x000fe20000010000 */
[----:B------:R-:W-:-:S01]  /*9bf0*/  FFMA.FTZ R90, R90, UR21, -R67 ;  /* 0x000000155a5a7c23 */ /* 0x000fc20008010843 */
[--C-:B------:R-:W-:Y:S01]  /*9c00*/  FFMA.FTZ R91, R91, UR21, -R67.reuse ;  /* 0x000000155b5b7c23 */ /* 0x100fe20008010843 */
[----:B------:R-:W-:-:S01]  /*9c10*/  FFMA.FTZ R94, R94, UR21, -R67 ;  /* 0x000000155e5e7c23 */ /* 0x000fc20008010843 */
[----:B------:R-:W-:Y:S01]  /*9c20*/  FADD.FTZ R131, R125, R138 ;  /* 0x0000008a7d837221 */ /* 0x000fe20000010000 */
[----:B------:R-:W-:-:S01]  /*9c30*/  FFMA.FTZ R95, R95, UR21, -R67 ;  /* 0x000000155f5f7c23 */ /* 0x000fc20008010843 */
[----:B------:R-:W1:Y:S01]  /*9c40*/  MUFU.EX2 R120, R120 ;  /* 0x0000007800787308 */ /* 0x000e620000000800 */
[----:B------:R-:W-:-:S01]  /*9c50*/  FFMA.FTZ R98, R98, UR21, -R67 ;  /* 0x0000001562627c23 */ /* 0x000fc20008010843 */
[----:B------:R-:W-:Y:S01]  /*9c60*/  FADD.FTZ R138, R70, R131 ;  /* 0x00000083468a7221 */ /* 0x000fe20000010000 */
[----:B------:R-:W-:-:S01]  /*9c70*/  FFMA.FTZ R99, R99, UR21, -R67 ;  /* 0x0000001563637c23 */ /* 0x000fc20008010843 */
[--C-:B------:R-:W-:Y:S01]  /*9c80*/  FFMA.FTZ R102, R102, UR21, -R67.reuse ;  /* 0x0000001566667c23 */ /* 0x100fe20008010843 */
[----:B------:R-:W-:-:S01]  /*9c90*/  FFMA.FTZ R103, R103, UR21, -R67 ;  /* 0x0000001567677c23 */ /* 0x000fc20008010843 */
[----:B------:R-:W-:Y:S01]  /*9ca0*/  FADD.FTZ R131, R129, R138 ;  /* 0x0000008a81837221 */ /* 0x000fe20000010000 */
[----:B------:R-:W-:-:S01]  /*9cb0*/  FFMA.FTZ R74, R74, UR21, -R67 ;  /* 0x000000154a4a7c23 */ /* 0x000fc20008010843 */
[----:B------:R-:W2:Y:S01]  /*9cc0*/  MUFU.EX2 R124, R124 ;  /* 0x0000007c007c7308 */ /* 0x000ea20000000800 */
[----:B0-----:R-:W-:-:S01]  /*9cd0*/  FFMA.FTZ R5, R10, R4, R57 ;  /* 0x000000040a057223 */ /* 0x001fc20000010039 */
[--C-:B------:R-:W-:Y:S01]  /*9ce0*/  FFMA.FTZ R75, R75, UR21, -R67.reuse ;  /* 0x000000154b4b7c23 */ /* 0x100fe20008010843 */
[----:B------:R-:W-:-:S01]  /*9cf0*/  FFMA.FTZ R77, R77, UR21, -R67 ;  /* 0x000000154d4d7c23 */ /* 0x000fc20008010843 */
[--C-:B------:R-:W-:Y:S01]  /*9d00*/  FFMA.FTZ R78, R78, UR21, -R67.reuse ;  /* 0x000000154e4e7c23 */ /* 0x100fe20008010843 */
[----:B------:R-:W-:-:S01]  /*9d10*/  FFMA.FTZ R79, R79, UR21, -R67 ;  /* 0x000000154f4f7c23 */ /* 0x000fc20008010843 */
[--C-:B------:R-:W-:Y:S01]  /*9d20*/  FFMA.FTZ R82, R82, UR21, -R67.reuse ;  /* 0x0000001552527c23 */ /* 0x100fe20008010843 */
[----:B------:R-:W-:-:S01]  /*9d30*/  FFMA.FTZ R83, R83, UR21, -R67 ;  /* 0x0000001553537c23 */ /* 0x000fc20008010843 */
[----:B------:R-:W0:Y:S01]  /*9d40*/  MUFU.EX2 R123, R123 ;  /* 0x0000007b007b7308 */ /* 0x000e220000000800 */
[----:B-1----:R-:W-:-:S01]  /*9d50*/  FADD.FTZ R4, R120, R5 ;  /* 0x0000000578047221 */ /* 0x002fc20000010000 */
        /* <DEDUP_REMOVED lines=8> */
[--C-:B------:R-:W-:Y:S01]  /*9de0*/  FFMA.FTZ R122, R122, UR21, -R67.reuse ;  /* 0x000000157a7a7c23 */ /* 0x100fe20008010843 */
[----:B------:R-:W-:-:S05]  /*9df0*/  FFMA.FTZ R66, R66, UR21, -R67 ;  /* 0x0000001542427c23 */ /* 0x000fca0008010843 */
        /* <DEDUP_REMOVED lines=8> */
[----:B0-----:R-:W-:-:S07]  /*9e80*/  FADD.FTZ R5, R132, R5 ;  /* 0x0000000584057221 */ /* 0x001fce0000010000 */
[----:B------:R-:W0:Y:S01]  /*9e90*/  MUFU.EX2 R110, R110 ;  /* 0x0000006e006e7308 */ /* 0x000e220000000800 */
        /* <DEDUP_REMOVED lines=56> */
[----:B0-----:R-:W-:-:S04]  /*a220*/  FADD.FTZ R4, R73, R4 ;  /* 0x0000000449047221 */ /* 0x001fc80000010000 */
[----:B------:R-:W-:-:S03]  /*a230*/  FADD.FTZ R5, R63, R4 ;  /* 0x000000043f057221 */ /* 0x000fc60000010000 */
[----:B------:R-:W0:Y:S01]  /*a240*/  MUFU.EX2 R78, R78 ;  /* 0x0000004e004e7308 */ /* 0x000e220000000800 */
[----:B-1----:R-:W-:-:S01]  /*a250*/  FADD.FTZ R138, R75, R138 ;  /* 0x0000008a4b8a7221 */ /* 0x002fc20000010000 */
[----:B------:R-:W-:-:S06]  /*a260*/  FADD.FTZ R5, R68, R5 ;  /* 0x0000000544057221 */ /* 0x000fcc0000010000 */
[----:B------:R-:W1:Y:S01]  /*a270*/  MUFU.EX2 R80, R80 ;  /* 0x0000005000507308 */ /* 0x000e620000000800 */
[----:B--2---:R-:W-:-:S07]  /*a280*/  FADD.FTZ R131, R77, R138 ;  /* 0x0000008a4d837221 */ /* 0x004fce0000010000 */
[----:B------:R-:W2:Y:S01]  /*a290*/  MUFU.EX2 R79, R79 ;  /* 0x0000004f004f7308 */ /* 0x000ea20000000800 */
[----:B0-----:R-:W-:-:S01]  /*a2a0*/  FADD.FTZ R4, R78, R131 ;  /* 0x000000834e047221 */ /* 0x001fc20000010000 */
[--C-:B------:R-:W-:Y:S01]  /*a2b0*/  FFMA.FTZ R131, R76, UR21, -R67.reuse ;  /* 0x000000154c837c23 */ /* 0x100fe20008010843 */
[----:B------:R-:W-:-:S05]  /*a2c0*/  FFMA.FTZ R67, R126, UR21, -R67 ;  /* 0x000000157e437c23 */ /* 0x000fca0008010843 */
        /* <DEDUP_REMOVED lines=41> */
[----:B0-----:R-:W-:-:S01]  /*a560*/  FADD.FTZ R137, R135, R4 ;  /* 0x0000000487897221 */ /* 0x001fc20000010000 */
[----:B-1----:R-:W-:-:S03]  /*a570*/  FADD.FTZ R4, R66, R5 ;  /* 0x0000000542047221 */ /* 0x002fc60000010000 */
[----:B------:R-:W-:Y:S01]  /*a580*/  FADD.FTZ R5, R136, R137 ;  /* 0x0000008988057221 */ /* 0x000fe20000010000 */
[----:B--2---:R-:W-:-:S01]  /*a590*/  FADD.FTZ R4, R67, R4 ;  /* 0x0000000443047221 */ /* 0x004fc20000010000 */
[----:B------:R-:W-:Y:S06]  /*a5a0*/  @!P0 BRA `(.L_x_870) ;  /* 0x0000000000048947 */ /* 0x000fec0003800000 */
[----:B------:R-:W-:Y:S01]  /*a5b0*/  BPT.TRAP 0x1 ;  /* 0x000000040000795c */ /* 0x000fe20000300000 */
.L_x_870:
        /* <DEDUP_REMOVED lines=82> */
[----:B------:R-:W-:Y:S01]  /*aae0*/  IMAD.MOV.U32 R10, RZ, RZ, R62 ;  /* 0x000000ffff0a7224 */ /* 0x000fe200078e003e */
[----:B------:R-:W-:Y:S01]  /*aaf0*/  UMOV UR38, UR26 ;  /* 0x0000001a00267c82 */ /* 0x000fe20008000000 */
[----:B------:R-:W-:Y:S01]  /*ab00*/  IMAD.MOV.U32 R11, RZ, RZ, R56 ;  /* 0x000000ffff0b7224 */ /* 0x000fe200078e0038 */
[----:B------:R-:W-:-:S06]  /*ab10*/  UMOV UR37, UR25 ;  /* 0x0000001900257c82 */ /* 0x000fcc0008000000 */
.L_x_853:
[----:B------:R-:W0:Y:S01]  /*ab20*/  LDC R9, c[0x0][0x9e4] ;  /* 0x00027900ff097b82 */ /* 0x000e220000000800 */
[----:B------:R-:W-:Y:S01]  /*ab30*/  ULDC UR6, c[0x0][0x9dc] ;  /* 0x0002770000067ab9 */ /* 0x000fe20000000800 */
[----:B------:R-:W-:Y:S01]  /*ab40*/  LOP3.LUT R2, R2, 0xffffffef, RZ, 0xc0, !PT ;  /* 0xffffffef02027812 */ /* 0x000fe200078ec0ff */
[----:B------:R-:W-:-:S05]  /*ab50*/  VIADD R12, R22, -UR6 ;  /* 0x80000006160c7c36 */ /* 0x000fca0008000000 */
[----:B------:R-:W-:Y:S02]  /*ab60*/  R2UR UR6, R12 ;  /* 0x000000000c0672ca */ /* 0x000fe400000e0000 */
[----:B0-----:R-:W-:-:S13]  /*ab70*/  ISETP.GE.AND P1, PT, R9, 0x1, PT ;  /* 0x000000010900780c */ /* 0x001fda0003f26270 */
[----:B------:R-:W-:Y:S01]  /*ab80*/  @P1 LOP3.LUT R2, R2, 0x10, RZ, 0xfc, !PT ;  /* 0x0000001002021812 */ /* 0x000fe200078efcff */
[----:B------:R-:W-:Y:S06]  /*ab90*/  @!P1 BRA `(.L_x_872) ;  /* 0x0000000000449947 */ /* 0x000fec0003800000 */
        /* <DEDUP_REMOVED lines=9> */
.L_x_873:
[----:B------:R-:W-:-:S13]  /*ac30*/  ISETP.NE.AND P1, PT, R9, 0x1, PT ;  /* 0x000000010900780c */ /* 0x000fda0003f25270 */
[----:B------:R-:W0:Y:S02]  /*ac40*/  @P1 LDC.64 R12, c[0x0][0x9e8] ;  /* 0x00027a00ff0c1b82 */ /* 0x000e240000000a00 */
[----:B0-----:R-:W-:-:S05]  /*ac50*/  @P1 IMAD.HI.U32 R12, R22, R12, RZ ;  /* 0x0000000c160c1227 */ /* 0x001fca00078e00ff */
[----:B------:R-:W-:-:S07]  /*ac60*/  @P1 SHF.R.U32.HI R22, RZ, R13, R12 ;  /* 0x0000000dff161219 */ /* 0x000fce000001160c */
.L_x_874:
[----:B------:R-:W-:-:S05]  /*ac70*/  IMAD R22, R22, R9, RZ ;  /* 0x0000000916167224 */ /* 0x000fca00078e02ff */
[----:B------:R-:W-:-:S13]  /*ac80*/  R2UR UR7, R22 ;  /* 0x00000000160772ca */ /* 0x000fda00000e0000 */
[----:B------:R-:W-:-:S04]  /*ac90*/  UISETP.LT.AND UP0, UPT, UR6, UR7, UPT ;  /* 0x000000070600728c */ /* 0x000fc8000bf01270 */
[----:B------:R-:W-:-:S12]  /*aca0*/  USEL UR6, UR6, UR7, !UP0 ;  /* 0x0000000706067287 */ /* 0x000fd8000c000000 */
.L_x_872:
        /* <DEDUP_REMOVED lines=13> */
.L_x_885:
[----:B------:R-:W-:-:S04]  /*ad80*/  UIADD3 UR38, UR23, 0x1, URZ ;  /* 0x0000000117267890 */ /* 0x000fc8000fffe03f */
[----:B------:R-:W-:-:S04]  /*ad90*/  UISETP.NE.AND UP0, UPT, UR38, 0x2, UPT ;  /* 0x000000022600788c */ /* 0x000fc8000bf05270 */
[----:B------:R-:W-:Y:S02]  /*ada0*/  USEL UR37, URZ, 0x1, UP0 ;  /* 0x000000013f257887 */ /* 0x000fe40008000000 */
[----:B------:R-:W-:Y:S02]  /*adb0*/  USEL UR38, UR38, URZ, UP0 ;  /* 0x0000003f26267287 */ /* 0x000fe40008000000 */
[----:B------:R-:W-:Y:S01]  /*adc0*/  ULOP3.LUT UR37, UR24, UR37, URZ, 0x3c, !UPT ;  /* 0x0000002518257292 */ /* 0x000fe2000f8e3c3f */
[----:B------:R-:W-:Y:S11]  /*add0*/  @!P0 BRA `(.L_x_876) ;  /* 0x0000000000048947 */ /* 0x000ff60003800000 */
[----:B------:R-:W-:Y:S01]  /*ade0*/  BPT.TRAP 0x1 ;  /* 0x000000040000795c */ /* 0x000fe20000300000 */
.L_x_876:
[----:B------:R-:W-:Y:S01]  /*adf0*/  ULEA UR6, UR38, UR45, 0x3 ;  /* 0x0000002d26067291 */ /* 0x000fe2000f8e183f */
[----:B------:R-:W-:-:S05]  /*ae00*/  IMAD.U32 R10, RZ, RZ, UR37 ;  /* 0x00000025ff0a7e24 */ /* 0x000fca000f8e00ff */
[----:B------:R-:W-:-:S04]  /*ae10*/  SHF.L.U32 R10, R10, 0x1f, RZ ;  /* 0x0000001f0a0a7819 */ /* 0x000fc800000006ff */
[----:B------:R0:W1:Y:S01]  /*ae20*/  SYNCS.PHASECHK.TRANS64.TRYWAIT P1, [UR6+0x13230], R10 ;  /* 0x0132300aff0075a7 */ /* 0x0000620008020146 */
[----:B------:R-:W-:Y:S05]  /*ae30*/  @!P0 BRA `(.L_x_877) ;  /* 0x0000000000048947 */ /* 0x000fea0003800000 */
[----:B------:R-:W-:Y:S01]  /*ae40*/  BPT.TRAP 0x1 ;  /* 0x000000040000795c */ /* 0x000fe20000300000 */
.L_x_877:
[----:B-1----:R-:W-:Y:S05]  /*ae50*/  @P1 BRA `(.L_x_878) ;  /* 0x0000000000081947 */ /* 0x002fea0003800000 */
[----:B------:R-:W1:Y:S02]  /*ae60*/  SYNCS.PHASECHK.TRANS64.TRYWAIT P1, [UR6+0x13230], R10 ;  /* 0x0132300aff0075a7 */ /* 0x000e640008020146 */
[----:B-1----:R-:W-:Y:S05]  /*ae70*/  @!P1 BRA `(.L_x_879) ;  /* 0x000000e000b09947 */ /* 0x002fea0003800000 */
.L_x_878:
        /* <DEDUP_REMOVED lines=64> */
.L_x_880:
[----:B------:R-:W-:Y:S01]  /*b280*/  ULEA UR11, UR23, UR45, 0x3 ;  /* 0x0000002d170b7291 */ /* 0x000fe2000f8e183f */
[----:B01----:R-:W-:-:S05]  /*b290*/  IMAD.U32 R10, RZ, RZ, UR24 ;  /* 0x00000018ff0a7e24 */ /* 0x003fca000f8e00ff */
[----:B------:R-:W-:-:S04]  /*b2a0*/  SHF.L.U32 R10, R10, 0x1f, RZ ;  /* 0x0000001f0a0a7819 */ /* 0x000fc800000006ff */
[----:B------:R0:W1:Y:S01]  /*b2b0*/  SYNCS.PHASECHK.TRANS64.TRYWAIT P1, [UR11+0x13250], R10 ;  /* 0x0132500aff0075a7 */ /* 0x000062000802014b */
[----:B------:R-:W-:Y:S05]  /*b2c0*/  @!P0 BRA `(.L_x_881) ;  /* 0x0000000000048947 */ /* 0x000fea0003800000 */
[----:B------:R-:W-:Y:S01]  /*b2d0*/  BPT.TRAP 0x1 ;  /* 0x000000040000795c */ /* 0x000fe20000300000 */
.L_x_881:
[----:B-1----:R-:W-:Y:S05]  /*b2e0*/  @P1 BRA `(.L_x_882) ;  /* 0x0000000000081947 */ /* 0x002fea0003800000 */
[----:B------:R-:W1:Y:S02]  /*b2f0*/  SYNCS.PHASECHK.TRANS64.TRYWAIT P1, [UR11+0x13250], R10 ;  /* 0x0132500aff0075a7 */ /* 0x000e64000802014b */
[----:B-1----:R-:W-:Y:S05]  /*b300*/  @!P1 BRA `(.L_x_883) ;  /* 0x000000dc00a49947 */ /* 0x002fea0003800000 */
.L_x_882:
        /* <DEDUP_REMOVED lines=20> */
[----:B------:R-:W-:Y:S01]  /*b450*/  UIADD3 UR6, UR45, 0x1000, URZ ;  /* 0x000010002d067890 */ /* 0x000fe2000fffe03f */
[C---:B------:R-:W-:Y:S01]  /*b460*/  FMUL.FTZ R105, R0.reuse, R105 ;  /* 0x0000006900697220 */ /* 0x040fe20000410000 */
[----:B------:R-:W2:Y:S01]  /*b470*/  MUFU.TANH R14, R14 ;  /* 0x0000000e000e7308 */ /* 0x000ea20000002400 */
[----:B-1----:R-:W-:Y:S01]  /*b480*/  FMNMX.FTZ R11, R15, R12, !PT ;  /* 0x0000000c0f0b7209 */ /* 0x002fe20007810000 */
[C---:B------:R-:W-:Y:S01]  /*b490*/  FMUL.FTZ R107, R0.reuse, R107 ;  /* 0x0000006b006b7220 */ /* 0x040fe20000410000 */
[----:B------:R-:W-:Y:S01]  /*b4a0*/  USHF.R.U32.HI UR6, URZ, 0x4, UR6 ;  /* 0x000000043f067899 */ /* 0x000fe20008011606 */
[C---:B------:R-:W-:Y:S01]  /*b4b0*/  FMUL.FTZ R108, R0.reuse, R108 ;  /* 0x0000006c006c7220 */ /* 0x040fe20000410000 */
[C---:B------:R-:W-:Y:S01]  /*b4c0*/  FMUL.FTZ R110, R0.reuse, R110 ;  /* 0x0000006e006e7220 */ /* 0x040fe20000410000 */
[----:B------:R-:W-:Y:S01]  /*b4d0*/  FMUL.FTZ R109, R0, R109 ;  /* 0x0000006d006d7220 */ /* 0x000fe20000410000 */
[----:B------:R-:W-:Y:S01]  /*b4e0*/  ULOP3.LUT UR6, UR6, 0x3fff, URZ, 0xc0, !UPT ;  /* 0x00003fff06067892 */ /* 0x000fe2000f8ec03f */
[----:B------:R-:W1:Y:S01]  /*b4f0*/  MUFU.TANH R21, R21 ;  /* 0x0000001500157308 */ /* 0x000e620000002400 */
[----:B0-----:R-:W-:Y:S01]  /*b500*/  FMNMX.FTZ R10, R20, R13, !PT ;  /* 0x0000000d140a7209 */ /* 0x001fe20007810000 */
[C---:B------:R-:W-:Y:S01]  /*b510*/  FMUL.FTZ R111, R0.reuse, R111 ;  /* 0x0000006f006f7220 */ /* 0x040fe20000410000 */
[----:B------:R-:W-:Y:S01]  /*b520*/  ULOP3.LUT UR6, UR6, 0x10000, URZ, 0xfc, !UPT ;  /* 0x0001000006067892 */ /* 0x000fe2000f8efc3f */
[C---:B------:R-:W-:Y:S01]  /*b530*/  FMUL.FTZ R112, R0.reuse, R112 ;  /* 0x0000007000707220 */ /* 0x040fe20000410000 */
[C---:B------:R-:W-:Y:S01]  /*b540*/  FMUL.FTZ R114, R0.reuse, R114 ;  /* 0x0000007200727220 */ /* 0x040fe20000410000 */
[----:B------:R-:W-:Y:S01]  /*b550*/  FMUL.FTZ R113, R0, R113 ;  /* 0x0000007100717220 */ /* 0x000fe20000410000 */
[----:B------:R-:W-:Y:S01]  /*b560*/  UIMAD UR10, UR23, 0x280, UR6 ;  /* 0x00000280170a78a4 */ /* 0x000fe2000f8e0206 */
[----:B------:R-:W0:Y:S01]  /*b570*/  MUFU.TANH R22, R22 ;  /* 0x0000001600167308 */ /* 0x000e220000002400 */
[----:B--2---:R-:W-:Y:S01]  /*b580*/  FMNMX.FTZ R11, R14, R11, !PT ;  /* 0x0000000b0e0b7209 */ /* 0x004fe20007810000 */
[----:B------:R-:W-:Y:S01]  /*b590*/  WARPGROUP.ARRIVE ;  /* 0x00000000000079c5 */ /* 0x000fe20000000000 */
[C---:B------:R-:W-:Y:S01]  /*b5a0*/  FMUL.FTZ R115, R0.reuse, R115 ;  /* 0x0000007300737220 */ /* 0x040fe20000410000 */
[C---:B------:R-:W-:Y:S01]  /*b5b0*/  FMUL.FTZ R116, R0.reuse, R116 ;  /* 0x0000007400747220 */ /* 0x040fe20000410000 */
[----:B------:R-:W-:Y:S01]  /*b5c0*/  UMOV UR7, 0xc0000010 ;  /* 0xc000001000077882 */ /* 0x000fe20000000000 */
[----:B------:R-:W-:Y:S01]  /*b5d0*/  UMOV UR6, UR10 ;  /* 0x0000000a00067c82 */ /* 0x000fe20008000000 */
[C---:B------:R-:W-:Y:S01]  /*b5e0*/  FMUL.FTZ R118, R0.reuse, R118 ;  /* 0x0000007600767220 */ /* 0x040fe20000410000 */
[----:B------:R-:W2:Y:S01]  /*b5f0*/  MUFU.TANH R121, R121 ;  /* 0x0000007900797308 */ /* 0x000ea20000002400 */
        /* <DEDUP_REMOVED lines=50> */
[C---:B------:R-:W-:Y:S01]  /*b920*/  FMUL.FTZ R58, R0.reuse, R58 ;  /* 0x0000003a003a7220 */ /* 0x040fe20000410000 */
[C---:B------:R-:W-:Y:S01]  /*b930*/  FMUL.FTZ R57, R0.reuse, R57 ;  /* 0x0000003900397220 */ /* 0x040fe20000410000 */
[----:B------:R-:W-:Y:S01]  /*b940*/  UMOV UR7, 0xc0000010 ;  /* 0xc000001000077882 */ /* 0x000fe20000000000 */
        /* <DEDUP_REMOVED lines=11> */
[----:B--2---:R-:W-:Y:S01]  /*ba00*/  FMNMX.FTZ R132, R126, R131, !PT ;  /* 0x000000837e847209 */ /* 0x004fe20007810000 */
[C---:B------:R-:W-:Y:S01]  /*ba10*/  FMUL.FTZ R67, R0.reuse, R67 ;  /* 0x0000004300437220 */ /* 0x040fe20000410000 */
[C---:B------:R-:W-:Y:S01]  /*ba20*/  FMUL.FTZ R68, R0.reuse, R68 ;  /* 0x0000004400447220 */ /* 0x040fe20000410000 */
[C---:B------:R-:W-:Y:S01]  /*ba30*/  FMUL.FTZ R70, R0.reuse, R70 ;  /* 0x0000004600467220 */ /* 0x040fe20000410000 */
[C---:B------:R-:W-:Y:S01]  /*ba40*/  FMUL.FTZ R69, R0.reuse, R69 ;  /* 0x0000004500457220 */ /* 0x040fe20000410000 */
[----:B------:R-:W-:-:S02]  /*ba50*/  FMUL.FTZ R71, R0, R71 ;  /* 0x0000004700477220 */ /* 0x000fc40000410000 */
[----:B------:R-:W2:Y:S01]  /*ba60*/  MUFU.TANH R128, R128 ;  /* 0x0000008000807308 */ /* 0x000ea20000002400 */
[----:B-1----:R-:W-:-:S07]  /*ba70*/  FMNMX.FTZ R11, R127, R10, !PT ;  /* 0x0000000a7f0b7209 */ /* 0x002fce0007810000 */
[----:B------:R-:W1:Y:S01]  /*ba80*/  MUFU.TANH R130, R130 ;  /* 0x0000008200827308 */ /* 0x000e620000002400 */
[----:B0-----:R-:W-:Y:S01]  /*ba90*/  FMNMX.FTZ R131, R129, R132, !PT ;  /* 0x0000008481837209 */ /* 0x001fe20007810000 */
[----:B------:R-:W-:Y:S02]  /*baa0*/  WARPGROUP.DEPBAR.LE gsb0, 0x0 ;  /* 0x00008000000079c5 */ /* 0x000fe40000010000 */
[----:B------:R-:W-:-:S06]  /*bab0*/  WARPGROUP.ARRIVE ;  /* 0x00000000000079c5 */ /* 0x000fcc0000000000 */
[----:B------:R-:W0:Y:S01]  /*bac0*/  S2R R155, SR_TID.X ;  /* 0x00000000009b7919 */ /* 0x000e220000002100 */
[----:B------:R-:W3:Y:S01]  /*bad0*/  MUFU.TANH R104, R104 ;  /* 0x0000006800687308 */ /* 0x000ee20000002400 */
[----:B--2---:R-:W-:Y:S01]  /*bae0*/  FMNMX.FTZ R11, R128, R11, !PT ;  /* 0x0000000b800b7209 */ /* 0x004fe20007810000 */
[----:B------:R-:W-:Y:S01]  /*baf0*/  QGMMA.64x64x32.F32.E4M3.E4M3 R24, R148, gdesc[UR4], R24, gsb0 ;  /* 0x00e0000494187df3 */ /* 0x000fe20008000818 */
[----:B------:R-:W-:Y:S01]  /*bb00*/  UIADD3 UR6, UR10, 0x100, URZ ;  /* 0x000001000a067890 */ /* 0x000fe2000fffe03f */
[----:B------:R-:W-:-:S04]  /*bb10*/  UMOV UR7, 0xc0000010 ;  /* 0xc000001000077882 */ /* 0x000fc80000000000 */
[----:B------:R-:W2:Y:S01]  /*bb20*/  MUFU.TANH R106, R106 ;  /* 0x0000006a006a7308 */ /* 0x000ea20000002400 */
[----:B-1----:R-:W-:-:S07]  /*bb30*/  FMNMX.FTZ R131, R130, R131, !PT ;  /* 0x0000008382837209 */ /* 0x002fce0007810000 */
[----:B------:R-:W1:Y:S01]  /*bb40*/  MUFU.TANH R105, R105 ;  /* 0x0000006900697308 */ /* 0x000e620000002400 */
[----:B---3--:R-:W-:-:S07]  /*bb50*/  FMNMX.FTZ R10, R104, R11, !PT ;  /* 0x0000000b680a7209 */ /* 0x008fce0007810000 */
[----:B------:R-:W3:Y:S01]  /*bb60*/  MUFU.TANH R107, R107 ;  /* 0x0000006b006b7308 */ /* 0x000ee20000002400 */
[----:B--2---:R-:W-:Y:S02]  /*bb70*/  FMNMX.FTZ R132, R106, R131, !PT ;  /* 0x000000836a847209 */ /* 0x004fe40007810000 */
[----:B0-----:R-:W-:-:S05]  /*bb80*/  LOP3.LUT P1, RZ, R155, 0x7f, RZ, 0xc0, !PT ;  /* 0x0000007f9bff7812 */ /* 0x001fca000782c0ff */
        /* <DEDUP_REMOVED lines=45> */
[----:B------:R-:W-:Y:S01]  /*be60*/  QGMMA.64x64x32.F32.E4M3.E4M3 R24, R140, gdesc[UR4], R24, gsb0 ;  /* 0x00e000048c187df3 */ /* 0x000fe20008000818 */
[----:B------:R-:W-:Y:S01]  /*be70*/  UIADD3 UR6, UR10, 0x200, URZ ;  /* 0x000002000a067890 */ /* 0x000fe2000fffe03f */
[----:B------:R-:W-:-:S04]  /*be80*/  UMOV UR7, 0xc0000010 ;  /* 0xc000001000077882 */ /* 0x000fc80000000000 */
        /* <DEDUP_REMOVED lines=85> */
[----:B0-----:R-:W-:Y:S02]  /*c3e0*/  FMNMX.FTZ R132, R70, R131, !PT ;  /* 0x0000008346847209 */ /* 0x001fe40007810000 */
[----:B-1----:R-:W-:-:S05]  /*c3f0*/  FMNMX.FTZ R131, R69, R10, !PT ;  /* 0x0000000a45837209 */ /* 0x002fca0007810000 */
[----:B------:R-:W0:Y:S01]  /*c400*/  SHFL.BFLY PT, R10, R131, 0x2, 0x1f ;  /* 0x0c401f00830a7f89 */ /* 0x000e2200000e0000 */
[----:B--2---:R-:W-:-:S05]  /*c410*/  FMNMX.FTZ R132, R71, R132, !PT ;  /* 0x0000008447847209 */ /* 0x004fca0007810000 */
[----:B------:R-:W1:Y:S01]  /*c420*/  SHFL.BFLY PT, R11, R132, 0x2, 0x1f ;  /* 0x0c401f00840b7f89 */ /* 0x000e6200000e0000 */
[----:B0-----:R-:W-:-:S05]  /*c430*/  FMNMX.FTZ R133, R131, R10, !PT ;  /* 0x0000000a83857209 */ /* 0x001fca0007810000 */
[----:B------:R-:W0:Y:S01]  /*c440*/  SHFL.BFLY PT, R10, R133, 0x1, 0x1f ;  /* 0x0c201f00850a7f89 */ /* 0x000e2200000e0000 */
[----:B-1----:R-:W-:Y:S01]  /*c450*/  FMNMX.FTZ R134, R132, R11, !PT ;  /* 0x0000000b84867209 */ /* 0x002fe20007810000 */
[----:B------:R-:W-:-:S04]  /*c460*/  IMAD.U32 R132, RZ, RZ, UR21 ;  /* 0x00000015ff847e24 */ /* 0x000fc8000f8e00ff */
[----:B------:R-:W1:Y:S01]  /*c470*/  SHFL.BFLY PT, R135, R134, 0x1, 0x1f ;  /* 0x0c201f0086877f89 */ /* 0x000e6200000e0000 */
[----:B0-----:R-:W-:-:S05]  /*c480*/  FMNMX.FTZ R11, R133, R10, !PT ;  /* 0x0000000a850b7209 */ /* 0x001fca0007810000 */
[C---:B------:R-:W-:Y:S01]  /*c490*/  FFMA.FTZ R131, R11.reuse, R132, -8 ;  /* 0xc10000000b837423 */ /* 0x040fe20000010084 */
[----:B------:R-:W-:-:S01]  /*c4a0*/  FADD.FTZ R12, -R11, R12 ;  /* 0x0000000c0b0c7221 */ /* 0x000fc20000010100 */
[----:B-1----:R-:W-:Y:S02]  /*c4b0*/  FMNMX.FTZ R10, R134, R135, !PT ;  /* 0x00000087860a7209 */ /* 0x002fe40007810000 */
[----:B------:R-:W-:-:S01]  /*c4c0*/  FFMA.FTZ R133, R120, UR21, -R131 ;  /* 0x0000001578857c23 */ /* 0x000fc20008010883 */
[--C-:B------:R-:W-:Y:S01]  /*c4d0*/  FFMA.FTZ R120, R123, UR21, -R131.reuse ;  /* 0x000000157b787c23 */ /* 0x100fe20008010883 */
[----:B------:R-:W-:Y:S02]  /*c4e0*/  IMAD.U32 R135, RZ, RZ, UR21 ;  /* 0x00000015ff877e24 */ /* 0x000fe4000f8e00ff */
[--C-:B------:R-:W-:Y:S01]  /*c4f0*/  FFMA.FTZ R123, R124, UR21, -R131.reuse ;  /* 0x000000157c7b7c23 */ /* 0x100fe20008010883 */
[----:B------:R-:W-:-:S01]  /*c500*/  FFMA.FTZ R124, R127, UR21, -R131 ;  /* 0x000000157f7c7c23 */ /* 0x000fc20008010883 */
[----:B------:R-:W-:Y:S01]  /*c510*/  FFMA.FTZ R127, R128, UR21, -R131 ;  /* 0x00000015807f7c23 */ /* 0x000fe20008010883 */
[----:B------:R-:W-:-:S01]  /*c520*/  FADD.FTZ R13, -R10, R13 ;  /* 0x0000000d0a0d7221 */ /* 0x000fc20000010100 */
[----:B------:R-:W-:Y:S01]  /*c530*/  FFMA.FTZ R128, R10, R135, -8 ;  /* 0xc10000000a807423 */ /* 0x000fe20000010087 */
[----:B------:R-:W-:Y:S01]  /*c540*/  FMUL.FTZ R12, R12, UR21 ;  /* 0x000000150c0c7c20 */ /* 0x000fe20008410000 */
[--C-:B------:R-:W-:Y:S01]  /*c550*/  FFMA.FTZ R15, R15, UR21, -R131.reuse ;  /* 0x000000150f0f7c23 */ /* 0x100fe20008010883 */
[----:B------:R-:W-:Y:S01]  /*c560*/  FMUL.FTZ R13, R13, UR21 ;  /* 0x000000150d0d7c20 */ /* 0x000fe20008410000 */
[----:B------:R-:W-:Y:S01]  /*c570*/  FFMA.FTZ R20, R20, UR21, -R128 ;  /* 0x0000001514147c23 */ /* 0x000fe20008010880 */
[----:B------:R-:W-:-:S01]  /*c580*/  FFMA.FTZ R14, R14, UR21, -R131 ;  /* 0x000000150e0e7c23 */ /* 0x000fc20008010883 */
[----:B------:R-:W-:Y:S01]  /*c590*/  FFMA.FTZ R21, R21, UR21, -R128 ;  /* 0x0000001515157c23 */ /* 0x000fe20008010880 */
        /* <DEDUP_REMOVED lines=10> */
[----:B------:R-:W-:Y:S01]  /*c640*/  FFMA.FTZ R106, R106, UR21, -R128 ;  /* 0x000000156a6a7c23 */ /* 0x000fe20008010880 */
        /* <DEDUP_REMOVED lines=38> */
[----:B0-----:R-:W-:-:S01]  /*c8b0*/  FADD.FTZ R5, R14, R5 ;  /* 0x000000050e057221 */ /* 0x001fc20000010000 */
[--C-:B------:R-:W-:Y:S01]  /*c8c0*/  FFMA.FTZ R107, R107, UR21, -R128.reuse ;  /* 0x000000156b6b7c23 */ /* 0x100fe20008010880 */
[----:B------:R-:W-:-:S01]  /*c8d0*/  FFMA.FTZ R110, R110, UR21, -R128 ;  /* 0x000000156e6e7c23 */ /* 0x000fc20008010880 */
[--C-:B------:R-:W-:Y:S01]  /*c8e0*/  FFMA.FTZ R111, R111, UR21, -R128.reuse ;  /* 0x000000156f6f7c23 */ /* 0x100fe20008010880 */
[----:B------:R-:W-:-:S01]  /*c8f0*/  FFMA.FTZ R114, R114, UR21, -R128 ;  /* 0x0000001572727c23 */ /* 0x000fc20008010880 */
[--C-:B------:R-:W-:Y:S01]  /*c900*/  FFMA.FTZ R115, R115, UR21, -R128.reuse ;  /* 0x0000001573737c23 */ /* 0x100fe20008010880 */
[----:B------:R-:W-:-:S01]  /*c910*/  FFMA.FTZ R118, R118, UR21, -R128 ;  /* 0x0000001576767c23 */ /* 0x000fc20008010880 */
[----:B------:R-:W0:Y:S01]  /*c920*/  MUFU.EX2 R121, R121 ;  /* 0x0000007900797308 */ /* 0x000e220000000800 */
[----:B--2---:R-:W-:-:S01]  /*c930*/  FADD.FTZ R4, R21, R4 ;  /* 0x0000000415047221 */ /* 0x004fc20000010000 */
[--C-:B------:R-:W-:Y:S01]  /*c940*/  FFMA.FTZ R119, R119, UR21, -R128.reuse ;  /* 0x0000001577777c23 */ /* 0x100fe20008010880 */
[----:B------:R-:W-:-:S01]  /*c950*/  FFMA.FTZ R90, R90, UR21, -R128 ;  /* 0x000000155a5a7c23 */ /* 0x000fc20008010880 */
[--C-:B------:R-:W-:Y:S01]  /*c960*/  FFMA.FTZ R91, R91, UR21, -R128.reuse ;  /* 0x000000155b5b7c23 */ /* 0x100fe20008010880 */
[----:B------:R-:W-:-:S01]  /*c970*/  FFMA.FTZ R94, R94, UR21, -R128 ;  /* 0x000000155e5e7c23 */ /* 0x000fc20008010880 */
[--C-:B------:R-:W-:Y:S01]  /*c980*/  FFMA.FTZ R95, R95, UR21, -R128.reuse ;  /* 0x000000155f5f7c23 */ /* 0x100fe20008010880 */
[----:B------:R-:W-:-:S01]  /*c990*/  FFMA.FTZ R98, R98, UR21, -R128 ;  /* 0x0000001562627c23 */ /* 0x000fc20008010880 */
[----:B------:R-:W2:Y:S01]  /*c9a0*/  MUFU.EX2 R133, R133 ;  /* 0x0000008500857308 */ /* 0x000ea20000000800 */
[----:B-1----:R-:W-:-:S01]  /*c9b0*/  FADD.FTZ R132, R22, R5 ;  /* 0x0000000516847221 */ /* 0x002fc20000010000 */
        /* <DEDUP_REMOVED lines=20> */
[----:B------:R-:W-:-:S02]  /*cb00*/  IMAD.U32 R134, RZ, RZ, UR38 ;  /* 0x00000026ff867e24 */ /* 0x000fc4000f8e00ff */
[----:B------:R-:W-:-:S01]  /*cb10*/  FFMA.FTZ R67, R67, UR21, -R128 ;  /* 0x0000001543437c23 */ /* 0x000fc20008010880 */
[----:B------:R-:W2:Y:S01]  /*cb20*/  MUFU.EX2 R125, R125 ;  /* 0x0000007d007d7308 */ /* 0x000ea20000000800 */
[----:B-1----:R-:W-:-:S01]  /*cb30*/  FADD.FTZ R4, R122, R5 ;  /* 0x000000057a047221 */ /* 0x002fc20000010000 */
[--C-:B------:R-:W-:Y:S01]  /*cb40*/  FFMA.FTZ R70, R70, UR21, -R128.reuse ;  /* 0x0000001546467c23 */ /* 0x100fe20008010880 */
[----:B------:R-:W-:-:S05]  /*cb50*/  FFMA.FTZ R71, R71, UR21, -R128 ;  /* 0x0000001547477c23 */ /* 0x000fca0008010880 */
[----:B------:R-:W1:Y:S01]  /*cb60*/  MUFU.EX2 R123, R123 ;  /* 0x0000007b007b7308 */ /* 0x000e620000000800 */
[----:B0-----:R-:W-:-:S07]  /*cb70*/  FADD.FTZ R132, R120, R131 ;  /* 0x0000008378847221 */ /* 0x001fce0000010000 */
[----:B------:R-:W0:Y:S01]  /*cb80*/  MUFU.EX2 R126, R126 ;  /* 0x0000007e007e7308 */ /* 0x000e220000000800 */
[----:B--2---:R-:W-:-:S07]  /*cb90*/  FADD.FTZ R5, R125, R4 ;  /* 0x000000047d057221 */ /* 0x004fce0000010000 */
[----:B------:R-:W2:Y:S01]  /*cba0*/  MUFU.EX2 R124, R124 ;  /* 0x0000007c007c7308 */ /* 0x000ea20000000800 */
[----:B-1----:R-:W-:-:S07]  /*cbb0*/  FADD.FTZ R131, R123, R132 ;  /* 0x000000847b837221 */ /* 0x002fce0000010000 */
        /* <DEDUP_REMOVED lines=103> */
[----:B0-----:R-:W-:-:S01]  /*d230*/  FADD.FTZ R5, R85, R4 ;  /* 0x0000000455057221 */ /* 0x001fc20000010000 */
[----:B------:R-:W-:-:S05]  /*d240*/  @!P1 LEA R4, R134, UR45, 0x3 ;  /* 0x0000002d86049c11 */ /* 0x000fca000f8e18ff */
[----:B------:R-:W-:Y:S01]  /*d250*/  @!P1 VIADD R4, R4, 0x13240 ;  /* 0x0001324004049836 */ /* 0x000fe20000000000 */
[----:B------:R-:W0:Y:S01]  /*d260*/  MUFU.EX2 R58, R58 ;  /* 0x0000003a003a7308 */ /* 0x000e220000000800 */
[----:B--2---:R-:W-:-:S03]  /*d270*/  FADD.FTZ R131, R87, R132 ;  /* 0x0000008457837221 */ /* 0x004fc60000010000 */
[----:B------:R-:W-:-:S04]  /*d280*/  @!P1 PRMT R4, RZ, 0x654, R4 ;  /* 0x00000654ff049816 */ /* 0x000fc80000000004 */
[----:B------:R-:W2:Y:S01]  /*d290*/  MUFU.EX2 R57, R57 ;  /* 0x0000003900397308 */ /* 0x000ea20000000800 */
[----:B-1----:R-:W-:-:S01]  /*d2a0*/  FADD.FTZ R132, R56, R5 ;  /* 0x0000000538847221 */ /* 0x002fc20000010000 */
[----:B------:R1:W-:Y:S06]  /*d2b0*/  @!P1 SYNCS.ARRIVE.TRANS64.RED.A1T0 RZ, [R4+URZ], RZ ;  /* 0x000000ff04ff99a7 */ /* 0x0003ec000810043f */
[----:B------:R-:W3:Y:S01]  /*d2c0*/  MUFU.EX2 R59, R59 ;  /* 0x0000003b003b7308 */ /* 0x000ee20000000800 */
[----:B0-----:R-:W-:-:S07]  /*d2d0*/  FADD.FTZ R134, R58, R131 ;  /* 0x000000833a867221 */ /* 0x001fce0000010000 */
[----:B------:R-:W0:Y:S01]  /*d2e0*/  MUFU.EX2 R60, R60 ;  /* 0x0000003c003c7308 */ /* 0x000e220000000800 */
[----:B--2---:R-:W-:-:S07]  /*d2f0*/  FADD.FTZ R5, R57, R132 ;  /* 0x0000008439057221 */ /* 0x004fce0000010000 */
[----:B------:R-:W2:Y:S01]  /*d300*/  MUFU.EX2 R62, R62 ;  /* 0x0000003e003e7308 */ /* 0x000ea20000000800 */
[----:B---3--:R-:W-:-:S07]  /*d310*/  FADD.FTZ R131, R59, R134 ;  /* 0x000000863b837221 */ /* 0x008fce0000010000 */
[----:B------:R-:W3:Y:S01]  /*d320*/  MUFU.EX2 R61, R61 ;  /* 0x0000003d003d7308 */ /* 0x000ee20000000800 */
[----:B0-----:R-:W-:-:S07]  /*d330*/  FADD.FTZ R128, R60, R5 ;  /* 0x000000053c807221 */ /* 0x001fce0000010000 */
[----:B------:R-:W0:Y:S01]  /*d340*/  MUFU.EX2 R63, R63 ;  /* 0x0000003f003f7308 */ /* 0x000e220000000800 */
[----:B--2---:R-:W-:-:S07]  /*d350*/  FADD.FTZ R132, R62, R131 ;  /* 0x000000833e847221 */ /* 0x004fce0000010000 */
        /* <DEDUP_REMOVED lines=17> */
[----:B--2---:R-:W-:Y:S01]  /*d470*/  FADD.FTZ R4, R71, R128 ;  /* 0x0000008047047221 */ /* 0x004fe20000010000 */
[----:B------:R-:W-:Y:S06]  /*d480*/  @!P0 BRA `(.L_x_884) ;  /* 0x0000000000048947 */ /* 0x000fec0003800000 */
[----:B------:R-:W-:Y:S01]  /*d490*/  BPT.TRAP 0x1 ;  /* 0x000000040000795c */ /* 0x000fe20000300000 */
.L_x_884:
        /* <DEDUP_REMOVED lines=8> */
[-C--:B------:R-:W-:Y:S01]  /*d520*/  FMUL.FTZ R24, R24, R12.reuse ;  /* 0x0000000c18187220 */ /* 0x080fe20000410000 */
        /* <DEDUP_REMOVED lines=73> */
.L_x_875:
[----:B------:R-:W-:-:S13]  /*d9c0*/  ISETP.GE.AND P1, PT, R3, UR43, PT ;  /* 0x0000002b03007c0c */ /* 0x000fda000bf26270 */
[----:B------:R-:W-:Y:S05]  /*d9d0*/  @!P1 BRA `(.L_x_886) ;  /* 0x0000004800449947 */ /* 0x000fea0003800000 */
[----:B------:R-:W-:Y:S01]  /*d9e0*/  IMAD.IADD R21, R18, 0x1, -R19 ;  /* 0x0000000112157824 */ /* 0x000fe200078e0a13 */
[----:B------:R-:W-:Y:S01]  /*d9f0*/  UMOV UR26, UR37 ;  /* 0x00000025001a7c82 */ /* 0x000fe20008000000 */
[----:B------:R-:W-:Y:S01]  /*da00*/  IMAD.MOV.U32 R20, RZ, RZ, R10 ;  /* 0x000000ffff147224 */ /* 0x000fe200078e000a */
[----:B------:R-:W-:Y:S01]  /*da10*/  UMOV UR25, UR38 ;  /* 0x0000002600197c82 */ /* 0x000fe20008000000 */
[C---:B------:R-:W-:Y:S01]  /*da20*/  IMAD.IADD R12, R21.reuse, 0x1, R6 ;  /* 0x00000001150c7824 */ /* 0x040fe200078e0206 */
[----:B------:R-:W-:Y:S01]  /*da30*/  ULDC UR22, c[0x0][0x9e4] ;  /* 0x0002790000167ab9 */ /* 0x000fe20000000800 */
[----:B------:R-:W-:Y:S01]  /*da40*/  IMAD.IADD R21, R21, 0x1, R7 ;  /* 0x0000000115157824 */ /* 0x000fe200078e0207 */
[----:B------:R-:W-:Y:S01]  /*da50*/  ULDC UR21, c[0x0][0x988] ;  /* 0x0002620000157ab9 */ /* 0x000fe20000000800 */
[----:B------:R-:W-:Y:S01]  /*da60*/  IMAD.MOV.U32 R14, RZ, RZ, R11 ;  /* 0x000000ffff0e7224 */ /* 0x000fe200078e000b */
[----:B------:R-:W-:Y:S01]  /*da70*/  LOP3.LUT R15, RZ, R12, RZ, 0x33, !PT ;  /* 0x0000000cff0f7212 */ /* 0x000fe200078e33ff */
[----:B------:R-:W-:Y:S01]  /*da80*/  ULDC UR23, c[0x0][0x9e0] ;  /* 0x0002780000177ab9 */ /* 0x000fe20000000800 */
[----:B------:R-:W-:-:S07]  /*da90*/  LOP3.LUT R13, RZ, R21, RZ, 0x33, !PT ;  /* 0x00000015ff0d7212 */ /* 0x000fce00078e33ff */
.L_x_904:
[----:B------:R-:W-:-:S04]  /*daa0*/  UISETP.NE.AND UP0, UPT, UR25, 0x1, UPT ;  /* 0x000000011900788c */ /* 0x000fc8000bf05270 */
[----:B------:R-:W-:-:S04]  /*dab0*/  USEL UR37, URZ, 0x1, UP0 ;  /* 0x000000013f257887 */ /* 0x000fc80008000000 */
[----:B------:R-:W-:Y:S01]  /*dac0*/  ULOP3.LUT UR37, UR26, UR37, URZ, 0x3c, !UPT ;  /* 0x000000251a257292 */ /* 0x000fe2000f8e3c3f */
[----:B------:R-:W-:Y:S11]  /*dad0*/  @!P0 BRA `(.L_x_887) ;  /* 0x0000000000048947 */ /* 0x000ff60003800000 */
[----:B------:R-:W-:Y:S01]  /*dae0*/  BPT.TRAP 0x1 ;  /* 0x000000040000795c */ /* 0x000fe20000300000 */
.L_x_887:
[----:B------:R-:W-:Y:S01]  /*daf0*/  UIADD3 UR38, UR25, 0x1, URZ ;  /* 0x0000000119267890 */ /* 0x000fe2000fffe03f */
[----:B------:R-:W-:-:S03]  /*db00*/  IMAD.U32 R10, RZ, RZ, UR37 ;  /* 0x00000025ff0a7e24 */ /* 0x000fc6000f8e00ff */
[----:B------:R-:W-:Y:S02]  /*db10*/  UISETP.NE.AND UP0, UPT, UR38, 0x2, UPT ;  /* 0x000000022600788c */ /* 0x000fe4000bf05270 */
[----:B------:R-:W-:Y:S02]  /*db20*/  SHF.L.U32 R10, R10, 0x1f, RZ ;  /* 0x0000001f0a0a7819 */ /* 0x000fe400000006ff */
[----:B------:R-:W-:-:S04]  /*db30*/  USEL UR38, UR38, URZ, UP0 ;  /* 0x0000003f26267287 */ /* 0x000fc80008000000 */
[----:B------:R-:W-:-:S09]  /*db40*/  ULEA UR24, UR38, UR45, 0x3 ;  /* 0x0000002d26187291 */ /* 0x000fd2000f8e183f */
[----:B------:R0:W1:Y:S01]  /*db50*/  SYNCS.PHASECHK.TRANS64.TRYWAIT P1, [UR24+0x13230], R10 ;  /* 0x0132300aff0075a7 */ /* 0x0000620008020158 */
[----:B------:R-:W-:Y:S05]  /*db60*/  @!P0 BRA `(.L_x_888) ;  /* 0x0000000000048947 */ /* 0x000fea0003800000 */
[----:B------:R-:W-:Y:S01]  /*db70*/  BPT.TRAP 0x1 ;  /* 0x000000040000795c */ /* 0x000fe20000300000 */
.L_x_888:
[----:B-1----:R-:W-:Y:S05]  /*db80*/  @P1 BRA `(.L_x_889) ;  /* 0x0000000000081947 */ /* 0x002fea0003800000 */
[----:B------:R-:W1:Y:S02]  /*db90*/  SYNCS.PHASECHK.TRANS64.TRYWAIT P1, [UR24+0x13230], R10 ;  /* 0x0132300aff0075a7 */ /* 0x000e640008020158 */
[----:B-1----:R-:W-:Y:S05]  /*dba0*/  @!P1 BRA `(.L_x_890) ;  /* 0x000000b400949947 */ /* 0x002fea0003800000 */
.L_x_889:
        /* <DEDUP_REMOVED lines=64> */
.L_x_891:
[----:B------:R-:W-:Y:S01]  /*dfb0*/  ULEA UR11, UR25, UR45, 0x3 ;  /* 0x0000002d190b7291 */ /* 0x000fe2000f8e183f */
[----:B01----:R-:W-:-:S05]  /*dfc0*/  IMAD.U32 R10, RZ, RZ, UR26 ;  /* 0x0000001aff0a7e24 */ /* 0x003fca000f8e00ff */
[----:B------:R-:W-:-:S04]  /*dfd0*/  SHF.L.U32 R10, R10, 0x1f, RZ ;  /* 0x0000001f0a0a7819 */ /* 0x000fc800000006ff */
[----:B------:R0:W1:Y:S01]  /*dfe0*/  SYNCS.PHASECHK.TRANS64.TRYWAIT P1, [UR11+0x13250], R10 ;  /* 0x0132500aff0075a7 */ /* 0x000062000802014b */
[----:B------:R-:W-:Y:S05]  /*dff0*/  @!P0 BRA `(.L_x_892) ;  /* 0x0000000000048947 */ /* 0x000fea0003800000 */
[----:B------:R-:W-:Y:S01]  /*e000*/  BPT.TRAP 0x1 ;  /* 0x000000040000795c */ /* 0x000fe20000300000 */
.L_x_892:
[----:B-1----:R-:W-:Y:S05]  /*e010*/  @P1 BRA `(.L_x_893) ;  /* 0x0000000000081947 */ /* 0x002fea0003800000 */
[----:B------:R-:W1:Y:S02]  /*e020*/  SYNCS.PHASECHK.TRANS64.TRYWAIT P1, [UR11+0x13250], R10 ;  /* 0x0132500aff0075a7 */ /* 0x000e64000802014b */
[----:B-1----:R-:W-:Y:S05]  /*e030*/  @!P1 BRA `(.L_x_894) ;  /* 0x000000b000889947 */ /* 0x002fea0003800000 */
.L_x_893:
        /* <DEDUP_REMOVED lines=20> */
[C---:B------:R-:W-:Y:S01]  /*e180*/  FMUL.FTZ R125, R0.reuse, R128 ;  /* 0x00000080007d7220 */ /* 0x040fe20000410000 */
[C---:B0-----:R-:W-:Y:S01]  /*e190*/  FMUL.FTZ R10, R0.reuse, R120 ;  /* 0x00000078000a7220 */ /* 0x041fe20000410000 */
        /* <DEDUP_REMOVED lines=66> */
[----:B------:R-:W2:Y:S01]  /*e5c0*/  MUFU.TANH R22, R22 ;  /* 0x0000001600167308 */ /* 0x000ea20000002400 */
[----:B------:R-:W-:-:S02]  /*e5d0*/  WARPGROUP.DEPBAR.LE gsb0, 0x0 ;  /* 0x00008000000079c5 */ /* 0x000fc40000010000 */
[----:B------:R-:W-:-:S06]  /*e5e0*/  WARPGROUP.ARRIVE ;  /* 0x00000000000079c5 */ /* 0x000fcc0000000000 */
[----:B------:R-:W3:Y:S01]  /*e5f0*/  S2R R155, SR_TID.X ;  /* 0x00000000009b7919 */ /* 0x000ee20000002100 */
[----:B------:R-:W4:Y:S01]  /*e600*/  MUFU.TANH R120, R120 ;  /* 0x0000007800787308 */ /* 0x000f220000002400 */
[----:B------:R-:W-:Y:S01]  /*e610*/  QGMMA.64x64x32.F32.E4M3.E4M3 R24, R148, gdesc[UR4], R24, gsb0 ;  /* 0x00e0000494187df3 */ /* 0x000fe20008000818 */
[----:B------:R-:W-:Y:S01]  /*e620*/  UIADD3 UR6, UR10, 0x100, URZ ;  /* 0x000001000a067890 */ /* 0x000fe2000fffe03f */
[----:B------:R-:W-:-:S05]  /*e630*/  UMOV UR7, 0xc0000010 ;  /* 0xc000001000077882 */ /* 0x000fca0000000000 */
[----:B------:R-:W0:Y:S08]  /*e640*/  MUFU.TANH R121, R121 ;  /* 0x0000007900797308 */ /* 0x000e300000002400 */
[----:B------:R-:W0:Y:S08]  /*e650*/  MUFU.TANH R122, R122 ;  /* 0x0000007a007a7308 */ /* 0x000e300000002400 */
[----:B------:R-:W0:Y:S01]  /*e660*/  MUFU.TANH R123, R123 ;  /* 0x0000007b007b7308 */ /* 0x000e220000002400 */
[----:B---3--:R-:W-:-:S07]  /*e670*/  LOP3.LUT P1, RZ, R155, 0x7f, RZ, 0xc0, !PT ;  /* 0x0000007f9bff7812 */ /* 0x008fce000782c0ff */
[----:B------:R-:W3:Y:S08]  /*e680*/  MUFU.TANH R124, R124 ;  /* 0x0000007c007c7308 */ /* 0x000ef00000002400 */
[----:B------:R-:W0:Y:S01]  /*e690*/  MUFU.TANH R125, R125 ;  /* 0x0000007d007d7308 */ /* 0x000e220000002400 */
[----:B------:R-:W-:-:S05]  /*e6a0*/  @!P1 VIADD R56, R56, 0x13240 ;  /* 0x0001324038389836 */ /* 0x000fca0000000000 */
[----:B------:R-:W-:Y:S02]  /*e6b0*/  @!P1 PRMT R56, RZ, 0x654, R56 ;  /* 0x00000654ff389816 */ /* 0x000fe40000000038 */
        /* <DEDUP_REMOVED lines=40> */
[----:B------:R-:W-:Y:S01]  /*e940*/  FMUL.FTZ R66, R0, R71 ;  /* 0x0000004700427220 */ /* 0x000fe20000410000 */
[----:B------:R-:W0:Y:S01]  /*e950*/  MUFU.TANH R90, R90 ;  /* 0x0000005a005a7308 */ /* 0x000e220000002400 */
[----:B------:R-:W-:Y:S07]  /*e960*/  QGMMA.64x64x32.F32.E4M3.E4M3 R24, R136, gdesc[UR4], R24, gsb0 ;  /* 0x00e0000488187df3 */ /* 0x000fee0008000818 */
        /* <DEDUP_REMOVED lines=11> */
[----:B------:R-:W-:Y:S01]  /*ea20*/  FMUL.FTZ R65, R0, R70 ;  /* 0x0000004600417220 */ /* 0x000fe20000410000 */
[----:B------:R-:W-:Y:S01]  /*ea30*/  IMAD R70, R3, -0xa0, RZ ;  /* 0xffffff6003467824 */ /* 0x000fe200078e02ff */
[----:B------:R0:W-:Y:S01]  /*ea40*/  @!P1 SYNCS.ARRIVE.TRANS64.RED.A1T0 RZ, [R56+URZ], RZ ;  /* 0x000000ff38ff99a7 */ /* 0x0001e2000810043f */
[----:B------:R-:W-:Y:S01]  /*ea50*/  ISETP.GE.AND P1, PT, R9, 0x1, PT ;  /* 0x000000010900780c */ /* 0x000fe20003f26270 */
[----:B------:R-:W0:Y:S01]  /*ea60*/  MUFU.TANH R100, R100 ;  /* 0x0000006400647308 */ /* 0x000e220000002400 */
[----:B------:R-:W-:Y:S01]  /*ea70*/  IMAD R67, R17, -0x2, R70 ;  /* 0xfffffffe11437824 */ /* 0x000fe200078e0246 */
[----:B------:R-:W-:-:S05]  /*ea80*/  IADD3 R138, R70, 0x1, R18 ;  /* 0x00000001468a7810 */ /* 0x000fca0007ffe012 */
[----:B------:R-:W-:Y:S01]  /*ea90*/  IMAD.IADD R138, R138, 0x1, -R19 ;  /* 0x000000018a8a7824 */ /* 0x000fe200078e0a13 */
[----:B------:R-:W0:Y:S03]  /*eaa0*/  MUFU.TANH R101, R101 ;  /* 0x0000006500657308 */ /* 0x000e260000002400 */
[----:B------:R-:W-:-:S04]  /*eab0*/  IMAD R138, R17, -0x2, R138 ;  /* 0xfffffffe118a7824 */ /* 0x000fc800078e028a */
[C---:B------:R-:W-:Y:S01]  /*eac0*/  VIADD R139, R138.reuse, UR23 ;  /* 0x000000178a8b7c36 */ /* 0x040fe20008000000 */
[----:B------:R-:W0:Y:S01]  /*ead0*/  MUFU.TANH R102, R102 ;  /* 0x0000006600667308 */ /* 0x000e220000002400 */
[----:B------:R-:W-:Y:S02]  /*eae0*/  VIADD R138, R138, UR20 ;  /* 0x000000148a8a7c36 */ /* 0x000fe40008000000 */
[C---:B------:R-:W-:Y:S02]  /*eaf0*/  IMAD.IADD R137, R6.reuse, 0x1, R139 ;  /* 0x0000000106897824 */ /* 0x040fe400078e028b */
        /* <DEDUP_REMOVED lines=34> */
[----:B-1234-:R-:W-:Y:S05]  /*ed20*/  @!P1 BRA `(.L_x_895) ;  /* 0x0000000000549947 */ /* 0x01efea0003800000 */
        /* <DEDUP_REMOVED lines=11> */
.L_x_897:
[----:B------:R-:W-:-:S05]  /*ede0*/  IMAD.U32 R141, RZ, RZ, UR22 ;  /* 0x00000016ff8d7e24 */ /* 0x000fca000f8e00ff */
[----:B------:R-:W-:-:S13]  /*edf0*/  ISETP.NE.AND P1, PT, R141, 0x1, PT ;  /* 0x000000018d00780c */ /* 0x000fda0003f25270 */
[----:B0-----:R-:W0:Y:S02]  /*ee00*/  @P1 LDC.64 R56, c[0x0][0x9e8] ;  /* 0x00027a00ff381b82 */ /* 0x001e240000000a00 */
[----:B0-----:R-:W-:-:S04]  /*ee10*/  @P1 IMAD.HI.U32 R142, R12, R56, RZ ;  /* 0x000000380c8e1227 */ /* 0x001fc800078e00ff */
[----:B------:R-:W-:Y:S01]  /*ee20*/  IMAD.MOV.U32 R56, RZ, RZ, R12 ;  /* 0x000000ffff387224 */ /* 0x000fe200078e000c */
[----:B------:R-:W-:-:S07]  /*ee30*/  @P1 SHF.R.U32.HI R56, RZ, R57, R142 ;  /* 0x00000039ff381219 */ /* 0x000fce000001168e */
.L_x_898:
[----:B------:R-:W-:Y:S05]  /*ee40*/  BSYNC B0 ;  /* 0x0000000000007941 */ /* 0x000fea0003800000 */
.L_x_896:
[----:B------:R-:W-:-:S05]  /*ee50*/  IMAD R56, R56, R141, R67 ;  /* 0x0000008d38387224 */ /* 0x000fca00078e0243 */
[----:B------:R-:W-:Y:S02]  /*ee60*/  VIADDMNMX R137, R56, R141, R137, PT ;  /* 0x0000008d38897246 */ /* 0x000fe40003800189 */
[----:B------:R-:W-:-:S07]  /*ee70*/  VIMNMX R71, R71, R56, !PT ;  /* 0x0000003847477248 */ /* 0x000fce0007fe0100 */
.L_x_895:
        /* <DEDUP_REMOVED lines=11> */
[----:B0-----:R-:W-:Y:S02]  /*ef30*/  FSEL R56, R11, -INF , !P3 ;  /* 0xff8000000b387808 */ /* 0x001fe40005800000 */
[----:B------:R-:W-:Y:S02]  /*ef40*/  ISETP.LT.OR P2, PT, R137, 0x9, P2 ;  /* 0x000000098900780c */ /* 0x000fe40001741670 */
        /* <DEDUP_REMOVED lines=232> */
.L_x_901:
[----:B------:R-:W-:-:S05]  /*fdd0*/  IMAD.U32 R142, RZ, RZ, UR22 ;  /* 0x00000016ff8e7e24 */ /* 0x000fca000f8e00ff */
[----:B------:R-:W-:-:S13]  /*fde0*/  ISETP.NE.AND P6, PT, R142, 0x1, PT ;  /* 0x000000018e00780c */ /* 0x000fda0003fc5270 */
[----:B------:R-:W0:Y:S02]  /*fdf0*/  @P6 LDC.64 R10, c[0x0][0x9e8] ;  /* 0x00027a00ff0a6b82 */ /* 0x000e240000000a00 */
[----:B0-----:R-:W-:-:S04]  /*fe00*/  @P6 IMAD.HI.U32 R70, R21, R10, RZ ;  /* 0x0000000a15466227 */ /* 0x001fc800078e00ff */
[----:B------:R-:W-:Y:S01]  /*fe10*/  IMAD.MOV.U32 R10, RZ, RZ, R21 ;  /* 0x000000ffff0a7224 */ /* 0x000fe200078e0015 */
[----:B------:R-:W-:-:S07]  /*fe20*/  @P6 SHF.R.U32.HI R10, RZ, R11, R70 ;  /* 0x0000000bff0a6219 */ /* 0x000fce0000011646 */
.L_x_902:
[----:B------:R-:W-:Y:S05]  /*fe30*/  BSYNC B0 ;  /* 0x0000000000007941 */ /* 0x000fea0003800000 */
.L_x_900:
[----:B------:R-:W-:-:S05]  /*fe40*/  IMAD R67, R10, R142, R67 ;  /* 0x0000008e0a437224 */ /* 0x000fca00078e0243 */
[----:B------:R-:W-:Y:S02]  /*fe50*/  VIADDMNMX R139, R67, R142, R139, PT ;  /* 0x0000008e438b7246 */ /* 0x000fe4000380018b */
[----:B------:R-:W-:-:S07]  /*fe60*/  VIMNMX R138, R138, R67, !PT ;  /* 0x000000438a8a7248 */ /* 0x000fce0007fe0100 */
.L_x_899:
        /* <DEDUP_REMOVED lines=115> */
[----:B0-----:R-:W-:-:S02]  /*105a0*/  FMNMX.FTZ R70, R10, R11, !PT ;  /* 0x0000000b0a467209 */ /* 0x001fc40007810000 */
[----:B------:R-:W-:Y:S02]  /*105b0*/  FSEL R91, R91, -INF , !P1 ;  /* 0xff8000005b5b7808 */ /* 0x000fe40004800000 */
[----:B------:R-:W-:Y:S01]  /*105c0*/  LOP3.LUT P1, RZ, R16, 0x200000, RZ, 0xc0, !PT ;  /* 0x0020000010ff7812 */ /* 0x000fe2000782c0ff */
[----:B------:R-:W0:Y:S01]  /*105d0*/  SHFL.BFLY PT, R11, R70, 0x1, 0x1f ;  /* 0x0c201f00460b7f89 */ /* 0x000e2200000e0000 */
        /* <DEDUP_REMOVED lines=11> */
[----:B0-----:R-:W-:Y:S02]  /*10690*/  FMNMX.FTZ R11, R70, R11, !PT ;  /* 0x0000000b460b7209 */ /* 0x001fe40007810000 */
        /* <DEDUP_REMOVED lines=68> */
[----:B------:R-:W-:Y:S02]  /*10ae0*/  FMNMX.FTZ R137, R67, R20, !PT ;  /* 0x0000001443897209 */ /* 0x000fe40007810000 */
[----:B------:R-:W-:Y:S02]  /*10af0*/  FSEL R71, R71, RZ, P1 ;  /* 0x000000ff47477208 */ /* 0x000fe40000800000 */
[----:B------:R-:W-:Y:S02]  /*10b00*/  FMNMX.FTZ R10, R120, R137, !PT ;  /* 0x00000089780a7209 */ /* 0x000fe40007810000 */
[----:B------:R-:W-:Y:S01]  /*10b10*/  ISETP.LT.OR P2, PT, R139, 0x9a, P2 ;  /* 0x0000009a8b00780c */ /* 0x000fe20001741670 */
        /* <DEDUP_REMOVED lines=12> */
[----:B------:R-:W-:Y:S01]  /*10be0*/  FSEL R126, R62, -INF , !P4 ;  /* 0xff8000003e7e7808 */ /* 0x000fe20006000000 */
[--C-:B------:R-:W-:Y:S01]  /*10bf0*/  FFMA.FTZ R104, R104, UR21, -R71.reuse ;  /* 0x0000001568687c23 */ /* 0x100fe20008010847 */
[----:B------:R-:W-:Y:S01]  /*10c00*/  FMNMX.FTZ R10, R128, R137, !PT ;  /* 0x00000089800a7209 */ /* 0x000fe20007810000 */
[----:B------:R0:W-:Y:S01]  /*10c10*/  MUFU.EX2 R62, R130 ;  /* 0x00000082003e7308 */ /* 0x0001e20000000800 */
[----:B------:R-:W-:Y:S01]  /*10c20*/  FSEL R66, R66, -INF , !P2 ;  /* 0xff80000042427808 */ /* 0x000fe20005000000 */
[--C-:B------:R-:W-:Y:S01]  /*10c30*/  FFMA.FTZ R105, R105, UR21, -R71.reuse ;  /* 0x0000001569697c23 */ /* 0x100fe20008010847 */
[----:B------:R-:W-:Y:S01]  /*10c40*/  FMNMX.FTZ R137, R131, R10, !PT ;  /* 0x0000000a83897209 */ /* 0x000fe20007810000 */
[--C-:B------:R-:W-:Y:S01]  /*10c50*/  FFMA.FTZ R108, R108, UR21, -R71.reuse ;  /* 0x000000156c6c7c23 */ /* 0x100fe20008010847 */
[----:B------:R-:W-:-:S01]  /*10c60*/  FFMA.FTZ R109, R109, UR21, -R71 ;  /* 0x000000156d6d7c23 */ /* 0x000fc20008010847 */
[--C-:B------:R-:W-:Y:S01]  /*10c70*/  FFMA.FTZ R112, R112, UR21, -R71.reuse ;  /* 0x0000001570707c23 */ /* 0x100fe20008010847 */
[----:B------:R-:W-:Y:S01]  /*10c80*/  FMNMX.FTZ R137, R132, R137, !PT ;  /* 0x0000008984897209 */ /* 0x000fe20007810000 */
[--C-:B------:R-:W-:Y:S01]  /*10c90*/  FFMA.FTZ R113, R113, UR21, -R71.reuse ;  /* 0x0000001571717c23 */ /* 0x100fe20008010847 */
[----:B0-----:R-:W-:-:S01]  /*10ca0*/  FFMA.FTZ R130, R135, UR21, -R71 ;  /* 0x0000001587827c23 */ /* 0x001fc20008010847 */
        /* <DEDUP_REMOVED lines=28> */
[----:B------:R-:W-:Y:S01]  /*10e70*/  FFMA.FTZ R68, R68, UR21, -R71 ;  /* 0x0000001544447c23 */ /* 0x000fe20008010847 */
        /* <DEDUP_REMOVED lines=37> */
[----:B------:R-:W-:Y:S04]  /*110d0*/  MUFU.EX2 R133, R134 ;  /* 0x0000008600857308 */ /* 0x000fe80000000800 */
[----:B------:R-:W0:Y:S04]  /*110e0*/  SHFL.BFLY PT, R10, R137, 0x2, 0x1f ;  /* 0x0c401f00890a7f89 */ /* 0x000e2800000e0000 */
[----:B------:R-:W-:Y:S08]  /*110f0*/  MUFU.EX2 R112, R112 ;  /* 0x0000007000707308 */ /* 0x000ff00000000800 */
[----:B------:R-:W-:Y:S08]  /*11100*/  MUFU.EX2 R113, R113 ;  /* 0x0000007100717308 */ /* 0x000ff00000000800 */
[----:B------:R-:W-:Y:S01]  /*11110*/  MUFU.EX2 R116, R116 ;  /* 0x0000007400747308 */ /* 0x000fe20000000800 */
[----:B0-----:R-:W-:Y:S01]  /*11120*/  FMNMX.FTZ R10, R137, R10, !PT ;  /* 0x0000000a890a7209 */ /* 0x001fe20007810000 */
[--C-:B------:R-:W-:Y:S01]  /*11130*/  FFMA.FTZ R137, R136, UR21, -R71.reuse ;  /* 0x0000001588897c23 */ /* 0x100fe20008010847 */
[----:B------:R-:W-:-:S01]  /*11140*/  FFMA.FTZ R71, R69, UR21, -R71 ;  /* 0x0000001545477c23 */ /* 0x000fc20008010847 */
[----:B------:R-:W-:-:S04]  /*11150*/  FSEL R69, R11, RZ, P1 ;  /* 0x000000ff0b457208 */ /* 0x000fc80000800000 */
[----:B------:R-:W-:Y:S01]  /*11160*/  MUFU.EX2 R117, R117 ;  /* 0x0000007500757308 */ /* 0x000fe20000000800 */
[----:B------:R-:W0:Y:S01]  /*11170*/  SHFL.BFLY PT, R139, R10, 0x1, 0x1f ;  /* 0x0c201f000a8b7f89 */ /* 0x000e2200000e0000 */
[----:B------:R-:W-:-:S04]  /*11180*/  FADD.FTZ R69, -R69, R14 ;  /* 0x0000000e45457221 */ /* 0x000fc80000010100 */
[----:B------:R-:W-:Y:S02]  /*11190*/  FMUL.FTZ R69, R69, UR21 ;  /* 0x0000001545457c20 */ /* 0x000fe40008410000 */
[----:B------:R-:W-:Y:S08]  /*111a0*/  MUFU.EX2 R88, R88 ;  /* 0x0000005800587308 */ /* 0x000ff00000000800 */
[----:B------:R-:W1:Y:S01]  /*111b0*/  MUFU.EX2 R69, R69 ;  /* 0x0000004500457308 */ /* 0x000e620000000800 */
[----:B0-----:R-:W-:Y:S01]  /*111c0*/  FMNMX.FTZ R10, R10, R139, !PT ;  /* 0x0000008b0a0a7209 */ /* 0x001fe20007810000 */
[----:B------:R-:W-:-:S06]  /*111d0*/  IMAD.U32 R139, RZ, RZ, UR21 ;  /* 0x00000015ff8b7e24 */ /* 0x000fcc000f8e00ff */
[----:B------:R-:W-:Y:S01]  /*111e0*/  MUFU.EX2 R89, R89 ;  /* 0x0000005900597308 */ /* 0x000fe20000000800 */
[C---:B------:R-:W-:Y:S01]  /*111f0*/  FSETP.NEU.FTZ.AND P1, PT, R10.reuse, -INF , PT ;  /* 0xff8000000a00780b */ /* 0x040fe20003f3d000 */
[----:B------:R-:W-:-:S03]  /*11200*/  FFMA.FTZ R14, R10, R139, -8 ;  /* 0xc10000000a0e7423 */ /* 0x000fc6000001008b */
[----:B------:R-:W-:Y:S01]  /*11210*/  FSEL R139, R10, RZ, P1 ;  /* 0x000000ff0a8b7208 */ /* 0x000fe20000800000 */
[----:B-1----:R-:W-:-:S01]  /*11220*/  FFMA.FTZ R134, R69, R5, R22 ;  /* 0x0000000545867223 */ /* 0x002fc20000010016 */
[----:B------:R-:W-:Y:S01]  /*11230*/  FSEL R14, R14, RZ, P1 ;  /* 0x000000ff0e0e7208 */ /* 0x000fe20000800000 */
[----:B------:R-:W-:Y:S02]  /*11240*/  MUFU.EX2 R92, R92 ;  /* 0x0000005c005c7308 */ /* 0x000fe40000000800 */
[----:B------:R-:W-:-:S02]  /*11250*/  FADD.FTZ R139, -R139, R20 ;  /* 0x000000148b8b7221 */ /* 0x000fc40000010100 */
[--C-:B------:R-:W-:Y:S01]  /*11260*/  FFMA.FTZ R67, R67, UR21, -R14.reuse ;  /* 0x0000001543437c23 */ /* 0x100fe2000801080e */
[----:B------:R-:W-:-:S01]  /*11270*/  FFMA.FTZ R120, R120, UR21, -R14 ;  /* 0x0000001578787c23 */ /* 0x000fc2000801080e */
[----:B------:R-:W-:Y:S01]  /*11280*/  FMUL.FTZ R20, R139, UR21 ;  /* 0x000000158b147c20 */ /* 0x000fe20008410000 */
[----:B------:R-:W-:-:S01]  /*11290*/  FFMA.FTZ R123, R123, UR21, -R14 ;  /* 0x000000157b7b7c23 */ /* 0x000fc2000801080e */
[--C-:B------:R-:W-:Y:S01]  /*112a0*/  FFMA.FTZ R124, R124, UR21, -R14.reuse ;  /* 0x000000157c7c7c23 */ /* 0x100fe2000801080e */
[----:B------:R-:W-:-:S01]  /*112b0*/  FFMA.FTZ R127, R127, UR21, -R14 ;  /* 0x000000157f7f7c23 */ /* 0x000fc2000801080e */
        /* <DEDUP_REMOVED lines=8> */
[----:B------:R-:W0:Y:S01]  /*11340*/  MUFU.EX2 R20, R20 ;  /* 0x0000001400147308 */ /* 0x000e220000000800 */
        /* <DEDUP_REMOVED lines=16> */
[----:B0-----:R-:W-:-:S01]  /*11450*/  FFMA.FTZ R5, R20, R4, R67 ;  /* 0x0000000414057223 */ /* 0x001fc20000010043 */
[----:B------:R-:W-:Y:S01]  /*11460*/  FFMA.FTZ R98, R98, UR21, -R14 ;  /* 0x0000001562627c23 */ /* 0x000fe2000801080e */
[----:B------:R-:W-:-:S01]  /*11470*/  FADD.FTZ R139, R129, R134 ;  /* 0x00000086818b7221 */ /* 0x000fc20000010000 */
        /* <DEDUP_REMOVED lines=21> */
[----:B0-----:R-:W-:-:S01]  /*115d0*/  FADD.FTZ R4, R124, R5 ;  /* 0x000000057c047221 */ /* 0x001fc20000010000 */
[--C-:B------:R-:W-:Y:S01]  /*115e0*/  FFMA.FTZ R126, R126, UR21, -R14.reuse ;  /* 0x000000157e7e7c23 */ /* 0x100fe2000801080e */
[----:B------:R-:W-:-:S01]  /*115f0*/  FFMA.FTZ R65, R65, UR21, -R14 ;  /* 0x0000001541417c23 */ /* 0x000fc2000801080e */
[----:B------:R-:W-:-:S04]  /*11600*/  FFMA.FTZ R14, R66, UR21, -R14 ;  /* 0x00000015420e7c23 */ /* 0x000fc8000801080e */
[----:B------:R-:W0:Y:S01]  /*11610*/  MUFU.EX2 R131, R131 ;  /* 0x0000008300837308 */ /* 0x000e220000000800 */
[----:B-1----:R-:W-:-:S07]  /*11620*/  FADD.FTZ R5, R127, R4 ;  /* 0x000000047f057221 */ /* 0x002fce0000010000 */
[----:B------:R-:W1:Y:S01]  /*11630*/  MUFU.EX2 R132, R132 ;  /* 0x0000008400847308 */ /* 0x000e620000000800 */
[----:B--2---:R-:W-:-:S07]  /*11640*/  FADD.FTZ R4, R128, R5 ;  /* 0x0000000580047221 */ /* 0x004fce0000010000 */
[----:B------:R-:W2:Y:S01]  /*11650*/  MUFU.EX2 R106, R106 ;  /* 0x0000006a006a7308 */ /* 0x000ea20000000800 */
[----:B0-----:R-:W-:-:S01]  /*11660*/  FADD.FTZ R5, R131, R4 ;  /* 0x0000000483057221 */ /* 0x001fc20000010000 */
[----:B------:R-:W-:-:S06]  /*11670*/  FADD.FTZ R4, R104, R139 ;  /* 0x0000008b68047221 */ /* 0x000fcc0000010000 */
[----:B------:R-:W0:Y:S01]  /*11680*/  MUFU.EX2 R107, R107 ;  /* 0x0000006b006b7308 */ /* 0x000e220000000800 */
[----:B-1----:R-:W-:-:S07]  /*11690*/  FADD.FTZ R5, R132, R5 ;  /* 0x0000000584057221 */ /* 0x002fce0000010000 */
        /* <DEDUP_REMOVED lines=57> */
[----:B-1----:R-:W-:-:S04]  /*11a30*/  FADD.FTZ R5, R73, R4 ;  /* 0x0000000449057221 */ /* 0x002fc80000010000 */
[----:B------:R-:W-:-:S03]  /*11a40*/  FADD.FTZ R4, R62, R5 ;  /* 0x000000053e047221 */ /* 0x000fc60000010000 */
[----:B------:R-:W1:Y:S01]  /*11a50*/  MUFU.EX2 R77, R77 ;  /* 0x0000004d004d7308 */ /* 0x000e620000000800 */
[----:B--2---:R-:W-:-:S01]  /*11a60*/  FADD.FTZ R139, R75, R134 ;  /* 0x000000864b8b7221 */ /* 0x004fc20000010000 */
[----:B------:R-:W-:-:S06]  /*11a70*/  FADD.FTZ R4, R133, R4 ;  /* 0x0000000485047221 */ /* 0x000fcc0000010000 */
        /* <DEDUP_REMOVED lines=48> */
[----:B0-----:R-:W-:-:S03]  /*11d80*/  FADD.FTZ R5, R71, R66 ;  /* 0x0000004247057221 */ /* 0x001fc60000010000 */
[----:B-1----:R-:W-:Y:S01]  /*11d90*/  FADD.FTZ R4, R14, R139 ;  /* 0x0000008b0e047221 */ /* 0x002fe20000010000 */
[----:B------:R-:W-:Y:S06]  /*11da0*/  @!P0 BRA `(.L_x_903) ;  /* 0x0000000000048947 */ /* 0x000fec0003800000 */
[----:B------:R-:W-:Y:S01]  /*11db0*/  BPT.TRAP 0x1 ;  /* 0x000000040000795c */ /* 0x000fe20000300000 */
.L_x_903:
        /* <DEDUP_REMOVED lines=9> */
[----:B------:R-:W-:Y:S01]  /*11e50*/  F2FP.SATFINITE.E4M3.F32.PACK_AB_MERGE_C R60, R59, R58, R60 ;  /* 0x0000003a3b3c723e */ /* 0x000fe2000480703c */
[----:B------:R-:W-:Y:S01]  /*11e60*/  FMUL.FTZ R27, R27, R20 ;  /* 0x000000141b1b7220 */ /* 0x000fe20000410000 */
[----:B------:R-:W-:Y:S01]  /*11e70*/  F2FP.SATFINITE.E4M3.F32.PACK_AB_MERGE_C R56, R121, R56, RZ ;  /* 0x000000387938723e */ /* 0x000fe200048070ff */
[----:B------:R-:W-:Y:S01]  /*11e80*/  FMUL.FTZ R30, R30, R20 ;  /* 0x000000141e1e7220 */ /* 0x000fe20000410000 */
[----:B------:R-:W-:Y:S01]  /*11e90*/  F2FP.SATFINITE.E4M3.F32.PACK_AB_MERGE_C R123, R124, R123, RZ ;  /* 0x0000007b7c7b723e */ /* 0x000fe200048070ff */
[----:B------:R-:W-:Y:S01]  /*11ea0*/  SYNCS.ARRIVE.TRANS64.RED.A1T0 RZ, [UR6], RZ ;  /* 0x000000ffffff79a7 */ /* 0x000fe20008100406 */
        /* <DEDUP_REMOVED lines=57> */
[----:B------:R-:W-:Y:S01]  /*12240*/  FMUL.FTZ R53, R53, R69 ;  /* 0x0000004535357220 */ /* 0x000fe20000410000 */
[----:B------:R-:W-:Y:S01]  /*12250*/  F2FP.SATFINITE.E4M3.F32.PACK_AB_MERGE_C R140, R73, R72, R62 ;  /* 0x00000048498c723e */ /* 0x000fe2000480703e */
[----:B------:R-:W-:Y:S01]  /*12260*/  VIADD R3, R3, 0xffffffff ;  /* 0xffffffff03037836 */ /* 0x000fe20000000000 */
[----:B------:R-:W-:Y:S01]  /*12270*/  F2FP.SATFINITE.E4M3.F32.PACK_AB_MERGE_C R141, R75, R74, R76 ;  /* 0x0000004a4b8d723e */ /* 0x000fe2000480704c */
[----:B------:R-:W-:Y:S01]  /*12280*/  IMAD.MOV.U32 R20, RZ, RZ, R10 ;  /* 0x000000ffff147224 */ /* 0x000fe200078e000a */
[----:B------:R-:W-:Y:S01]  /*12290*/  F2FP.SATFINITE.E4M3.F32.PACK_AB_MERGE_C R142, R80, R79, R84 ;  /* 0x0000004f508e723e */ /* 0x000fe20004807054 */
[----:B------:R-:W-:Y:S01]  /*122a0*/  IMAD.MOV.U32 R14, RZ, RZ, R11 ;  /* 0x000000ffff0e7224 */ /* 0x000fe200078e000b */
[----:B------:R-:W-:Y:S01]  /*122b0*/  F2FP.SATFINITE.E4M3.F32.PACK_AB_MERGE_C R143, R81, R78, R82 ;  /* 0x0000004e518f723e */ /* 0x000fe20004807052 */
[----:B------:R-:W-:Y:S01]  /*122c0*/  IMAD.MOV.U32 R137, RZ, RZ, R60 ;  /* 0x000000ffff897224 */ /* 0x000fe200078e003c */
[----:B------:R-:W-:Y:S01]  /*122d0*/  F2FP.SATFINITE.E4M3.F32.PACK_AB_MERGE_C R136, R87, R86, R130 ;  /* 0x000000565788723e */ /* 0x000fe20004807082 */
[----:B------:R-:W-:Y:S06]  /*122e0*/  @P1 BRA `(.L_x_904) ;  /* 0xffffffb400ec1947 */ /* 0x000fec000383ffff */
.L_x_886:
[----:B------:R-:W-:Y:S06]  /*122f0*/  BAR.ARV 0x8, 0x1a0 ;  /* 0x0206800000007b1d */ /* 0x000fec0000002000 */
[----:B------:R-:W-:Y:S05]  /*12300*/  @!P0 BRA `(.L_x_905) ;  /* 0x0000000000048947 */ /* 0x000fea0003800000 */
[----:B------:R-:W-:Y:S01]  /*12310*/  BPT.TRAP 0x1 ;  /* 0x000000040000795c */ /* 0x000fe20000300000 */
.L_x_905:
[----:B------:R-:W-:Y:S01]  /*12320*/  ULEA UR14, UR38, UR45, 0x3 ;  /* 0x0000002d260e7291 */ /* 0x000fe2000f8e183f */
[----:B------:R-:W-:-:S05]  /*12330*/  IMAD.U32 R0, RZ, RZ, UR37 ;  /* 0x00000025ff007e24 */ /* 0x000fca000f8e00ff */
[----:B------:R-:W-:-:S04]  /*12340*/  SHF.L.U32 R0, R0, 0x1f, RZ ;  /* 0x0000001f00007819 */ /* 0x000fc800000006ff */
[----:B------:R0:W1:Y:S01]  /*12350*/  SYNCS.PHASECHK.TRANS64.TRYWAIT P1, [UR14+0x13250], R0 ;  /* 0x01325000ff0075a7 */ /* 0x000062000802014e */
[----:B------:R-:W-:Y:S05]  /*12360*/  @!P0 BRA `(.L_x_906) ;  /* 0x0000000000048947 */ /* 0x000fea0003800000 */
[----:B------:R-:W-:Y:S01]  /*12370*/  BPT.TRAP 0x1 ;  /* 0x000000040000795c */ /* 0x000fe20000300000 */
.L_x_906:
[----:B-1----:R-:W-:Y:S05]  /*12380*/  @P1 BRA `(.L_x_907) ;  /* 0x0000000000081947 */ /* 0x002fea0003800000 */
[----:B------:R-:W1:Y:S02]  /*12390*/  SYNCS.PHASECHK.TRANS64.TRYWAIT P1, [UR14+0x13250], R0 ;  /* 0x01325000ff0075a7 */ /* 0x000e64000802014e */
[----:B-1----:R-:W-:Y:S05]  /*123a0*/  @!P1 BRA `(.L_x_908) ;  /* 0x0000006c00c49947 */ /* 0x002fea0003800000 */
.L_x_907:
        /* <DEDUP_REMOVED lines=30> */
[----:B------:R2:W3:Y:S01]  /*12590*/  @P1 LDG.E R8, desc[UR48][R6.64] ;  /* 0x0000003006081981 */ /* 0x0004e2000c1e1900 */
        /* <DEDUP_REMOVED lines=14> */
[----:B01----:R-:W0:Y:S04]  /*12680*/  SHFL.BFLY PT, R0, R5, 0x2, 0x1f ;  /* 0x0c401f0005007f89 */ /* 0x003e2800000e0000 */
[----:B--2---:R-:W1:Y:S01]  /*12690*/  SHFL.BFLY PT, R7, R4, 0x2, 0x1f ;  /* 0x0c401f0004077f89 */ /* 0x004e6200000e0000 */
[----:B------:R-:W-:Y:S02]  /*126a0*/  WARPGROUP.DEPBAR.LE gsb0, 0x0 ;  /* 0x00008000000079c5 */ /* 0x000fe40000010000 */
[----:B------:R-:W-:-:S06]  /*126b0*/  WARPGROUP.ARRIVE ;  /* 0x00000000000079c5 */ /* 0x000fcc0000000000 */
[----:B------:R-:W-:Y:S01]  /*126c0*/  QGMMA.64x64x32.F32.E4M3.E4M3 R24, R140, gdesc[UR4], R24, gsb0 ;  /* 0x00e000048c187df3 */ /* 0x000fe20008000818 */
[----:B0-----:R-:W-:-:S01]  /*126d0*/  FADD.FTZ R0, R0, R5 ;  /* 0x0000000500007221 */ /* 0x001fc20000010000 */
[----:B------:R-:W-:Y:S01]  /*126e0*/  UIADD3 UR10, UR10, 0x200, URZ ;  /* 0x000002000a0a7890 */ /* 0x000fe2000fffe03f */
[----:B-1----:R-:W-:-:S01]  /*126f0*/  FADD.FTZ R7, R7, R4 ;  /* 0x0000000407077221 */ /* 0x002fc20000010000 */
[----:B------:R-:W-:Y:S02]  /*12700*/  UMOV UR11, 0xc0000010 ;  /* 0xc0000010000b7882 */ /* 0x000fe40000000000 */
[----:B------:R-:W0:Y:S04]  /*12710*/  SHFL.BFLY PT, R3, R0, 0x1, 0x1f ;  /* 0x0c201f0000037f89 */ /* 0x000e2800000e0000 */
[----:B------:R-:W1:Y:S01]  /*12720*/  SHFL.BFLY PT, R6, R7, 0x1, 0x1f ;  /* 0x0c201f0007067f89 */ /* 0x000e6200000e0000 */
[----:B------:R-:W-:-:S02]  /*12730*/  IMAD.MOV.U32 R5, RZ, RZ, RZ ;  /* 0x000000ffff057224 */ /* 0x000fc400078e00ff */
[----:B0-----:R-:W-:Y:S01]  /*12740*/  FADD.FTZ R13, R0, R3 ;  /* 0x00000003000d7221 */ /* 0x001fe20000010000 */
[----:B-1----:R-:W-:-:S04]  /*12750*/  FADD.FTZ R14, R7, R6 ;  /* 0x00000006070e7221 */ /* 0x002fc80000010000 */
        /* <DEDUP_REMOVED lines=11> */
[----:B------:R-:W0:Y:S08]  /*12810*/  @P2 MUFU.LG2 R6, R15 ;  /* 0x0000000f00062308 */ /* 0x000e300000000c00 */
[----:B------:R-:W1:Y:S08]  /*12820*/  @P3 MUFU.LG2 R12, R12 ;  /* 0x0000000c000c3308 */ /* 0x000e700000000c00 */
[----:B------:R-:W2:Y:S01]  /*12830*/  @P1 MUFU.RCP R9, R14 ;  /* 0x0000000e00091308 */ /* 0x000ea20000001000 */
[----:B------:R-:W-:-:S02]  /*12840*/  IMAD.U32 R4, RZ, RZ, UR21 ;  /* 0x00000015ff047e24 */ /* 0x000fc4000f8e00ff */
[----:B------:R-:W-:Y:S02]  /*12850*/  IMAD.U32 R18, RZ, RZ, UR21 ;  /* 0x00000015ff127e24 */ /* 0x000fe4000f8e00ff */
[----:B0-----:R-:W-:Y:S01]  /*12860*/  @P2 FMUL.FTZ R7, R6, 0.69314718246459960938 ;  /* 0x3f31721806072820 */ /* 0x001fe20000410000 */
[----:B------:R-:W-:Y:S01]  /*12870*/  @P2 FMUL.FTZ R4, R4, 0.69314718246459960938 ;  /* 0x3f31721804042820 */ /* 0x000fe20000410000 */
        /* <DEDUP_REMOVED lines=11> */
.L_x_909:
        /* <DEDUP_REMOVED lines=9> */
[----:B------:R-:W-:Y:S01]  /*129c0*/  FMUL.FTZ R29, R32, R5 ;  /* 0x00000005201d7220 */ /* 0x000fe20000410000 */
[----:B------:R-:W-:Y:S01]  /*129d0*/  FMUL.FTZ R33, R26, R9 ;  /* 0x000000091a217220 */ /* 0x000fe20000410000 */
[-C--:B------:R-:W-:Y:S01]  /*129e0*/  FMUL.FTZ R36, R36, R5.reuse ;  /* 0x0000000524247220 */ /* 0x080fe20000410000 */
[-C--:B------:R-:W-:Y:S01]  /*129f0*/  FMUL.FTZ R37, R37, R5.reuse ;  /* 0x0000000525257220 */ /* 0x080fe20000410000 */
[----:B------:R-:W-:Y:S01]  /*12a00*/  SYNCS.ARRIVE.TRANS64.RED.A1T0 RZ, [UR4], RZ ;  /* 0x000000ffffff79a7 */ /* 0x000fe20008100404 */
        /* <DEDUP_REMOVED lines=28> */
.L_x_835:
[----:B------:R-:W0:Y:S01]  /*12bd0*/  S2R R4, SR_CgaCtaId ;  /* 0x0000000000047919 */ /* 0x000e220000008800 */
[----:B------:R-:W-:Y:S01]  /*12be0*/  MOV R7, 0x400 ;  /* 0x0000040000077802 */ /* 0x000fe20000000f00 */
[----:B------:R-:W-:Y:S01]  /*12bf0*/  BSSY B0, `(.L_x_910) ;  /* 0x00001c5000007945 */ /* 0x000fe20003800000 */
[----:B------:R-:W-:Y:S06]  /*12c00*/  BAR.SYNC.DEFER_BLOCKING 0x5, 0x200 ;  /* 0x0148000000007b1d */ /* 0x000fec0000010000 */
[----:B------:R-:W1:Y:S01]  /*12c10*/  S2R R48, SR_TID.X ;  /* 0x0000000000307919 */ /* 0x000e620000002100 */
[----:B0-----:R-:W-:-:S05]  /*12c20*/  LEA R7, R4, R7, 0x18 ;  /* 0x0000000704077211 */ /* 0x001fca00078ec0ff */
[----:B------:R-:W0:Y:S01]  /*12c30*/  LDS.128 R104, [R7+0x132d0] ;  /* 0x0132d00007687984 */ /* 0x000e220000000c00 */
[----:B-1----:R-:W-:-:S05]  /*12c40*/  VIADD R5, R48, 0xffffff80 ;  /* 0xffffff8030057836 */ /* 0x002fca0000000000 */
[----:B------:R-:W-:-:S04]  /*12c50*/  SHF.R.S32.HI R10, RZ, 0x1f, R5 ;  /* 0x0000001fff0a7819 */ /* 0x000fc80000011405 */
[----:B------:R-:W-:-:S04]  /*12c60*/  LEA.HI R4, R10, R5, RZ, 0x3 ;  /* 0x000000050a047211 */ /* 0x000fc800078f18ff */
[----:B------:R-:W-:Y:S02]  /*12c70*/  LOP3.LUT R6, R4, 0x1ffffff8, RZ, 0xc0, !PT ;  /* 0x1ffffff804067812 */ /* 0x000fe400078ec0ff */
[----:B------:R-:W-:-:S03]  /*12c80*/  SHF.R.S32.HI R4, RZ, 0x3, R4 ;  /* 0x00000003ff047819 */ /* 0x000fc60000011404 */
[----:B------:R-:W-:-:S04]  /*12c90*/  IMAD.IADD R6, R5, 0x1, -R6 ;  /* 0x0000000105067824 */ /* 0x000fc800078e0a06 */
[----:B------:R-:W-:Y:S01]  /*12ca0*/  IMAD.SHL.U32 R6, R6, 0x8, RZ ;  /* 0x0000000806067824 */ /* 0x000fe200078e00ff */
[----:B0-----:R-:W-:Y:S02]  /*12cb0*/  R2UR UR42, R106 ;  /* 0x000000006a2a72ca */ /* 0x001fe400000e0000 */
[----:B------:R-:W-:Y:S01]  /*12cc0*/  R2UR UR47, R107 ;  /* 0x000000006b2f72ca */ /* 0x000fe200000e0000 */
[----:B------:R-:W-:Y:S06]  /*12cd0*/  BAR.ARV 0x4, 0x200 ;  /* 0x0108000000007b1d */ /* 0x000fec0000002000 */
[----:B------:R-:W-:Y:S08]  /*12ce0*/  @P0 BRA `(.L_x_911) ;  /* 0x0000001000840947 */ /* 0x000ff00003800000 */
[----:B------:R-:W-:Y:S01]  /*12cf0*/  IMAD.SHL.U32 R8, R48, 0x4, RZ ;  /* 0x0000000430087824 */ /* 0x000fe200078e00ff */
[----:B------:R-:W-:-:S04]  /*12d00*/  ULDC.64 UR4, c[0x4][0x38] ;  /* 0x01000e0000047ab9 */ /* 0x000fc80000000a00 */
[----:B------:R-:W-:-:S04]  /*12d10*/  LOP3.LUT R8, R8, 0xc, RZ, 0xc0, !PT ;  /* 0x0000000c08087812 */ /* 0x000fc800078ec0ff */
[----:B------:R-:W-:-:S05]  /*12d20*/  IADD3 R8, P0, R8, UR4, RZ ;  /* 0x0000000408087c10 */ /* 0x000fca000ff1e0ff */
[----:B------:R-:W-:Y:S01]  /*12d30*/  IMAD.X R9, RZ, RZ, UR5, P0 ;  /* 0x00000005ff097e24 */ /* 0x000fe200080e06ff */
[----:B------:R-:W0:Y:S01]  /*12d40*/  S2R R34, SR_SWINHI ;  /* 0x0000000000227919 */ /* 0x000e220000002f00 */
[----:B------:R-:W-:Y:S01]  /*12d50*/  F2FP.BF16.F32.PACK_AB R13, R52, R13 ;  /* 0x0000000d340d723e */ /* 0x000fe200000010ff */
[----:B------:R-:W-:Y:S02]  /*12d60*/  ULDC.64 UR4, c[0x0][0xbd8] ;  /* 0x0002f60000047ab9 */ /* 0x000fe40000000a00 */
[----:B------:R1:W2:Y:S01]  /*12d70*/  LDG.E.CONSTANT R22, desc[UR48][R8.64] ;  /* 0x0000003008167981 */ /* 0x0002a2000c1e9900 */
[----:B------:R-:W-:Y:S01]  /*12d80*/  F2FP.BF16.F32.PACK_AB R14, R53, R14 ;  /* 0x0000000e350e723e */ /* 0x000fe200000010ff */
[----:B------:R-:W-:Y:S01]  /*12d90*/  UISETP.NE.U32.AND UP0, UPT, UR4, URZ, UPT ;  /* 0x0000003f0400728c */ /* 0x000fe2000bf05070 */
[----:B------:R-:W-:Y:S02]  /*12da0*/  F2FP.BF16.F32.PACK_AB R31, R31, R32 ;  /* 0x000000201f1f723e */ /* 0x000fe400000010ff */
[----:B------:R-:W-:Y:S01]  /*12db0*/  F2FP.BF16.F32.PACK_AB R18, R55, R12 ;  /* 0x0000000c3712723e */ /* 0x000fe200000010ff */
[----:B------:R-:W-:Y:S01]  /*12dc0*/  UISETP.NE.AND.EX UP0, UPT, UR5, URZ, UPT, UP0 ;  /* 0x0000003f0500728c */ /* 0x000fe2000bf05300 */
[----:B------:R-:W-:-:S02]  /*12dd0*/  F2FP.BF16.F32.PACK_AB R11, R54, R11 ;  /* 0x0000000b360b723e */ /* 0x000fc400000010ff */
[----:B------:R-:W-:Y:S01]  /*12de0*/  F2FP.BF16.F32.PACK_AB R25, R38, R25 ;  /* 0x000000192619723e */ /* 0x000fe200000010ff */
[----:B------:R-:W-:Y:S01]  /*12df0*/  ULDC.64 UR4, c[0x0][0xbd8] ;  /* 0x0002f60000047ab9 */ /* 0x000fe20000000a00 */
[----:B-1----:R-:W-:Y:S01]  /*12e00*/  LOP3.LUT P0, R8, R48, 0x3, RZ, 0xc0, !PT ;  /* 0x0000000330087812 */ /* 0x002fe2000780c0ff */
[----:B------:R-:W-:Y:S01]  /*12e10*/  UIMAD.WIDE UR4, UR41, 0x4, UR4 ;  /* 0x00000004290478a5 */ /* 0x000fe2000f8e0204 */
[----:B------:R-:W-:Y:S02]  /*12e20*/  F2FP.BF16.F32.PACK_AB R26, R39, R26 ;  /* 0x0000001a271a723e */ /* 0x000fe400000010ff */
[----:B------:R-:W-:Y:S02]  /*12e30*/  ISETP.EQ.OR P0, PT, R8, 0x3, !P0 ;  /* 0x000000030800780c */ /* 0x000fe40004702670 */
[----:B------:R-:W-:Y:S02]  /*12e40*/  F2FP.BF16.F32.PACK_AB R30, R30, R33 ;  /* 0x000000211e1e723e */ /* 0x000fe400000010ff */
[----:B------:R-:W-:-:S02]  /*12e50*/  SEL R35, R13, R14, P0 ;  /* 0x0000000e0d237207 */ /* 0x000fc40000000000 */
[----:B------:R-:W-:Y:S02]  /*12e60*/  SEL R32, R14, R13, P0 ;  /* 0x0000000d0e207207 */ /* 0x000fe40000000000 */
[----:B------:R-:W-:Y:S02]  /*12e70*/  SEL R39, R11, R18, P0 ;  /* 0x000000120b277207 */ /* 0x000fe40000000000 */
[----:B------:R-:W-:Y:S02]  /*12e80*/  SEL R38, R18, R11, P0 ;  /* 0x0000000b12267207 */ /* 0x000fe40000000000 */
[----:B------:R-:W-:Y:S02]  /*12e90*/  F2FP.BF16.F32.PACK_AB R28, R37, R28 ;  /* 0x0000001c251c723e */ /* 0x000fe400000010ff */
[----:B------:R-:W-:Y:S02]  /*12ea0*/  MOV R8, R7 ;  /* 0x0000000700087202 */ /* 0x000fe40000000f00 */
[----:B0-----:R-:W-:-:S02]  /*12eb0*/  MOV R9, R34 ;  /* 0x0000002200097202 */ /* 0x001fc40000000f00 */
[----:B------:R-:W-:Y:S02]  /*12ec0*/  F2FP.BF16.F32.PACK_AB R15, R46, R15 ;  /* 0x0000000f2e0f723e */ /* 0x000fe400000010ff */
[----:B------:R-:W-:Y:S01]  /*12ed0*/  F2FP.BF16.F32.PACK_AB R20, R47, R20 ;  /* 0x000000142f14723e */ /* 0x000fe200000010ff */
[----:B------:R-:W-:Y:S01]  /*12ee0*/  IMAD.WIDE R12, R157, 0x2, R8 ;  /* 0x000000029d0c7825 */ /* 0x000fe200078e0208 */
[----:B------:R-:W-:Y:S02]  /*12ef0*/  SEL R37, R30, R31, P0 ;  /* 0x0000001f1e257207 */ /* 0x000fe40000000000 */
[----:B------:R-:W-:Y:S02]  /*12f00*/  SEL R34, R31, R30, P0 ;  /* 0x0000001e1f227207 */ /* 0x000fe40000000000 */
[C---:B------:R-:W-:Y:S02]  /*12f10*/  LOP3.LUT R11, R12.reuse, 0x380, RZ, 0xc0, !PT ;  /* 0x000003800c0b7812 */ /* 0x040fe400078ec0ff */
[----:B------:R-:W-:-:S02]  /*12f20*/  IADD3 R18, P3, R12, 0x20, RZ ;  /* 0x000000200c127810 */ /* 0x000fc40007f7e0ff */
[----:B------:R-:W-:Y:S02]  /*12f30*/  IADD3 R41, P2, R12, 0x40, RZ ;  /* 0x000000400c297810 */ /* 0x000fe40007f5e0ff */
[----:B------:R-:W-:Y:S02]  /*12f40*/  SHF.R.U64 R11, R11, 0x3, RZ ;  /* 0x000000030b0b7819 */ /* 0x000fe400000012ff */
[----:B------:R-:W-:Y:S01]  /*12f50*/  SEL R31, R25, R26, P0 ;  /* 0x0000001a191f7207 */ /* 0x000fe20000000000 */
[----:B------:R-:W-:Y:S01]  /*12f60*/  IMAD.X R19, RZ, RZ, R13, P2 ;  /* 0x000000ffff137224 */ /* 0x000fe200010e060d */
[----:B------:R-:W-:Y:S02]  /*12f70*/  LOP3.LUT R14, R18, 0x380, RZ, 0xc0, !PT ;  /* 0x00000380120e7812 */ /* 0x000fe400078ec0ff */
[----:B------:R-:W-:Y:S02]  /*12f80*/  F2FP.BF16.F32.PACK_AB R29, R36, R29 ;  /* 0x0000001d241d723e */ /* 0x000fe400000010ff */
[----:B------:R-:W-:-:S02]  /*12f90*/  SEL R26, R26, R25, P0 ;  /* 0x000000191a1a7207 */ /* 0x000fc40000000000 */
[----:B------:R-:W-:Y:S02]  /*12fa0*/  IADD3 R43, P1, R12, 0x60, RZ ;  /* 0x000000600c2b7810 */ /* 0x000fe40007f3e0ff */
[----:B------:R-:W-:Y:S02]  /*12fb0*/  SEL R25, R15, R20, P0 ;  /* 0x000000140f197207 */ /* 0x000fe40000000000 */
[----:B------:R-:W-:Y:S01]  /*12fc0*/  SEL R36, R20, R15, P0 ;  /* 0x0000000f14247207 */ /* 0x000fe20000000000 */
[----:B------:R-:W-:Y:S01]  /*12fd0*/  IMAD.X R15, RZ, RZ, R13, P1 ;  /* 0x000000ffff0f7224 */ /* 0x000fe200008e060d */
[----:B------:R-:W-:Y:S02]  /*12fe0*/  LOP3.LUT R12, R11, R12, RZ, 0x3c, !PT ;  /* 0x0000000c0b0c7212 */ /* 0x000fe400078e3cff */
[----:B------:R-:W-:Y:S02]  /*12ff0*/  LOP3.LUT R20, R41, 0x380, RZ, 0xc0, !PT ;  /* 0x0000038029147812 */ /* 0x000fe400078ec0ff */
[----:B------:R-:W-:-:S02]  /*13000*/  F2FP.BF16.F32.PACK_AB R58, R58, R59 ;  /* 0x0000003b3a3a723e */ /* 0x000fc400000010ff */
[----:B------:R-:W-:Y:S02]  /*13010*/  F2FP.BF16.F32.PACK_AB R57, R56, R57 ;  /* 0x000000393839723e */ /* 0x000fe400000010ff */
[----:B------:R-:W-:Y:S02]  /*13020*/  SHF.R.U64 R11, R14, 0x3, RZ ;  /* 0x000000030e0b7819 */ /* 0x000fe400000012ff */
[----:B------:R-:W-:Y:S02]  /*13030*/  F2FP.BF16.F32.PACK_AB R21, R44, R21 ;  /* 0x000000152c15723e */ /* 0x000fe400000010ff */
[----:B------:R-:W-:Y:S02]  /*13040*/  F2FP.BF16.F32.PACK_AB R24, R45, R24 ;  /* 0x000000182d18723e */ /* 0x000fe400000010ff */
[----:B------:R-:W-:Y:S02]  /*13050*/  LOP3.LUT R30, R43, 0x380, RZ, 0xc0, !PT ;  /* 0x000003802b1e7812 */ /* 0x000fe400078ec0ff */
[----:B------:R-:W-:-:S02]  /*13060*/  SEL R33, R29, R28, P0 ;  /* 0x0000001c1d217207 */ /* 0x000fc40000000000 */
[----:B------:R-:W-:Y:S02]  /*13070*/  SHF.R.U64 R14, R20, 0x3, RZ ;  /* 0x00000003140e7819 */ /* 0x000fe400000012ff */
[----:B------:R-:W-:Y:S02]  /*13080*/  SEL R27, R58, R57, P0 ;  /* 0x000000393a1b7207 */ /* 0x000fe40000000000 */
[----:B------:R-:W-:Y:S02]  /*13090*/  SEL R28, R28, R29, P0 ;  /* 0x0000001d1c1c7207 */ /* 0x000fe40000000000 */
[----:B------:R-:W-:Y:S02]  /*130a0*/  LOP3.LUT R20, R11, R18, RZ, 0x3c, !PT ;  /* 0x000000120b147212 */ /* 0x000fe400078e3cff */
[----:B------:R-:W-:Y:S02]  /*130b0*/  SEL R58, R57, R58, P0 ;  /* 0x0000003a393a7207 */ /* 0x000fe40000000000 */
[----:B------:R-:W-:-:S02]  /*130c0*/  SEL R29, R21, R24, P0 ;  /* 0x00000018151d7207 */ /* 0x000fc40000000000 */
[----:B------:R-:W-:Y:S02]  /*130d0*/  SHF.R.U64 R30, R30, 0x3, RZ ;  /* 0x000000031e1e7819 */ /* 0x000fe400000012ff */
[----:B------:R-:W-:Y:S01]  /*130e0*/  SEL R24, R24, R21, P0 ;  /* 0x0000001518187207 */ /* 0x000fe20000000000 */
[----:B------:R-:W-:Y:S01]  /*130f0*/  IMAD.X R21, RZ, RZ, R13, P3 ;  /* 0x000000ffff157224 */ /* 0x000fe200018e060d */
[----:B------:R-:W-:Y:S02]  /*13100*/  LOP3.LUT R18, R14, R41, RZ, 0x3c, !PT ;  /* 0x000000290e127212 */ /* 0x000fe400078e3cff */
[----:B------:R-:W-:Y:S02]  /*13110*/  LOP3.LUT R14, R30, R43, RZ, 0x3c, !PT ;  /* 0x0000002b1e0e7212 */ /* 0x000fe400078e3cff */
[----:B------:R-:W-:Y:S02]  /*13120*/  MOV R44, R20 ;  /* 0x00000014002c7202 */ /* 0x000fe40000000f00 */
[----:B------:R-:W-:-:S02]  /*13130*/  MOV R45, R12 ;  /* 0x0000000c002d7202 */ /* 0x000fc40000000f00 */
[----:B------:R-:W-:Y:S02]  /*13140*/  MOV R41, R14 ;  /* 0x0000000e00297202 */ /* 0x000fe40000000f00 */
[----:B------:R-:W-:Y:S01]  /*13150*/  MOV R43, R18 ;  /* 0x00000012002b7202 */ /* 0x000fe20000000f00 */
[----:B------:R-:W-:Y:S01]  /*13160*/  IMAD.U32 R18, RZ, RZ, UR4 ;  /* 0x00000004ff127e24 */ /* 0x000fe2000f8e00ff */
[----:B------:R-:W-:Y:S01]  /*13170*/  PLOP3.LUT P1, PT, PT, PT, UP0, 0x80, 0x0 ;  /* 0x000000000000781c */ /* 0x000fe20003f2f008 */
[----:B------:R-:W-:Y:S01]  /*13180*/  IMAD.U32 R19, RZ, RZ, UR5 ;  /* 0x00000005ff137e24 */ /* 0x000fe2000f8e00ff */
[----:B------:R-:W-:Y:S02]  /*13190*/  ULDC.64 UR4, c[0x0][0xbe0] ;  /* 0x0002f80000047ab9 */ /* 0x000fe40000000a00 */
[----:B------:R-:W-:-:S04]  /*131a0*/  UISETP.NE.U32.AND UP1, UPT, UR4, URZ, UPT ;  /* 0x0000003f0400728c */ /* 0x000fc8000bf25070 */
[----:B------:R-:W-:-:S11]  /*131b0*/  UISETP.NE.AND.EX UP1, UPT, UR5, URZ, UPT, UP1 ;  /* 0x0000003f0500728c */ /* 0x000fd6000bf25310 */
[----:B------:R-:W-:Y:S02]  /*131c0*/  @UP1 ULDC.64 UR6, c[0x0][0xbe0] ;  /* 0x0002f80000061ab9 */ /* 0x000fe40000000a00 */
[----:B------:R-:W-:Y:S01]  /*131d0*/  @UP1 UIMAD.WIDE UR6, UR41, 0x4, UR6 ;  /* 0x00000004290618a5 */ /* 0x000fe2000f8e0206 */
[----:B--2---:R-:W-:Y:S01]  /*131e0*/  LOP3.LUT R11, R22, 0x2, RZ, 0x3c, !PT ;  /* 0x00000002160b7812 */ /* 0x004fe200078e3cff */
[----:B------:R-:W-:Y:S04]  /*131f0*/  SHFL.IDX PT, R33, R33, R22, 0x1c1f ;  /* 0x001c1f1621217589 */ /* 0x000fe800000e0000 */
[----:B------:R-:W0:Y:S04]  /*13200*/  SHFL.IDX PT, R28, R28, R11, 0x1c1f ;  /* 0x001c1f0b1c1c7589 */ /* 0x000e2800000e0000 */
[----:B------:R-:W-:Y:S04]  /*13210*/  SHFL.IDX PT, R27, R27, R22, 0x1c1f ;  /* 0x001c1f161b1b7589 */ /* 0x000fe800000e0000 */
[----:B------:R-:W1:Y:S04]  /*13220*/  SHFL.IDX PT, R58, R58, R11, 0x1c1f ;  /* 0x001c1f0b3a3a7589 */ /* 0x000e6800000e0000 */
[----:B------:R-:W-:Y:S04]  /*13230*/  SHFL.IDX PT, R29, R29, R22, 0x1c1f ;  /* 0x001c1f161d1d7589 */ /* 0x000fe800000e0000 */
[----:B------:R0:W2:Y:S04]  /*13240*/  SHFL.IDX PT, R30, R24, R11, 0x1c1f ;  /* 0x001c1f0b181e7589 */ /* 0x0000a800000e0000 */
[----:B------:R-:W-:Y:S04]  /*13250*/  SHFL.IDX PT, R37, R37, R22, 0x1c1f ;  /* 0x001c1f1625257589 */ /* 0x000fe800000e0000 */
[----:B------:R-:W3:Y:S01]  /*13260*/  SHFL.IDX PT, R34, R34, R11, 0x1c1f ;  /* 0x001c1f0b22227589 */ /* 0x000ee200000e0000 */
[----:B0-----:R-:W-:-:S03]  /*13270*/  SEL R24, R33, R28, P0 ;  /* 0x0000001c21187207 */ /* 0x001fc60000000000 */
[----:B------:R-:W-:Y:S04]  /*13280*/  SHFL.IDX PT, R31, R31, R22, 0x1c1f ;  /* 0x001c1f161f1f7589 */ /* 0x000fe800000e0000 */
[----:B------:R0:W4:Y:S01]  /*13290*/  SHFL.IDX PT, R40, R26, R11, 0x1c1f ;  /* 0x001c1f0b1a287589 */ /* 0x00012200000e0000 */
[----:B-1----:R-:W-:Y:S02]  /*132a0*/  SEL R12, R27, R58, P0 ;  /* 0x0000003a1b0c7207 */ /* 0x002fe40000000000 */
[----:B------:R-:W-:Y:S01]  /*132b0*/  SEL R14, R58, R27, P0 ;  /* 0x0000001b3a0e7207 */ /* 0x000fe20000000000 */
[----:B------:R4:W-:Y:S04]  /*132c0*/  SHFL.IDX PT, R20, R25, R22, 0x1c1f ;  /* 0x001c1f1619147589 */ /* 0x0009e800000e0000 */
[----:B------:R-:W-:Y:S01]  /*132d0*/  SHFL.IDX PT, R39, R39, R22, 0x1c1f ;  /* 0x001c1f1627277589 */ /* 0x000fe200000e0000 */
[----:B0-----:R-:W-:-:S03]  /*132e0*/  SEL R26, R28, R33, P0 ;  /* 0x000000211c1a7207 */ /* 0x001fc60000000000 */
[----:B------:R-:W0:Y:S01]  /*132f0*/  SHFL.IDX PT, R21, R36, R11, 0x1c1f ;  /* 0x001c1f0b24157589 */ /* 0x000e2200000e0000 */
[----:B--2---:R-:W-:Y:S02]  /*13300*/  SEL R28, R29, R30, P0 ;  /* 0x0000001e1d1c7207 */ /* 0x004fe40000000000 */
[----:B------:R-:W-:Y:S01]  /*13310*/  SEL R30, R30, R29, P0 ;  /* 0x0000001d1e1e7207 */ /* 0x000fe20000000000 */
[----:B------:R-:W1:Y:S01]  /*13320*/  SHFL.IDX PT, R42, R38, R11, 0x1c1f ;  /* 0x001c1f0b262a7589 */ /* 0x000e6200000e0000 */
[----:B---3--:R-:W-:Y:S02]  /*13330*/  SEL R13, R37, R34, P0 ;  /* 0x00000022250d7207 */ /* 0x008fe40000000000 */
[----:B------:R-:W-:Y:S01]  /*13340*/  SEL R15, R34, R37, P0 ;  /* 0x00000025220f7207 */ /* 0x000fe20000000000 */
[----:B------:R-:W-:Y:S04]  /*13350*/  SHFL.IDX PT, R35, R35, R22, 0x1c1f ;  /* 0x001c1f1623237589 */ /* 0x000fe800000e0000 */
[----:B------:R-:W2:Y:S01]  /*13360*/  SHFL.IDX PT, R32, R32, R11, 0x1c1f ;  /* 0x001c1f0b20207589 */ /* 0x000ea200000e0000 */
[----:B----4-:R-:W-:-:S02]  /*13370*/  SEL R25, R31, R40, P0 ;  /* 0x000000281f197207 */ /* 0x010fc40000000000 */
[----:B------:R-:W-:Y:S01]  /*13380*/  SEL R27, R40, R31, P0 ;  /* 0x0000001f281b7207 */ /* 0x000fe20000000000 */
[----:B------:R-:W-:Y:S01]  /*13390*/  BAR.SYNC.DEFER_BLOCKING 0x1, 0x180 ;  /* 0x0046000000007b1d */ /* 0x000fe20000010000 */
[----:B0-----:R-:W-:Y:S02]  /*133a0*/  SEL R29, R20, R21, P0 ;  /* 0x00000015141d7207 */ /* 0x001fe40000000000 */
[----:B------:R-:W-:Y:S02]  /*133b0*/  SEL R31, R21, R20, P0 ;  /* 0x00000014151f7207 */ /* 0x000fe40000000000 */
[----:B-1----:R-:W-:Y:S02]  /*133c0*/  SEL R37, R39, R42, P0 ;  /* 0x0000002a27257207 */ /* 0x002fe40000000000 */
[----:B------:R-:W-:Y:S02]  /*133d0*/  SEL R39, R42, R39, P0 ;  /* 0x000000272a277207 */ /* 0x000fe40000000000 */
[----:B--2---:R-:W-:-:S02]  /*133e0*/  SEL R36, R35, R32, P0 ;  /* 0x0000002023247207 */ /* 0x004fc40000000000 */
[----:B------:R-:W-:Y:S01]  /*133f0*/  SEL R38, R32, R35, P0 ;  /* 0x0000002320267207 */ /* 0x000fe20000000000 */
[----:B------:R0:W-:Y:S04]  /*13400*/  STSM.16.M88.4 [R45], R12 ;  /* 0x0000000c2d007844 */ /* 0x0001e80000000200 */
[----:B------:R1:W-:Y:S04]  /*13410*/  STSM.16.M88.4 [R44], R24 ;  /* 0x000000182c007844 */ /* 0x0003e80000000200 */
[----:B------:R1:W-:Y:S04]  /*13420*/  STSM.16.M88.4 [R43], R28 ;  /* 0x0000001c2b007844 */ /* 0x0003e80000000200 */
[----:B------:R1:W-:Y:S01]  /*13430*/  STSM.16.M88.4 [R41], R36 ;  /* 0x0000002429007844 */ /* 0x0003e20000000200 */
[----:B------:R-:W-:Y:S08]  /*13440*/  BAR.SYNC.DEFER_BLOCKING 0x1, 0x180 ;  /* 0x0046000000007b1d */ /* 0x000ff00000010000 */
[----:B------:R-:W2:Y:S01]  /*13450*/  LDC R22, c[0x0][0xa88] ;  /* 0x0002a200ff167b82 */ /* 0x000ea20000000800 */
[----:B------:R-:W-:Y:S01]  /*13460*/  PLOP3.LUT P0, PT, PT, PT, UP1, 0x80, 0x0 ;  /* 0x000000000000781c */ /* 0x000fe20003f0f018 */
[----:B0-----:R-:W-:-:S02]  /*13470*/  IMAD.U32 R12, RZ, RZ, UR6 ;  /* 0x00000006ff0c7e24 */ /* 0x001fc4000f8e00ff */
[----:B------:R-:W-:Y:S01]  /*13480*/  IMAD.U32 R13, RZ, RZ, UR7 ;  /* 0x00000007ff0d7e24 */ /* 0x000fe2000f8e00ff */
[----:B------:R-:W3:Y:S01]  /*13490*/  @P1 LDG.E R11, desc[UR48][R18.64] ;  /* 0x00000030120b1981 */ /* 0x000ee2000c1e1900 */
[----:B------:R-:W-:-:S08]  /*134a0*/  UMOV UR4, URZ ;  /* 0x0000003f00047c82 */ /* 0x000fd00008000000 */
[----:B--2---:R1:W5:Y:S01]  /*134b0*/  @P0 LDG.E R22, desc[UR48][R12.64] ;  /* 0x000000300c160981 */ /* 0x004362000c1e1900 */
[----:B---3--:R-:W-:Y:S01]  /*134c0*/  @P1 R2UR UR4, R11 ;  /* 0x000000000b0412ca */ /* 0x008fe200000e0000 */
[----:B-1----:R-:W-:-:S14]  /*134d0*/  @P0 BRA `(.L_x_912) ;  /* 0x0000000000100947 */ /* 0x002fdc0003800000 */
[----:B------:R-:W-:Y:S05]  /*134e0*/  @!P1 BRA `(.L_x_912) ;  /* 0x00000000000c9947 */ /* 0x000fea0003800000 */
[----:B------:R-:W2:Y:S04]  /*134f0*/  LDG.E R11, desc[UR48][R18.64] ;  /* 0x00000030120b7981 */ /* 0x000ea8000c1e1900 */
[----:B-----5:R-:W2:Y:S02]  /*13500*/  LDG.E R22, desc[UR48][R18.64+0x4] ;  /* 0x0000043012167981 */ /* 0x020ea4000c1e1900 */
[----:B--2---:R-:W-:-:S07]  /*13510*/  IMAD.IADD R22, R22, 0x1, -R11 ;  /* 0x0000000116167824 */ /* 0x004fce00078e0a0b */
.L_x_912:
[----:B------:R-:W-:Y:S01]  /*13520*/  USHF.R.S32.HI UR9, URZ, 0x1f, UR39 ;  /* 0x0000001f3f097899 */ /* 0x000fe20008011427 */
[----:B------:R-:W-:Y:S01]  /*13530*/  LEA.HI R10, R10, R5, RZ, 0x7 ;  /* 0x000000050a0a7211 */ /* 0x000fe200078f38ff */
[----:B------:R-:W-:Y:S01]  /*13540*/  ULDC.64 UR10, c[0x0][0xb70] ;  /* 0x0002dc00000a7ab9 */ /* 0x000fe20000000a00 */
[----:B------:R-:W-:Y:S01]  /*13550*/  USHF.R.S32.HI UR5, URZ, 0x1f, UR4 ;  /* 0x0000001f3f057899 */ /* 0x000fe20008011404 */
[----:B------:R-:W-:Y:S01]  /*13560*/  IMAD R13, R23, 0xc0, R156 ;  /* 0x000000c0170d7824 */ /* 0x000fe200078e029c */
[----:B------:R-:W-:Y:S01]  /*13570*/  UIMAD UR8, UR9, UR10, URZ ;  /* 0x0000000a090872a4 */ /* 0x000fe2000f8e023f */
[----:B------:R-:W-:Y:S01]  /*13580*/  LOP3.LUT R10, R10, 0xffffff80, RZ, 0xc0, !PT ;  /* 0xffffff800a0a7812 */ /* 0x000fe200078ec0ff */
[----:B------:R-:W-:Y:S02]  /*13590*/  USHF.R.S32.HI UR13, URZ, 0x1f, UR41 ;  /* 0x0000001f3f0d7899 */ /* 0x000fe40008011429 */
[----:B------:R-:W-:Y:S02]  /*135a0*/  UIMAD.WIDE.U32 UR6, UR39, UR10, UR4 ;  /* 0x0000000a270672a5 */ /* 0x000fe4000f8e0004 */
[----:B------:R-:W-:Y:S01]  /*135b0*/  UIMAD UR8, UR39, UR11, UR8 ;  /* 0x0000000b270872a4 */ /* 0x000fe2000f8e0208 */
[----:B------:R-:W-:Y:S01]  /*135c0*/  IMAD.IADD R12, R5, 0x1, -R10 ;  /* 0x00000001050c7824 */ /* 0x000fe200078e0a0a */
[----:B------:R-:W-:Y:S01]  /*135d0*/  USEL UR13, UR13, URZ, !UP0 ;  /* 0x0000003f0d0d7287 */ /* 0x000fe2000c000000 */
[----:B------:R-:W-:Y:S01]  /*135e0*/  SHF.R.S32.HI R10, RZ, 0x1f, R13 ;  /* 0x0000001fff0a7819 */ /* 0x000fe2000001140d */
[----:B------:R-:W-:Y:S01]  /*135f0*/  ULDC.64 UR10, c[0x0][0xb78] ;  /* 0x0002de00000a7ab9 */ /* 0x000fe20000000a00 */
[----:B------:R-:W-:Y:S01]  /*13600*/  UIADD3 UR7, UR7, UR8, URZ ;  /* 0x0000000807077290 */ /* 0x000fe2000fffe03f */
[----:B------:R-:W-:Y:S01]  /*13610*/  IMAD R5, R4, 0x40, R6 ;  /* 0x0000004004057824 */ /* 0x000fe200078e0206 */
[----:B------:R-:W-:Y:S01]  /*13620*/  USEL UR12, UR41, URZ, !UP0 ;  /* 0x0000003f290c7287 */ /* 0x000fe2000c000000 */
[----:B------:R-:W-:Y:S01]  /*13630*/  LOP3.LUT P0, RZ, R12, 0x3, RZ, 0xc0, !PT ;  /* 0x000000030cff7812 */ /* 0x000fe2000780c0ff */
[----:B------:R-:W-:Y:S01]  /*13640*/  UIMAD UR8, UR13, UR10, URZ ;  /* 0x0000000a0d0872a4 */ /* 0x000fe2000f8e023f */
[----:B------:R-:W-:Y:S01]  /*13650*/  IMAD.WIDE R8, R5, 0x2, R8 ;  /* 0x0000000205087825 */ /* 0x000fe200078e0208 */
[----:B------:R-:W-:-:S02]  /*13660*/  UIMAD.WIDE.U32 UR6, UR12, UR10, UR6 ;  /* 0x0000000a0c0672a5 */ /* 0x000fc4000f8e0006 */
[----:B------:R-:W-:Y:S01]  /*13670*/  UIMAD UR8, UR12, UR11, UR8 ;  /* 0x0000000b0c0872a4 */ /* 0x000fe2000f8e0208 */
[C---:B------:R-:W-:Y:S01]  /*13680*/  VIADD R5, R13.reuse, 0x8 ;  /* 0x000000080d057836 */ /* 0x040fe20000000000 */
[----:B------:R-:W-:Y:S02]  /*13690*/  LOP3.LUT R29, R8, 0x380, RZ, 0xc0, !PT ;  /* 0x00000380081d7812 */ /* 0x000fe400078ec0ff */
[----:B------:R-:W-:Y:S02]  /*136a0*/  IADD3 R11, P1, R13, UR6, RZ ;  /* 0x000000060d0b7c10 */ /* 0x000fe4000ff3e0ff */
[----:B------:R-:W-:Y:S01]  /*136b0*/  IMAD.U32 R15, RZ, RZ, UR8 ;  /* 0x00000008ff0f7e24 */ /* 0x000fe2000f8e00ff */
[----:B------:R-:W-:-:S04]  /*136c0*/  SHF.R.U64 R29, R29, 0x3, RZ ;  /* 0x000000031d1d7819 */ /* 0x000fc800000012ff */
[----:B------:R-:W-:Y:S01]  /*136d0*/  IADD3.X R10, R10, UR7, R15, P1, !PT ;  /* 0x000000070a0a7c10 */ /* 0x000fe20008ffe40f */
[----:B------:R-:W-:Y:S01]  /*136e0*/  ULDC.64 UR6, c[0x0][0xb40] ;  /* 0x0002d00000067ab9 */ /* 0x000fe20000000a00 */
[C---:B------:R-:W-:Y:S02]  /*136f0*/  IADD3 R15, P3, R8.reuse, 0x3000, RZ ;  /* 0x00003000080f7810 */ /* 0x040fe40007f7e0ff */
[----:B------:R-:W-:Y:S02]  /*13700*/  LEA R20, P2, R11, UR6, 0x2 ;  /* 0x000000060b147c11 */ /* 0x000fe4000f8410ff */
[----:B-----5:R-:W-:Y:S01]  /*13710*/  ISETP.GE.OR P1, PT, R13, R22, P0 ;  /* 0x000000160d00720c */ /* 0x020fe20000726670 */
[----:B------:R-:W-:Y:S01]  /*13720*/  IMAD.X R13, RZ, RZ, R9, P3 ;  /* 0x000000ffff0d7224 */ /* 0x000fe200018e0609 */
[----:B------:R-:W-:Y:S01]  /*13730*/  LEA.HI.X R21, R11, UR7, R10, 0x2, P2 ;  /* 0x000000070b157c11 */ /* 0x000fe200090f140a */
[----:B------:R-:W-:Y:S01]  /*13740*/  ULDC.64 UR6, c[0x0][0xaa0] ;  /* 0x0002a80000067ab9 */ /* 0x000fe20000000a00 */
[----:B------:R-:W-:-:S02]  /*13750*/  IADD3 R19, P2, R8, 0x1800, RZ ;  /* 0x0000180008137810 */ /* 0x000fc40007f5e0ff */
[----:B------:R-:W-:Y:S02]  /*13760*/  IADD3 R10, P4, R8, 0x4800, RZ ;  /* 0x00004800080a7810 */ /* 0x000fe40007f9e0ff */
[----:B------:R-:W-:Y:S01]  /*13770*/  ISETP.GE.OR P0, PT, R5, R22, P0 ;  /* 0x000000160500720c */ /* 0x000fe20000706670 */
[--C-:B------:R-:W-:Y:S01]  /*13780*/  IMAD.X R25, RZ, RZ, R9.reuse, P2 ;  /* 0x000000ffff197224 */ /* 0x100fe200010e0609 */
[----:B------:R-:W-:Y:S01]  /*13790*/  LOP3.LUT R14, R19, 0x380, RZ, 0xc0, !PT ;  /* 0x00000380130e7812 */ /* 0x000fe200078ec0ff */
[--C-:B------:R-:W-:Y:S01]  /*137a0*/  IMAD.X R11, RZ, RZ, R9.reuse, P4 ;  /* 0x000000ffff0b7224 */ /* 0x100fe200020e0609 */
[----:B------:R-:W-:Y:S01]  /*137b0*/  LOP3.LUT R12, R15, 0x380, RZ, 0xc0, !PT ;  /* 0x000003800f0c7812 */ /* 0x000fe200078ec0ff */
[----:B------:R-:W-:Y:S01]  /*137c0*/  IMAD.MOV.U32 R18, RZ, RZ, R6 ;  /* 0x000000ffff127224 */ /* 0x000fe200078e0006 */
[----:B------:R-:W-:Y:S01]  /*137d0*/  LOP3.LUT R5, R10, 0x380, RZ, 0xc0, !PT ;  /* 0x000003800a057812 */ /* 0x000fe200078ec0ff */
[----:B------:R-:W-:Y:S01]  /*137e0*/  @!P1 STG.E desc[UR48][R20.64], R3 ;  /* 0x0000000314009986 */ /* 0x000fe2000c101930 */
[----:B------:R-:W-:Y:S01]  /*137f0*/  LOP3.LUT R28, R29, R8, RZ, 0x3c, !PT ;  /* 0x000000081d1c7212 */ /* 0x000fe200078e3cff */
[----:B------:R-:W-:Y:S01]  /*13800*/  IMAD.MOV.U32 R29, RZ, RZ, R9 ;  /* 0x000000ffff1d7224 */ /* 0x000fe200078e0009 */
[----:B------:R-:W-:-:S02]  /*13810*/  SHF.R.U64 R14, R14, 0x3, RZ ;  /* 0x000000030e0e7819 */ /* 0x000fc400000012ff */
[----:B------:R-:W-:Y:S01]  /*13820*/  SHF.R.U64 R8, R12, 0x3, RZ ;  /* 0x000000030c087819 */ /* 0x000fe200000012ff */
[----:B------:R-:W-:Y:S01]  /*13830*/  UIMAD UR5, UR5, UR6, URZ ;  /* 0x00000006050572a4 */ /* 0x000fe2000f8e023f */
[----:B------:R-:W-:Y:S01]  /*13840*/  SHF.R.U64 R5, R5, 0x3, RZ ;  /* 0x0000000305057819 */ /* 0x000fe200000012ff */
[----:B------:R0:W-:Y:S01]  /*13850*/  @!P0 STG.E desc[UR48][R20.64+0x20], R0 ;  /* 0x0000200014008986 */ /* 0x0001e2000c101930 */
[----:B------:R-:W-:Y:S02]  /*13860*/  LOP3.LUT R24, R14, R19, RZ, 0x3c, !PT ;  /* 0x000000130e187212 */ /* 0x000fe400078e3cff */
[----:B------:R-:W-:Y:S01]  /*13870*/  LOP3.LUT R12, R8, R15, RZ, 0x3c, !PT ;  /* 0x0000000f080c7212 */ /* 0x000fe200078e3cff */
[----:B------:R-:W5:Y:S01]  /*13880*/  LD.E.128 R28, desc[UR48][R28.64] ;  /* 0x000000301c1c7980 */ /* 0x000f62000c101d00 */
[----:B------:R-:W-:Y:S01]  /*13890*/  LOP3.LUT R10, R5, R10, RZ, 0x3c, !PT ;  /* 0x0000000a050a7212 */ /* 0x000fe200078e3cff */
[----:B------:R-:W-:Y:S01]  /*138a0*/  IMAD.U32 R5, RZ, RZ, UR6 ;  /* 0x00000006ff057e24 */ /* 0x000fe2000f8e00ff */
[----:B------:R-:W-:Y:S01]  /*138b0*/  SHF.R.S32.HI R19, RZ, 0x1f, R6 ;  /* 0x0000001fff137819 */ /* 0x000fe20000011406 */
[----:B------:R-:W-:Y:S01]  /*138c0*/  ULDC UR6, c[0x0][0xa8c] ;  /* 0x0002a30000067ab9 */ /* 0x000fe20000000800 */
[----:B------:R-:W5:Y:S01]  /*138d0*/  LD.E.128 R24, desc[UR48][R24.64] ;  /* 0x0000003018187980 */ /* 0x000f62000c101d00 */
[----:B------:R-:W-:Y:S01]  /*138e0*/  UIMAD UR5, UR4, UR7, UR5 ;  /* 0x00000007040572a4 */ /* 0x000fe2000f8e0205 */
[----:B------:R-:W-:Y:S01]  /*138f0*/  ISETP.GE.AND P0, PT, R6, UR6, PT ;  /* 0x0000000606007c0c */ /* 0x000fe2000bf06270 */
[----:B------:R-:W-:Y:S01]  /*13900*/  IMAD.WIDE.U32 R18, R5, UR4, R18 ;  /* 0x0000000405127c25 */ /* 0x000fe2000f8e0012 */
[----:B------:R-:W5:Y:S01]  /*13910*/  LD.E.128 R12, desc[UR48][R12.64] ;  /* 0x000000300c0c7980 */ /* 0x000f62000c101d00 */
[----:B------:R-:W-:-:S02]  /*13920*/  ULDC.64 UR6, c[0x0][0xae0] ;  /* 0x0002b80000067ab9 */ /* 0x000fc40000000a00 */
[----:B------:R-:W-:Y:S01]  /*13930*/  IMAD R5, R23, -0xc0, R22 ;  /* 0xffffff4017057824 */ /* 0x000fe200078e0216 */
[----:B------:R-:W5:Y:S01]  /*13940*/  LD.E.128 R8, desc[UR48][R10.64] ;  /* 0x000000300a087980 */ /* 0x000f62000c101d00 */
[----:B0-----:R-:W-:Y:S01]  /*13950*/  VIADD R0, R4, 0x30 ;  /* 0x0000003004007836 */ /* 0x001fe20000000000 */
[----:B------:R-:W-:Y:S01]  /*13960*/  @!PT LDS RZ, [RZ] ;  /* 0x00000000fffff984 */ /* 0x000fe20000000800 */
[----:B------:R-:W-:Y:S01]  /*13970*/  @!PT LDS RZ, [RZ] ;  /* 0x00000000fffff984 */ /* 0x000fe20000000800 */
[----:B------:R-:W-:Y:S01]  /*13980*/  @!PT LDS RZ, [RZ] ;  /* 0x00000000fffff984 */ /* 0x000fe20000000800 */
[----:B------:R-:W-:Y:S01]  /*13990*/  @!PT LDS RZ, [RZ] ;  /* 0x00000000fffff984 */ /* 0x000fe20000000800 */
[----:B------:R0:W-:Y:S06]  /*139a0*/  MEMBAR.ALL.CTA ;  /* 0x0000000000007992 */ /* 0x0001ec0000008000 */
[----:B0-----:R-:W0:Y:S01]  /*139b0*/  FENCE.VIEW.ASYNC.S ;  /* 0x00000000000073c6 */ /* 0x001e220000000000 */
[----:B------:R-:W-:Y:S01]  /*139c0*/  UIMAD UR4, UR9, UR6, URZ ;  /* 0x00000006090472a4 */ /* 0x000fe2000f8e023f */
[----:B------:R-:W-:Y:S01]  /*139d0*/  VIADD R19, R19, UR5 ;  /* 0x0000000513137c36 */ /* 0x000fe20008000000 */
[----:B------:R-:W-:Y:S01]  /*139e0*/  ISETP.GE.OR P3, PT, R0, R5, P0 ;  /* 0x000000050000720c */ /* 0x000fe20000766670 */
[----:B------:R-:W-:Y:S01]  /*139f0*/  IMAD.U32 R21, RZ, RZ, UR6 ;  /* 0x00000006ff157e24 */ /* 0x000fe2000f8e00ff */
[----:B------:R-:W-:Y:S01]  /*13a00*/  UIMAD UR4, UR39, UR7, UR4 ;  /* 0x00000007270472a4 */ /* 0x000fe2000f8e0204 */
[----:B------:R-:W-:-:S02]  /*13a10*/  VIADD R0, R4, 0x60 ;  /* 0x0000006004007836 */ /* 0x000fc40000000000 */
[----:B------:R-:W-:Y:S01]  /*13a20*/  VIADD R3, R4, 0x90 ;  /* 0x0000009004037836 */ /* 0x000fe20000000000 */
[----:B------:R-:W-:Y:S01]  /*13a30*/  ULDC.64 UR6, c[0x0][0xae8] ;  /* 0x0002ba0000067ab9 */ /* 0x000fe20000000a00 */
[----:B------:R-:W-:Y:S01]  /*13a40*/  IMAD.WIDE.U32 R18, R21, UR39, R18 ;  /* 0x0000002715127c25 */ /* 0x000fe2000f8e0012 */
[-C--:B------:R-:W-:Y:S02]  /*13a50*/  ISETP.GE.OR P1, PT, R0, R5.reuse, P0 ;  /* 0x000000050000720c */ /* 0x080fe40000726670 */
[-C--:B------:R-:W-:Y:S01]  /*13a60*/  ISETP.GE.OR P2, PT, R3, R5.reuse, P0 ;  /* 0x000000050300720c */ /* 0x080fe20000746670 */
[----:B------:R-:W-:Y:S01]  /*13a70*/  VIADD R19, R19, UR4 ;  /* 0x0000000413137c36 */ /* 0x000fe20008000000 */
[----:B------:R-:W-:Y:S01]  /*13a80*/  ISETP.GE.OR P0, PT, R4, R5, P0 ;  /* 0x000000050400720c */ /* 0x000fe20000706670 */
[----:B------:R-:W-:Y:S01]  /*13a90*/  UIMAD UR4, UR13, UR6, URZ ;  /* 0x000000060d0472a4 */ /* 0x000fe2000f8e023f */
[----:B------:R-:W-:Y:S02]  /*13aa0*/  VIADD R7, R7, 0x13220 ;  /* 0x0001322007077836 */ /* 0x000fe40000000000 */
[----:B------:R-:W-:Y:S01]  /*13ab0*/  IMAD.U32 R21, RZ, RZ, UR6 ;  /* 0x00000006ff157e24 */ /* 0x000fe2000f8e00ff */
[----:B------:R-:W-:Y:S01]  /*13ac0*/  SHF.R.S32.HI R5, RZ, 0x1f, R4 ;  /* 0x0000001fff057819 */ /* 0x000fe20000011404 */
[----:B------:R-:W-:Y:S01]  /*13ad0*/  UIMAD UR4, UR12, UR7, UR4 ;  /* 0x000000070c0472a4 */ /* 0x000fe2000f8e0204 */
[----:B------:R-:W-:Y:S01]  /*13ae0*/  PRMT R7, RZ, 0x654, R7 ;  /* 0x00000654ff077816 */ /* 0x000fe20000000007 */
[----:B------:R-:W-:Y:S01]  /*13af0*/  IMAD.WIDE.U32 R20, R21, UR12, R18 ;  /* 0x0000000c15147c25 */ /* 0x000fe2000f8e0012 */
[----:B------:R-:W-:Y:S02]  /*13b00*/  BSSY B1, `(.L_x_913) ;  /* 0x0000010000017945 */ /* 0x000fe40003800000 */
[----:B0-----:R0:W-:Y:S01]  /*13b10*/  SYNCS.ARRIVE.TRANS64.RED.A1T0 RZ, [R7+URZ], RZ ;  /* 0x000000ff07ff79a7 */ /* 0x0011e2000810043f */
[----:B------:R-:W-:-:S04]  /*13b20*/  IMAD.WIDE R18, R23, 0xc0, R4 ;  /* 0x000000c017127825 */ /* 0x000fc800078e0204 */
[----:B------:R-:W-:Y:S01]  /*13b30*/  VIADD R23, R21, UR4 ;  /* 0x0000000415177c36 */ /* 0x000fe20008000000 */
[----:B------:R-:W-:Y:S06]  /*13b40*/  @P0 BRA `(.L_x_914) ;  /* 0x00000000002c0947 */ /* 0x000fec0003800000 */
        /* <DEDUP_REMOVED lines=9> */
[----:B0-----:R-:W-:-:S05]  /*13be0*/  LEA.HI.X R7, R4, UR5, R3, 0x1, P0 ;  /* 0x0000000504077c11 */ /* 0x001fca00080f0c03 */
[----:B-----5:R1:W-:Y:S04]  /*13bf0*/  STG.E.128 desc[UR48][R6.64], R28 ;  /* 0x0000001c06007986 */ /* 0x0203e8000c101d30 */
.L_x_914:
[----:B------:R-:W-:Y:S05]  /*13c00*/  BSYNC B1 ;  /* 0x0000000000017941 */ /* 0x000fea0003800000 */
.L_x_913:
        /* <DEDUP_REMOVED lines=13> */
[----:B0-----:R-:W-:-:S05]  /*13ce0*/  LEA.HI.X R7, R4, UR5, R3, 0x1, P0 ;  /* 0x0000000504077c11 */ /* 0x001fca00080f0c03 */
[----:B-----5:R2:W-:Y:S02]  /*13cf0*/  STG.E.128 desc[UR48][R6.64], R24 ;  /* 0x0000001806007986 */ /* 0x0205e4000c101d30 */
.L_x_916:
[----:B------:R-:W-:Y:S05]  /*13d00*/  BSYNC B1 ;  /* 0x0000000000017941 */ /* 0x000fea0003800000 */
.L_x_915:
        /* <DEDUP_REMOVED lines=13> */
[----:B0-----:R-:W-:-:S05]  /*13de0*/  LEA.HI.X R7, R4, UR5, R3, 0x1, P0 ;  /* 0x0000000504077c11 */ /* 0x001fca00080f0c03 */
[----:B-----5:R3:W-:Y:S02]  /*13df0*/  STG.E.128 desc[UR48][R6.64], R12 ;  /* 0x0000000c06007986 */ /* 0x0207e4000c101d30 */
.L_x_918:
[----:B------:R-:W-:Y:S05]  /*13e00*/  BSYNC B1 ;  /* 0x0000000000017941 */ /* 0x000fea0003800000 */
.L_x_917:
        /* <DEDUP_REMOVED lines=10> */
[----:B-123--:R-:W-:Y:S01]  /*13eb0*/  LEA R6, P0, R4, UR4, 0x1 ;  /* 0x0000000404067c11 */ /* 0x00efe2000f8008ff */
[----:B------:R-:W-:-:S05]  /*13ec0*/  IMAD.IADD R3, R5, 0x1, R3 ;  /* 0x0000000105037824 */ /* 0x000fca00078e0203 */
[----:B0-----:R-:W-:-:S05]  /*13ed0*/  LEA.HI.X R7, R4, UR5, R3, 0x1, P0 ;  /* 0x0000000504077c11 */ /* 0x001fca00080f0c03 */
[----:B-----5:R4:W-:Y:S01]  /*13ee0*/  STG.E.128 desc[UR48][R6.64], R8 ;  /* 0x0000000806007986 */ /* 0x0209e2000c101d30 */
[----:B------:R-:W-:Y:S05]  /*13ef0*/  BRA `(.L_x_919) ;  /* 0x0000000800507947 */ /* 0x000fea0003800000 */
.L_x_911:
[----:B------:R-:W-:Y:S01]  /*13f00*/  ULDC.64 UR4, c[0x0][0xbd8] ;  /* 0x0002f60000047ab9 */ /* 0x000fe20000000a00 */
[----:B------:R-:W-:Y:S01]  /*13f10*/  IMAD.MOV.U32 R3, RZ, RZ, RZ ;  /* 0x000000ffff037224 */ /* 0x000fe200078e00ff */
[----:B------:R-:W-:-:S04]  /*13f20*/  UISETP.NE.U32.AND UP0, UPT, UR4, URZ, UPT ;  /* 0x0000003f0400728c */ /* 0x000fc8000bf05070 */
[----:B------:R-:W-:-:S03]  /*13f30*/  UISETP.NE.AND.EX UP0, UPT, UR5, URZ, UPT, UP0 ;  /* 0x0000003f0500728c */ /* 0x000fc6000bf05300 */
[----:B------:R-:W-:Y:S02]  /*13f40*/  ULDC.64 UR4, c[0x0][0xbd8] ;  /* 0x0002f60000047ab9 */ /* 0x000fe40000000a00 */
[----:B------:R-:W-:Y:S01]  /*13f50*/  UIMAD.WIDE UR4, UR41, 0x4, UR4 ;  /* 0x00000004290478a5 */ /* 0x000fe2000f8e0204 */
[----:B------:R-:W0:Y:S01]  /*13f60*/  LDC R0, c[0x0][0xa88] ;  /* 0x0002a200ff007b82 */ /* 0x000e220000000800 */
[----:B------:R-:W-:-:S04]  /*13f70*/  PLOP3.LUT P1, PT, PT, PT, UP0, 0x80, 0x0 ;  /* 0x000000000000781c */ /* 0x000fc80003f2f008 */
[----:B------:R-:W-:Y:S02]  /*13f80*/  IMAD.U32 R8, RZ, RZ, UR4 ;  /* 0x00000004ff087e24 */ /* 0x000fe4000f8e00ff */
[----:B------:R-:W-:Y:S01]  /*13f90*/  IMAD.U32 R9, RZ, RZ, UR5 ;  /* 0x00000005ff097e24 */ /* 0x000fe2000f8e00ff */
[----:B------:R-:W-:Y:S02]  /*13fa0*/  ULDC.64 UR4, c[0x0][0xbe0] ;  /* 0x0002f80000047ab9 */ /* 0x000fe40000000a00 */
[----:B------:R-:W-:-:S04]  /*13fb0*/  UISETP.NE.U32.AND UP1, UPT, UR4, URZ, UPT ;  /* 0x0000003f0400728c */ /* 0x000fc8000bf25070 */
[----:B------:R-:W-:Y:S01]  /*13fc0*/  UISETP.NE.AND.EX UP1, UPT, UR5, URZ, UPT, UP1 ;  /* 0x0000003f0500728c */ /* 0x000fe2000bf25310 */
[----:B------:R1:W5:Y:S05]  /*13fd0*/  @P1 LDG.E R3, desc[UR48][R8.64] ;  /* 0x0000003008031981 */ /* 0x00036a000c1e1900 */
[----:B------:R-:W-:-:S05]  /*13fe0*/  PLOP3.LUT P2, PT, PT, PT, UP1, 0x80, 0x0 ;  /* 0x000000000000781c */ /* 0x000fca0003f4f018 */
[----:B------:R-:W-:Y:S02]  /*13ff0*/  @UP1 ULDC.64 UR4, c[0x0][0xbe0] ;  /* 0x0002f80000041ab9 */ /* 0x000fe40000000a00 */
[----:B------:R-:W-:-:S06]  /*14000*/  @UP1 UIMAD.WIDE UR4, UR41, 0x4, UR4 ;  /* 0x00000004290418a5 */ /* 0x000fcc000f8e0204 */
[----:B------:R-:W-:Y:S02]  /*14010*/  IMAD.U32 R10, RZ, RZ, UR4 ;  /* 0x00000004ff0a7e24 */ /* 0x000fe4000f8e00ff */
[----:B------:R-:W-:-:S05]  /*14020*/  IMAD.U32 R11, RZ, RZ, UR5 ;  /* 0x00000005ff0b7e24 */ /* 0x000fca000f8e00ff */
[----:B0-----:R1:W5:Y:S01]  /*14030*/  @P2 LDG.E R0, desc[UR48][R10.64] ;  /* 0x000000300a002981 */ /* 0x001362000c1e1900 */
[----:B------:R-:W-:Y:S01]  /*14040*/  USHF.R.S32.HI UR6, URZ, 0x1f, UR39 ;  /* 0x0000001f3f067899 */ /* 0x000fe20008011427 */
[----:B------:R-:W-:Y:S01]  /*14050*/  ISETP.GT.AND P0, PT, R5, 0xbf, PT ;  /* 0x000000bf0500780c */ /* 0x000fe20003f04270 */
[----:B------:R-:W-:-:S12]  /*14060*/  @P2 BRA `(.L_x_920) ;  /* 0x0000000000102947 */ /* 0x000fd80003800000 */
[----:B------:R-:W-:Y:S05]  /*14070*/  @!P1 BRA `(.L_x_920) ;  /* 0x00000000000c9947 */ /* 0x000fea0003800000 */
[----:B------:R-:W2:Y:S04]  /*14080*/  LDG.E R7, desc[UR48][R8.64] ;  /* 0x0000003008077981 */ /* 0x000ea8000c1e1900 */
[----:B-----5:R-:W2:Y:S02]  /*14090*/  LDG.E R0, desc[UR48][R8.64+0x4] ;  /* 0x0000043008007981 */ /* 0x020ea4000c1e1900 */
[----:B--2---:R-:W-:-:S07]  /*140a0*/  IMAD.IADD R0, R0, 0x1, -R7 ;  /* 0x0000000100007824 */ /* 0x004fce00078e0a07 */
.L_x_920:
[----:B------:R-:W-:Y:S01]  /*140b0*/  USHF.R.S32.HI UR4, URZ, 0x1f, UR41 ;  /* 0x0000001f3f047899 */ /* 0x000fe20008011429 */
[----:B------:R-:W-:Y:S01]  /*140c0*/  BSSY B1, `(.L_x_921) ;  /* 0x000001d000017945 */ /* 0x000fe20003800000 */
[----:B------:R-:W-:Y:S01]  /*140d0*/  USEL UR8, UR41, URZ, !UP0 ;  /* 0x0000003f29087287 */ /* 0x000fe2000c000000 */
[----:B------:R-:W-:Y:S01]  /*140e0*/  SHF.R.S32.HI R13, RZ, 0x1f, R6 ;  /* 0x0000001fff0d7819 */ /* 0x000fe20000011406 */
[----:B------:R-:W-:Y:S01]  /*140f0*/  USEL UR7, UR4, URZ, !UP0 ;  /* 0x0000003f04077287 */ /* 0x000fe2000c000000 */
[----:B-----5:R-:W-:Y:S01]  /*14100*/  SHF.R.S32.HI R12, RZ, 0x1f, R3 ;  /* 0x0000001fff0c7819 */ /* 0x020fe20000011403 */
[----:B------:R-:W-:Y:S10]  /*14110*/  @P0 BRA `(.L_x_922) ;  /* 0x00000000005c0947 */ /* 0x000ff40003800000 */
[----:B------:R-:W-:-:S04]  /*14120*/  IMAD R7, R23, 0xc0, R48 ;  /* 0x000000c017077824 */ /* 0x000fc800078e0230 */
[----:B------:R-:W-:-:S05]  /*14130*/  VIADD R7, R7, 0xffffff80 ;  /* 0xffffff8007077836 */ /* 0x000fca0000000000 */
[----:B------:R-:W-:-:S13]  /*14140*/  ISETP.GE.AND P0, PT, R7, R0, PT ;  /* 0x000000000700720c */ /* 0x000fda0003f06270 */
[----:B------:R-:W-:Y:S05]  /*14150*/  @P0 BRA `(.L_x_922) ;  /* 0x00000000004c0947 */ /* 0x000fea0003800000 */
[C---:B-1----:R-:W-:Y:S01]  /*14160*/  IADD3 R8, P0, R7.reuse, R3, RZ ;  /* 0x0000000307087210 */ /* 0x042fe20007f1e0ff */
[----:B------:R-:W-:Y:S02]  /*14170*/  ULDC.64 UR10, c[0x0][0xb70] ;  /* 0x0002dc00000a7ab9 */ /* 0x000fe40000000a00 */
[----:B------:R-:W-:Y:S01]  /*14180*/  UIMAD UR4, UR6, UR10, URZ ;  /* 0x0000000a060472a4 */ /* 0x000fe2000f8e023f */
[----:B------:R-:W-:Y:S01]  /*14190*/  LEA.HI.X.SX32 R9, R7, R12, 0x1, P0 ;  /* 0x0000000c07097211 */ /* 0x000fe200000f0eff */
[----:B------:R-:W-:Y:S02]  /*141a0*/  IMAD.U32 R7, RZ, RZ, UR10 ;  /* 0x0000000aff077e24 */ /* 0x000fe4000f8e00ff */
[----:B------:R-:W-:Y:S02]  /*141b0*/  UIMAD UR4, UR39, UR11, UR4 ;  /* 0x0000000b270472a4 */ /* 0x000fe4000f8e0204 */
[----:B------:R-:W-:Y:S01]  /*141c0*/  IMAD.WIDE.U32 R8, R7, UR39, R8 ;  /* 0x0000002707087c25 */ /* 0x000fe2000f8e0008 */
[----:B------:R-:W-:-:S02]  /*141d0*/  ULDC.64 UR10, c[0x0][0xb78] ;  /* 0x0002de00000a7ab9 */ /* 0x000fc40000000a00 */
[----:B------:R-:W-:Y:S01]  /*141e0*/  UIMAD UR5, UR7, UR10, URZ ;  /* 0x0000000a070572a4 */ /* 0x000fe2000f8e023f */
[----:B------:R-:W-:Y:S02]  /*141f0*/  VIADD R9, R9, UR4 ;  /* 0x0000000409097c36 */ /* 0x000fe40008000000 */
[----:B------:R-:W-:Y:S01]  /*14200*/  IMAD.U32 R7, RZ, RZ, UR10 ;  /* 0x0000000aff077e24 */ /* 0x000fe2000f8e00ff */
        /* <DEDUP_REMOVED lines=8> */
.L_x_922:
[----:B------:R-:W-:Y:S05]  /*14290*/  BSYNC B1 ;  /* 0x0000000000017941 */ /* 0x000fea0003800000 */
.L_x_921:
[----:B------:R-:W-:Y:S01]  /*142a0*/  ULDC.64 UR4, c[0x0][0xaa0] ;  /* 0x0002a80000047ab9 */ /* 0x000fe20000000a00 */
[----:B0-----:R-:W-:Y:S01]  /*142b0*/  IMAD.MOV.U32 R7, RZ, RZ, R13 ;  /* 0x000000ffff077224 */ /* 0x001fe200078e000d */
[----:B------:R-:W-:Y:S01]  /*142c0*/  ULDC.64 UR10, c[0x0][0xae0] ;  /* 0x0002b800000a7ab9 */ /* 0x000fe20000000a00 */
[----:B-1----:R-:W-:Y:S01]  /*142d0*/  IMAD R10, R12, UR4, RZ ;  /* 0x000000040c0a7c24 */ /* 0x002fe2000f8e02ff */
[----:B------:R-:W-:Y:S01]  /*142e0*/  SHF.R.S32.HI R5, RZ, 0x1f, R4 ;  /* 0x0000001fff057819 */ /* 0x000fe20000011404 */
[C---:B------:R-:W-:Y:S01]  /*142f0*/  IMAD.WIDE.U32 R8, R3.reuse, UR4, R6 ;  /* 0x0000000403087c25 */ /* 0x040fe2000f8e0006 */
[----:B------:R-:W-:Y:S01]  /*14300*/  ULDC UR4, c[0x0][0xa8c] ;  /* 0x0002a30000047ab9 */ /* 0x000fe20000000800 */
[----:B------:R-:W-:Y:S01]  /*14310*/  BSSY B1, `(.L_x_923) ;  /* 0x0000024000017945 */ /* 0x000fe20003800000 */
[----:B------:R-:W-:Y:S01]  /*14320*/  ISETP.GE.AND P0, PT, R6, UR4, PT ;  /* 0x0000000406007c0c */ /* 0x000fe2000bf06270 */
[----:B------:R-:W-:Y:S01]  /*14330*/  IMAD R3, R3, UR5, R10 ;  /* 0x0000000503037c24 */ /* 0x000fe2000f8e020a */
[----:B------:R-:W-:-:S02]  /*14340*/  UIMAD UR4, UR6, UR10, URZ ;  /* 0x0000000a060472a4 */ /* 0x000fc4000f8e023f */
[----:B------:R-:W-:Y:S02]  /*14350*/  IMAD.U32 R7, RZ, RZ, UR10 ;  /* 0x0000000aff077e24 */ /* 0x000fe4000f8e00ff */
[----:B------:R-:W-:Y:S01]  /*14360*/  IMAD.IADD R9, R9, 0x1, R3 ;  /* 0x0000000109097824 */ /* 0x000fe200078e0203 */
[----:B------:R-:W-:Y:S01]  /*14370*/  UIMAD UR4, UR39, UR11, UR4 ;  /* 0x0000000b270472a4 */ /* 0x000fe2000f8e0204 */
[----:B------:R-:W-:Y:S02]  /*14380*/  IMAD R3, R23, -0xc0, R0 ;  /* 0xffffff4017037824 */ /* 0x000fe400078e0200 */
[C---:B------:R-:W-:Y:S01]  /*14390*/  VIADD R0, R4.reuse, 0x30 ;  /* 0x0000003004007836 */ /* 0x040fe20000000000 */
[----:B------:R-:W-:Y:S01]  /*143a0*/  ULDC.64 UR10, c[0x0][0xae8] ;  /* 0x0002ba00000a7ab9 */ /* 0x000fe20000000a00 */
[----:B------:R-:W-:Y:S02]  /*143b0*/  VIADD R10, R4, 0x60 ;  /* 0x00000060040a7836 */ /* 0x000fe40000000000 */
[----:B------:R-:W-:Y:S01]  /*143c0*/  IMAD.WIDE.U32 R6, R7, UR39, R8 ;  /* 0x0000002707067c25 */ /* 0x000fe2000f8e0008 */
[----:B------:R-:W-:-:S02]  /*143d0*/  ISETP.GE.OR P3, PT, R0, R3, P0 ;  /* 0x000000030000720c */ /* 0x000fc40000766670 */
[-C--:B------:R-:W-:Y:S01]  /*143e0*/  ISETP.GE.OR P1, PT, R10, R3.reuse, P0 ;  /* 0x000000030a00720c */ /* 0x080fe20000726670 */
[----:B------:R-:W-:Y:S02]  /*143f0*/  VIADD R0, R4, 0x90 ;  /* 0x0000009004007836 */ /* 0x000fe40000000000 */
[----:B------:R-:W-:Y:S01]  /*14400*/  VIADD R7, R7, UR4 ;  /* 0x0000000407077c36 */ /* 0x000fe20008000000 */
[----:B------:R-:W-:Y:S02]  /*14410*/  UIMAD UR4, UR7, UR10, URZ ;  /* 0x0000000a070472a4 */ /* 0x000fe4000f8e023f */
[----:B------:R-:W-:Y:S01]  /*14420*/  IMAD.U32 R9, RZ, RZ, UR10 ;  /* 0x0000000aff097e24 */ /* 0x000fe2000f8e00ff */
[-C--:B------:R-:W-:Y:S02]  /*14430*/  ISETP.GE.OR P2, PT, R0, R3.reuse, P0 ;  /* 0x000000030000720c */ /* 0x080fe40000746670 */
[----:B------:R-:W-:Y:S01]  /*14440*/  ISETP.GE.OR P0, PT, R4, R3, P0 ;  /* 0x000000030400720c */ /* 0x000fe20000706670 */
[----:B------:R-:W-:-:S02]  /*14450*/  UIMAD UR4, UR8, UR11, UR4 ;  /* 0x0000000b080472a4 */ /* 0x000fc4000f8e0204 */
[----:B------:R-:W-:-:S04]  /*14460*/  IMAD.WIDE.U32 R6, R9, UR8, R6 ;  /* 0x0000000809067c25 */ /* 0x000fc8000f8e0006 */
[----:B------:R-:W-:-:S04]  /*14470*/  IMAD.WIDE R8, R23, 0xc0, R4 ;  /* 0x000000c017087825 */ /* 0x000fc800078e0204 */
[----:B------:R-:W-:Y:S02]  /*14480*/  VIADD R11, R7, UR4 ;  /* 0x00000004070b7c36 */ /* 0x000fe40008000000 */
        /* <DEDUP_REMOVED lines=12> */
.L_x_924:
[----:B------:R-:W-:Y:S05]  /*14550*/  BSYNC B1 ;  /* 0x0000000000017941 */ /* 0x000fea0003800000 */
.L_x_923:
        /* <DEDUP_REMOVED lines=11> */
[----:B0-----:R-:W-:Y:S01]  /*14610*/  LEA R12, P0, R4, UR4, 0x1 ;  /* 0x00000004040c7c11 */ /* 0x001fe2000f8008ff */
[----:B------:R-:W-:-:S05]  /*14620*/  IMAD.IADD R3, R5, 0x1, R3 ;  /* 0x0000000105037824 */ /* 0x000fca00078e0203 */
[----:B------:R-:W-:-:S05]  /*14630*/  LEA.HI.X R13, R4, UR5, R3, 0x1, P0 ;  /* 0x00000005040d7c11 */ /* 0x000fca00080f0c03 */
[----:B------:R1:W-:Y:S02]  /*14640*/  STG.E.128 desc[UR48][R12.64], RZ ;  /* 0x000000ff0c007986 */ /* 0x0003e4000c101d30 */
.L_x_926:
[----:B------:R-:W-:Y:S05]  /*14650*/  BSYNC B1 ;  /* 0x0000000000017941 */ /* 0x000fea0003800000 */
.L_x_925:
        /* <DEDUP_REMOVED lines=11> */
[----:B01----:R-:W-:Y:S01]  /*14710*/  LEA R12, P0, R4, UR4, 0x1 ;  /* 0x00000004040c7c11 */ /* 0x003fe2000f8008ff */
[----:B------:R-:W-:-:S05]  /*14720*/  IMAD.IADD R3, R5, 0x1, R3 ;  /* 0x0000000105037824 */ /* 0x000fca00078e0203 */
[----:B------:R-:W-:-:S05]  /*14730*/  LEA.HI.X R13, R4, UR5, R3, 0x1, P0 ;  /* 0x00000005040d7c11 */ /* 0x000fca00080f0c03 */
[----:B------:R2:W-:Y:S02]  /*14740*/  STG.E.128 desc[UR48][R12.64], RZ ;  /* 0x000000ff0c007986 */ /* 0x0005e4000c101d30 */
.L_x_928:
[----:B------:R-:W-:Y:S05]  /*14750*/  BSYNC B1 ;  /* 0x0000000000017941 */ /* 0x000fea0003800000 */
.L_x_927:
        /* <DEDUP_REMOVED lines=14> */
.L_x_919:
[----:B------:R-:W-:Y:S05]  /*14840*/  BSYNC B0 ;  /* 0x0000000000007941 */ /* 0x000fea0003800000 */
.L_x_910:
[----:B------:R-:W-:Y:S02]  /*14850*/  ULDC UR4, c[0x0][0xc14] ;  /* 0x0003050000047ab9 */ /* 0x000fe40000000800 */
[----:B------:R-:W-:-:S06]  /*14860*/  UISETP.GE.AND UP0, UPT, UR47, UR4, UPT ;  /* 0x000000042f00728c */ /* 0x000fcc000bf06270 */
[----:B------:R-:W-:-:S13]  /*14870*/  PLOP3.LUT P0, PT, PT, PT, UP0, 0x80, 0x0 ;  /* 0x000000000000781c */ /* 0x000fda0003f0f008 */
[----:B------:R-:W-:Y:S05]  /*14880*/  @!P0 BRA `(.L_x_929) ;  /* 0xfffffec400208947 */ /* 0x000fea000383ffff */
[----:B------:R-:W-:Y:S05]  /*14890*/  EXIT ;  /* 0x000000000000794d */ /* 0x000fea0003800000 */
.L_x_824:
        /* <DEDUP_REMOVED lines=13> */
[----:B------:R-:W0:Y:S02]  /*14970*/  LDS.128 R24, [UR4+0x132d0] ;  /* 0x0132d004ff187984 */ /* 0x000e240008000c00 */
[----:B0-----:R-:W-:Y:S02]  /*14980*/  R2UR UR45, R27 ;  /* 0x000000001b2d72ca */ /* 0x001fe400000e0000 */
[----:B------:R-:W-:Y:S01]  /*14990*/  R2UR UR38, R26 ;  /* 0x000000001a2672ca */ /* 0x000fe200000e0000 */
[----:B------:R-:W-:Y:S06]  /*149a0*/  BAR.ARV 0x4, 0x200 ;  /* 0x0108000000007b1d */ /* 0x000fec0000002000 */
[----:B------:R-:W-:Y:S08]  /*149b0*/  BRA `(.L_x_931) ;  /* 0x0000000800b47947 */ /* 0x000ff00003800000 */
.L_x_930:
[----:B------:R-:W0:Y:S01]  /*149c0*/  S2R R2, SR_TID.X ;  /* 0x0000000000027919 */ /* 0x000e220000002100 */
        /* <DEDUP_REMOVED lines=10> */
[C---:B------:R-:W-:Y:S01]  /*14a70*/  ISETP.GE.U32.AND P2, PT, R5.reuse, 0x2, PT ;  /* 0x000000020500780c */ /* 0x040fe20003f46070 */
[----:B------:R-:W-:Y:S01]  /*14a80*/  IMAD.MOV.U32 R24, RZ, RZ, RZ ;  /* 0x000000ffff187224 */ /* 0x000fe200078e00ff */
        /* <DEDUP_REMOVED lines=28> */
.L_x_936:
        /* <DEDUP_REMOVED lines=14> */
.L_x_935:
[----:B------:R-:W-:Y:S05]  /*14d30*/  BSYNC B0 ;  /* 0x0000000000007941 */ /* 0x000fea0003800000 */
.L_x_934:
[----:B0----5:R-:W0:Y:S02]  /*14d40*/  SHFL.UP PT, R2, R0, 0x1, RZ ;  /* 0x0420000000027989 */ /* 0x021e2400000e00ff */
        /* <DEDUP_REMOVED lines=20> */
.L_x_932:
[----:B------:R-:W-:Y:S01]  /*14e90*/  IMAD.IADD R13, R4, 0x1, -R3 ;  /* 0x00000001040d7824 */ /* 0x000fe200078e0a03 */
[----:B------:R-:W-:-:S03]  /*14ea0*/  ULDC.64 UR4, c[0x0][0xc68] ;  /* 0x00031a0000047ab9 */ /* 0x000fc60000000a00 */
[----:B------:R-:W-:-:S05]  /*14eb0*/  IMAD R2, R8, R9, R13 ;  /* 0x0000000908027224 */ /* 0x000fca00078e020d */
[----:B------:R-:W-:-:S13]  /*14ec0*/  ISETP.GT.AND P0, PT, R2, R7, PT ;  /* 0x000000070200720c */ /* 0x000fda0003f04270 */
[----:B------:R-:W-:Y:S02]  /*14ed0*/  VOTEU.ANY UR7, UPT, !P0 ;  /* 0x0000000000077886 */ /* 0x000fe400040e0100 */
[----:B------:R-:W-:-:S04]  /*14ee0*/  UPOPC UR6, UR7 ;  /* 0x00000007000672bf */ /* 0x000fc80008000000 */
[----:B------:R-:W-:-:S04]  /*14ef0*/  UIADD3 UR45, UR6, UR45, URZ ;  /* 0x0000002d062d7290 */ /* 0x000fc8000fffe03f */
[----:B------:R-:W-:-:S06]  /*14f00*/  UIMAD.WIDE UR4, UR45, 0x4, UR4 ;  /* 0x000000042d0478a5 */ /* 0x000fcc000f8e0204 */
[----:B------:R-:W-:Y:S02]  /*14f10*/  IMAD.U32 R2, RZ, RZ, UR4 ;  /* 0x00000004ff027e24 */ /* 0x000fe4000f8e00ff */
[----:B------:R-:W-:-:S05]  /*14f20*/  IMAD.U32 R3, RZ, RZ, UR5 ;  /* 0x00000005ff037e24 */ /* 0x000fca000f8e00ff */
[----:B------:R-:W2:Y:S01]  /*14f30*/  LDG.E R6, desc[UR48][R2.64] ;  /* 0x0000003002067981 */ /* 0x000ea2000c1e1900 */
[----:B------:R-:W-:Y:S01]  /*14f40*/  IMAD.U32 R15, RZ, RZ, UR6 ;  /* 0x00000006ff0f7e24 */ /* 0x000fe2000f8e00ff */
[----:B------:R-:W-:-:S04]  /*14f50*/  ISETP.NE.AND P0, PT, RZ, UR7, PT ;  /* 0x00000007ff007c0c */ /* 0x000fc8000bf05270 */
[----:B------:R-:W2:Y:S02]  /*14f60*/  SHFL.IDX PT, R0, R0, R15, 0x1f ;  /* 0x00001f0f00007589 */ /* 0x000ea400000e0000 */
[----:B--2---:R-:W-:-:S05]  /*14f70*/  IMAD R4, R0, R6, RZ ;  /* 0x0000000600047224 */ /* 0x004fca00078e02ff */
[----:B------:R-:W-:-:S04]  /*14f80*/  IABS R10, R4 ;  /* 0x00000004000a7213 */ /* 0x000fc80000000000 */
[----:B------:R-:W0:Y:S08]  /*14f90*/  I2F.RP R11, R10 ;  /* 0x0000000a000b7306 */ /* 0x000e300000209400 */
[----:B0-----:R-:W0:Y:S02]  /*14fa0*/  MUFU.RCP R11, R11 ;  /* 0x0000000b000b7308 */ /* 0x001e240000001000 */
[----:B0-----:R-:W-:-:S06]  /*14fb0*/  VIADD R12, R11, 0xffffffe ;  /* 0x0ffffffe0b0c7836 */ /* 0x001fcc0000000000 */
[----:B------:R-:W0:Y:S02]  /*14fc0*/  F2I.FTZ.U32.TRUNC.NTZ R3, R12 ;  /* 0x0000000c00037305 */ /* 0x000e24000021f000 */
[----:B0-----:R-:W-:Y:S01]  /*14fd0*/  IMAD.MOV R14, RZ, RZ, -R3 ;  /* 0x000000ffff0e7224 */ /* 0x001fe200078e0a03 */
[----:B------:R-:W-:Y:S06]  /*14fe0*/  @!P0 BRA `(.L_x_937) ;  /* 0x00000000000c8947 */ /* 0x000fec0003800000 */
[----:B------:R-:W-:-:S06]  /*14ff0*/  UIADD3 UR4, UR6, -0x1, URZ ;  /* 0xffffffff06047890 */ /* 0x000fcc000fffe03f */
[----:B------:R-:W-:-:S05]  /*15000*/  IMAD.U32 R11, RZ, RZ, UR4 ;  /* 0x00000004ff0b7e24 */ /* 0x000fca000f8e00ff */
[----:B------:R0:W1:Y:S02]  /*15010*/  SHFL.IDX PT, R24, R8, R11, 0x1f ;  /* 0x00001f0b08187589 */ /* 0x00006400000e0000 */
.L_x_937:
[----:B-1----:R-:W-:Y:S01]  /*15020*/  IMAD R24, R24, R9, R13 ;  /* 0x0000000918187224 */ /* 0x002fe200078e020d */
[----:B------:R-:W-:Y:S01]  /*15030*/  IABS R12, R4 ;  /* 0x00000004000c7213 */ /* 0x000fe20000000000 */
[----:B0-----:R-:W-:Y:S02]  /*15040*/  IMAD.MOV.U32 R11, RZ, RZ, R14 ;  /* 0x000000ffff0b7224 */ /* 0x001fe400078e000e */
[----:B------:R-:W-:Y:S02]  /*15050*/  IMAD.IADD R7, R7, 0x1, -R24 ;  /* 0x0000000107077824 */ /* 0x000fe400078e0a18 */
[----:B------:R-:W-:Y:S02]  /*15060*/  IMAD R11, R11, R10, RZ ;  /* 0x0000000a0b0b7224 */ /* 0x000fe400078e02ff */
[----:B------:R-:W-:Y:S01]  /*15070*/  IMAD.MOV.U32 R2, RZ, RZ, RZ ;  /* 0x000000ffff027224 */ /* 0x000fe200078e00ff */
[----:B------:R-:W-:Y:S01]  /*15080*/  IABS R8, R7 ;  /* 0x0000000700087213 */ /* 0x000fe20000000000 */
[----:B------:R-:W-:-:S02]  /*15090*/  IMAD.MOV R12, RZ, RZ, -R12 ;  /* 0x000000ffff0c7224 */ /* 0x000fc400078e0a0c */
[----:B------:R-:W-:-:S04]  /*150a0*/  IMAD.HI.U32 R2, R3, R11, R2 ;  /* 0x0000000b03027227 */ /* 0x000fc800078e0002 */
[----:B------:R-:W-:Y:S02]  /*150b0*/  IMAD.MOV.U32 R3, RZ, RZ, R8 ;  /* 0x000000ffff037224 */ /* 0x000fe400078e0008 */
[----:B------:R-:W-:Y:S02]  /*150c0*/  IMAD.MOV.U32 R8, RZ, RZ, R12 ;  /* 0x000000ffff087224 */ /* 0x000fe400078e000c */
        /* <DEDUP_REMOVED lines=12> */
[----:B------:R-:W-:Y:S02]  /*15190*/  IMAD R8, R6, R2, RZ ;  /* 0x0000000206087224 */ /* 0x000fe400078e02ff */
[----:B------:R-:W-:Y:S02]  /*151a0*/  IMAD.MOV R2, RZ, RZ, -R2 ;  /* 0x000000ffff027224 */ /* 0x000fe400078e0a02 */
[----:B------:R-:W-:Y:S02]  /*151b0*/  IMAD.MOV R3, RZ, RZ, -R8 ;  /* 0x000000ffff037224 */ /* 0x000fe400078e0a08 */
[----:B------:R-:W-:-:S03]  /*151c0*/  IMAD R13, R4, R2, R7 ;  /* 0x00000002040d7224 */ /* 0x000fc600078e0207 */
[----:B------:R-:W-:-:S04]  /*151d0*/  VIADDMNMX R6, R3, R9, R6, PT ;  /* 0x0000000903067246 */ /* 0x000fc80003800106 */
[-C--:B------:R-:W-:Y:S02]  /*151e0*/  IABS R9, R6.reuse ;  /* 0x0000000600097213 */ /* 0x080fe40000000000 */
[----:B------:R-:W-:Y:S02]  /*151f0*/  IABS R4, R6 ;  /* 0x0000000600047213 */ /* 0x000fe40000000000 */
[----:B------:R-:W0:Y:S03]  /*15200*/  I2F.RP R10, R9 ;  /* 0x00000009000a7306 */ /* 0x000e260000209400 */
[----:B------:R-:W-:-:S05]  /*15210*/  IMAD.MOV R4, RZ, RZ, -R4 ;  /* 0x000000ffff047224 */ /* 0x000fca00078e0a04 */
[----:B0-----:R-:W0:Y:S02]  /*15220*/  MUFU.RCP R10, R10 ;  /* 0x0000000a000a7308 */ /* 0x001e240000001000 */
[----:B0-----:R-:W-:-:S06]  /*15230*/  VIADD R3, R10, 0xffffffe ;  /* 0x0ffffffe0a037836 */ /* 0x001fcc0000000000 */
[----:B------:R-:W0:Y:S02]  /*15240*/  F2I.FTZ.U32.TRUNC.NTZ R3, R3 ;  /* 0x0000000300037305 */ /* 0x000e24000021f000 */
[----:B0-----:R-:W-:-:S04]  /*15250*/  IMAD.MOV R11, RZ, RZ, -R3 ;  /* 0x000000ffff0b7224 */ /* 0x001fc800078e0a03 */
[----:B------:R-:W-:Y:S01]  /*15260*/  IMAD.MOV.U32 R2, RZ, RZ, R11 ;  /* 0x000000ffff027224 */ /* 0x000fe200078e000b */
[----:B------:R-:W-:-:S03]  /*15270*/  IABS R11, R13 ;  /* 0x0000000d000b7213 */ /* 0x000fc60000000000 */
[----:B------:R-:W-:Y:S02]  /*15280*/  IMAD R7, R2, R9, RZ ;  /* 0x0000000902077224 */ /* 0x000fe400078e02ff */
[----:B------:R-:W-:-:S04]  /*15290*/  IMAD.MOV.U32 R2, RZ, RZ, RZ ;  /* 0x000000ffff027224 */ /* 0x000fc800078e00ff */
[----:B------:R-:W-:Y:S01]  /*152a0*/  IMAD.HI.U32 R2, R3, R7, R2 ;  /* 0x0000000703027227 */ /* 0x000fe200078e0002 */
[----:B------:R-:W-:-:S04]  /*152b0*/  LOP3.LUT R3, R13, R6, RZ, 0x3c, !PT ;  /* 0x000000060d037212 */ /* 0x000fc800078e3cff */
[----:B------:R-:W-:Y:S01]  /*152c0*/  ISETP.GE.AND P2, PT, R3, RZ, PT ;  /* 0x000000ff0300720c */ /* 0x000fe20003f46270 */
[----:B------:R-:W-:-:S04]  /*152d0*/  IMAD.HI.U32 R2, R2, R11, RZ ;  /* 0x0000000b02027227 */ /* 0x000fc800078e00ff */
[----:B------:R-:W-:Y:S02]  /*152e0*/  IMAD R4, R2, R4, R11 ;  /* 0x0000000402047224 */ /* 0x000fe400078e020b */
[----:B------:R-:W-:-:S03]  /*152f0*/  IMAD.IADD R3, R13, 0x1, R8 ;  /* 0x000000010d037824 */ /* 0x000fc600078e0208 */
[----:B------:R-:W-:-:S13]  /*15300*/  ISETP.GT.U32.AND P1, PT, R9, R4, PT ;  /* 0x000000040900720c */ /* 0x000fda0003f24070 */
[----:B------:R-:W-:Y:S02]  /*15310*/  @!P1 IMAD.IADD R4, R4, 0x1, -R9 ;  /* 0x0000000104049824 */ /* 0x000fe400078e0a09 */
[----:B------:R-:W-:Y:S01]  /*15320*/  @!P1 VIADD R2, R2, 0x1 ;  /* 0x0000000102029836 */ /* 0x000fe20000000000 */
[----:B------:R-:W-:Y:S02]  /*15330*/  ISETP.NE.AND P1, PT, R6, RZ, PT ;  /* 0x000000ff0600720c */ /* 0x000fe40003f25270 */
[----:B------:R-:W-:Y:S01]  /*15340*/  ISETP.GE.U32.AND P0, PT, R4, R9, PT ;  /* 0x000000090400720c */ /* 0x000fe20003f06070 */
[----:B------:R-:W-:-:S12]  /*15350*/  IMAD.MOV R4, RZ, RZ, -R6 ;  /* 0x000000ffff047224 */ /* 0x000fd800078e0a06 */
[----:B------:R-:W-:-:S04]  /*15360*/  @P0 VIADD R2, R2, 0x1 ;  /* 0x0000000102020836 */ /* 0x000fc80000000000 */
[----:B------:R-:W-:Y:S01]  /*15370*/  @!P2 IMAD.MOV R2, RZ, RZ, -R2 ;  /* 0x000000ffff02a224 */ /* 0x000fe200078e0a02 */
[----:B------:R-:W-:-:S04]  /*15380*/  @!P1 LOP3.LUT R2, RZ, R6, RZ, 0x33, !PT ;  /* 0x00000006ff029212 */ /* 0x000fc800078e33ff */
[----:B------:R-:W-:Y:S01]  /*15390*/  LOP3.LUT R25, RZ, R2, RZ, 0x33, !PT ;  /* 0x00000002ff197212 */ /* 0x000fe200078e33ff */
[----:B------:R-:W-:-:S04]  /*153a0*/  IMAD R3, R2, R4, R3 ;  /* 0x0000000402037224 */ /* 0x000fc800078e0203 */
[----:B------:R-:W-:Y:S01]  /*153b0*/  IMAD.IADD R25, R0, 0x1, R25 ;  /* 0x0000000100197824 */ /* 0x000fe200078e0219 */
[----:B------:R-:W-:Y:S01]  /*153c0*/  R2UR UR38, R3 ;  /* 0x00000000032672ca */ /* 0x000fe200000e0000 */
[----:B------:R-:W-:-:S14]  /*153d0*/  BRA `(.L_x_938) ;  /* 0x00000000000c7947 */ /* 0x000fdc0003800000 */
.L_x_933:
[----:B------:R-:W-:Y:S01]  /*153e0*/  IMAD.MOV.U32 R24, RZ, RZ, R7 ;  /* 0x000000ffff187224 */ /* 0x000fe200078e0007 */
[----:B------:R-:W-:Y:S01]  /*153f0*/  UMOV UR38, URZ ;  /* 0x0000003f00267c82 */ /* 0x000fe20008000000 */
[----:B------:R-:W-:-:S07]  /*15400*/  IMAD.MOV.U32 R25, RZ, RZ, RZ ;  /* 0x000000ffff197224 */ /* 0x000fce00078e00ff */
.L_x_938:
        /* <DEDUP_REMOVED lines=8> */
.L_x_931:
[----:B------:R-:W-:Y:S01]  /*15490*/  ULDC UR4, c[0x0][0xc14] ;  /* 0x0003050000047ab9 */ /* 0x000fe20000000800 */
[----:B------:R1:W-:Y:S01]  /*154a0*/  STL [R1], RZ ;  /* 0x000000ff01007387 */ /* 0x0003e20000100800 */
[----:B------:R-:W-:Y:S01]  /*154b0*/  UISETP.GE.AND UP0, UPT, UR45, UR4, UPT ;  /* 0x000000042d00728c */ /* 0x000fe2000bf06270 */
[----:B------:R-:W-:Y:S02]  /*154c0*/  IMAD.MOV.U32 R18, RZ, RZ, 0x1 ;  /* 0x00000001ff127424 */ /* 0x000fe400078e00ff */
[----:B------:R-:W-:-:S03]  /*154d0*/  IMAD.MOV.U32 R17, RZ, RZ, RZ ;  /* 0x000000ffff117224 */ /* 0x000fc600078e00ff */
[----:B------:R-:W-:-:S13]  /*154e0*/  PLOP3.LUT P0, PT, PT, PT, UP0, 0x80, 0x0 ;  /* 0x000000000000781c */ /* 0x000fda0003f0f008 */
[----:B-1----:R-:W-:Y:S05]  /*154f0*/  @P0 BRA `(.L_x_939) ;  /* 0x0000003400b00947 */ /* 0x002fea0003800000 */
[----:B0-----:R-:W0:Y:S01]  /*15500*/  S2R R0, SR_TID.X ;  /* 0x0000000000007919 */ /* 0x001e220000002100 */
[----:B------:R-:W-:Y:S01]  /*15510*/  IMAD.MOV.U32 R18, RZ, RZ, 0x1 ;  /* 0x00000001ff127424 */ /* 0x000fe200078e00ff */
[----:B------:R-:W-:Y:S01]  /*15520*/  ULOP3.LUT UR42, UR40, 0x1, URZ, 0xfc, !UPT ;  /* 0x00000001282a7892 */ /* 0x000fe2000f8efc3f */
[----:B------:R-:W-:Y:S01]  /*15530*/  IMAD.MOV.U32 R17, RZ, RZ, RZ ;  /* 0x000000ffff117224 */ /* 0x000fe200078e00ff */
[----:B------:R-:W1:Y:S01]  /*15540*/  S2R R6, SR_TID.X ;  /* 0x0000000000067919 */ /* 0x000e620000002100 */
[----:B------:R-:W-:Y:S01]  /*15550*/  ULOP3.LUT UR44, UR40, 0x2, URZ, 0xfc, !UPT ;  /* 0x00000002282c7892 */ /* 0x000fe2000f8efc3f */
[----:B------:R-:W-:Y:S01]  /*15560*/  ULDC UR43, c[0x0][0xc] ;  /* 0x00000300002b7ab9 */ /* 0x000fe20000000800 */
[----:B------:R2:W-:Y:S01]  /*15570*/  STL [R1], RZ ;  /* 0x000000ff01007387 */ /* 0x0005e20000100800 */
[----:B------:R-:W-:Y:S01]  /*15580*/  ULDC.64 UR46, c[0x0][0x198] ;  /* 0x00006600002e7ab9 */ /* 0x000fe20000000a00 */
[----:B0-----:R-:W-:Y:S01]  /*15590*/  LOP3.LUT R0, R0, 0x7f, RZ, 0xc0, !PT ;  /* 0x0000007f00007812 */ /* 0x001fe200078ec0ff */
[----:B-1----:R-:W-:Y:S01]  /*155a0*/  IMAD.SHL.U32 R29, R6, 0x40, RZ ;  /* 0x00000040061d7824 */ /* 0x002fe200078e00ff */
[----:B------:R-:W-:-:S03]  /*155b0*/  SHF.R.U32.HI R3, RZ, 0x1, R6 ;  /* 0x00000001ff037819 */ /* 0x000fc60000011606 */
[----:B------:R-:W-:Y:S02]  /*155c0*/  IMAD.SHL.U32 R4, R0, 0x10, RZ ;  /* 0x0000001000047824 */ /* 0x000fe400078e00ff */
[C---:B------:R-:W-:Y:S01]  /*155d0*/  IMAD.SHL.U32 R2, R6.reuse, 0x20, RZ ;  /* 0x0000002006027824 */ /* 0x040fe200078e00ff */
[----:B------:R-:W-:Y:S01]  /*155e0*/  LOP3.LUT R0, R29, 0x180, RZ, 0xc0, !PT ;  /* 0x000001801d007812 */ /* 0x000fe200078ec0ff */
[----:B------:R-:W-:Y:S01]  /*155f0*/  IMAD.SHL.U32 R7, R6, 0x4, RZ ;  /* 0x0000000406077824 */ /* 0x000fe200078e00ff */
        /* <DEDUP_REMOVED lines=10> */
[----:B--2---:R-:W-:-:S07]  /*156a0*/  LOP3.LUT R28, R5, R4, RZ, 0xfc, !PT ;  /* 0x00000004051c7212 */ /* 0x004fce00078efcff */
.L_x_1005:
[----:B------:R-:W-:Y:S01]  /*156b0*/  ULDC.64 UR4, c[0x0][0xa28] ;  /* 0x00028a0000047ab9 */ /* 0x000fe20000000a00 */
[----:B------:R-:W-:Y:S01]  /*156c0*/  ULDC.64 UR8, c[0x0][0xa08] ;  /* 0x0002820000087ab9 */ /* 0x000fe20000000a00 */
[----:B------:R-:W-:Y:S01]  /*156d0*/  UISETP.NE.U32.AND UP0, UPT, UR4, URZ, UPT ;  /* 0x0000003f0400728c */ /* 0x000fe2000bf05070 */
[----:B------:R-:W-:Y:S01]  /*156e0*/  ISETP.NE.U32.AND P1, PT, RZ, UR8, PT ;  /* 0x00000008ff007c0c */ /* 0x000fe2000bf25070 */
[----:B------:R-:W-:Y:S01]  /*156f0*/  ULDC.64 UR10, c[0x0][0xa18] ;  /* 0x00028600000a7ab9 */ /* 0x000fe20000000a00 */
[----:B01----:R-:W0:Y:S01]  /*15700*/  LDC R0, c[0x0][0x288] ;  /* 0x0000a200ff007b82 */ /* 0x003e220000000800 */
[----:B------:R-:W-:Y:S01]  /*15710*/  UISETP.NE.AND.EX UP0, UPT, UR5, URZ, UPT, UP0 ;  /* 0x0000003f0500728c */ /* 0x000fe2000bf05300 */
[----:B------:R-:W-:Y:S01]  /*15720*/  ISETP.NE.AND.EX P1, PT, RZ, UR9, PT, P1 ;  /* 0x00000009ff007c0c */ /* 0x000fe2000bf25310 */
[----:B------:R-:W-:Y:S01]  /*15730*/  UISETP.NE.U32.AND UP1, UPT, UR10, URZ, UPT ;  /* 0x0000003f0a00728c */ /* 0x000fe2000bf25070 */
[----:B------:R-:W-:Y:S01]  /*15740*/  IMAD.MOV.U32 R23, RZ, RZ, RZ ;  /* 0x000000ffff177224 */ /* 0x000fe200078e00ff */
[----:B------:R-:W-:Y:S01]  /*15750*/  ULDC.64 UR8, c[0x0][0xa08] ;  /* 0x0002820000087ab9 */ /* 0x000fe20000000a00 */
[----:B------:R-:W-:Y:S01]  /*15760*/  ULDC.64 UR6, c[0x0][0xa00] ;  /* 0x0002800000067ab9 */ /* 0x000fe20000000a00 */
[----:B------:R-:W-:Y:S01]  /*15770*/  UISETP.NE.AND.EX UP1, UPT, UR11, URZ, UPT, UP1 ;  /* 0x0000003f0b00728c */ /* 0x000fe2000bf25310 */
[----:B------:R-:W-:Y:S01]  /*15780*/  PLOP3.LUT P2, PT, PT, PT, UP0, 0x80, 0x0 ;  /* 0x000000000000781c */ /* 0x000fe20003f4f008 */
[----:B------:R-:W-:Y:S01]  /*15790*/  UIMAD.WIDE UR8, UR45, 0x4, UR8 ;  /* 0x000000042d0878a5 */ /* 0x000fe2000f8e0208 */
[----:B------:R-:W-:Y:S01]  /*157a0*/  ISETP.NE.U32.AND P0, PT, RZ, UR6, PT ;  /* 0x00000006ff007c0c */ /* 0x000fe2000bf05070 */
[----:B------:R-:W-:Y:S01]  /*157b0*/  IMAD.MOV.U32 R27, RZ, RZ, RZ ;  /* 0x000000ffff1b7224 */ /* 0x000fe200078e00ff */
[----:B------:R-:W-:-:S02]  /*157c0*/  @UP0 ULDC.64 UR4, c[0x0][0xa28] ;  /* 0x00028a0000040ab9 */ /* 0x000fc40000000a00 */
[----:B------:R-:W-:Y:S01]  /*157d0*/  @UP0 UIMAD.WIDE UR4, UR45, 0x4, UR4 ;  /* 0x000000042d0408a5 */ /* 0x000fe2000f8e0204 */
[----:B------:R-:W-:Y:S01]  /*157e0*/  IMAD.U32 R2, RZ, RZ, UR8 ;  /* 0x00000008ff027e24 */ /* 0x000fe2000f8e00ff */
[----:B------:R-:W-:Y:S01]  /*157f0*/  ISETP.NE.AND.EX P0, PT, RZ, UR7, PT, P0 ;  /* 0x00000007ff007c0c */ /* 0x000fe2000bf05300 */
[----:B------:R-:W-:Y:S01]  /*15800*/  IMAD.U32 R3, RZ, RZ, UR9 ;  /* 0x00000009ff037e24 */ /* 0x000fe2000f8e00ff */
[----:B------:R-:W-:Y:S01]  /*15810*/  ULDC.64 UR6, c[0x0][0xa00] ;  /* 0x0002800000067ab9 */ /* 0x000fe20000000a00 */
[----:B------:R-:W-:Y:S01]  /*15820*/  @UP1 ULDC.64 UR10, c[0x0][0xa18] ;  /* 0x00028600000a1ab9 */ /* 0x000fe20000000a00 */
[----:B------:R-:W-:Y:S01]  /*15830*/  PLOP3.LUT P3, PT, PT, PT, UP1, 0x80, 0x0 ;  /* 0x000000000000781c */ /* 0x000fe20003f6f018 */
[----:B------:R-:W-:Y:S01]  /*15840*/  IMAD.MOV.U32 R6, RZ, RZ, RZ ;  /* 0x000000ffff067224 */ /* 0x000fe200078e00ff */
[----:B------:R1:W5:Y:S01]  /*15850*/  @P1 LDG.E R23, desc[UR48][R2.64] ;  /* 0x0000003002171981 */ /* 0x000362000c1e1900 */
[----:B------:R-:W-:-:S06]  /*15860*/  UIMAD.WIDE UR6, UR45, 0x4, UR6 ;  /* 0x000000042d0678a5 */ /* 0x000fcc000f8e0206 */
[----:B------:R-:W-:Y:S02]  /*15870*/  IMAD.U32 R4, RZ, RZ, UR6 ;  /* 0x00000006ff047e24 */ /* 0x000fe4000f8e00ff */
[----:B------:R-:W-:Y:S02]  /*15880*/  IMAD.U32 R5, RZ, RZ, UR7 ;  /* 0x00000007ff057e24 */ /* 0x000fe4000f8e00ff */
[----:B-1----:R-:W-:Y:S02]  /*15890*/  IMAD.U32 R2, RZ, RZ, UR4 ;  /* 0x00000004ff027e24 */ /* 0x002fe4000f8e00ff */
[----:B------:R-:W-:Y:S01]  /*158a0*/  IMAD.U32 R3, RZ, RZ, UR5 ;  /* 0x00000005ff037e24 */ /* 0x000fe2000f8e00ff */
[----:B------:R-:W-:Y:S01]  /*158b0*/  @UP1 UIMAD.WIDE UR4, UR45, 0x4, UR10 ;  /* 0x000000042d0418a5 */ /* 0x000fe2000f8e020a */
[----:B------:R-:W5:Y:S02]  /*158c0*/  @P0 LDG.E R27, desc[UR48][R4.64] ;  /* 0x00000030041b0981 */ /* 0x000f64000c1e1900 */
[----:B------:R-:W-:-:S02]  /*158d0*/  ULDC.64 UR10, c[0x0][0xa20] ;  /* 0x00028800000a7ab9 */ /* 0x000fc40000000a00 */
[----:B------:R1:W5:Y:S02]  /*158e0*/  @P2 LDG.E R6, desc[UR48][R2.64] ;  /* 0x0000003002062981 */ /* 0x000364000c1e1900 */
[----:B-1----:R-:W-:Y:S02]  /*158f0*/  IMAD.U32 R2, RZ, RZ, UR4 ;  /* 0x00000004ff027e24 */ /* 0x002fe4000f8e00ff */
[----:B------:R-:W-:Y:S01]  /*15900*/  IMAD.U32 R3, RZ, RZ, UR5 ;  /* 0x00000005ff037e24 */ /* 0x000fe2000f8e00ff */
[----:B------:R-:W-:-:S04]  /*15910*/  ULDC.64 UR4, c[0x0][0x3f8] ;  /* 0x0000fe0000047ab9 */ /* 0x000fc80000000a00 */
[----:B0-----:R0:W5:Y:S01]  /*15920*/  @P3 LDG.E R0, desc[UR48][R2.64] ;  /* 0x0000003002003981 */ /* 0x001162000c1e1900 */
[----:B------:R-:W-:Y:S01]  /*15930*/  UISETP.NE.U32.AND UP0, UPT, UR4, URZ, UPT ;  /* 0x0000003f0400728c */ /* 0x000fe2000bf05070 */
[----:B------:R-:W-:Y:S02]  /*15940*/  ISETP.NE.U32.AND P2, PT, RZ, UR10, PT ;  /* 0x0000000aff007c0c */ /* 0x000fe4000bf45070 */
[----:B------:R-:W-:Y:S01]  /*15950*/  ULDC UR4, c[0x0][0x404] ;  /* 0x0001010000047ab9 */ /* 0x000fe20000000800 */
[----:B------:R-:W-:Y:S01]  /*15960*/  UISETP.NE.AND.EX UP0, UPT, UR5, URZ, UPT, UP0 ;  /* 0x0000003f0500728c */ /* 0x000fe2000bf05300 */
[----:B------:R-:W-:Y:S02]  /*15970*/  ISETP.NE.AND.EX P2, PT, RZ, UR11, PT, P2 ;  /* 0x0000000bff007c0c */ /* 0x000fe4000bf45320 */
[----:B------:R-:W-:Y:S01]  /*15980*/  ULDC UR5, c[0x0][0x2e0] ;  /* 0x0000b80000057ab9 */ /* 0x000fe20000000800 */
[----:B------:R-:W-:-:S04]  /*15990*/  USEL UR4, UR4, 0x1, UP0 ;  /* 0x0000000104047887 */ /* 0x000fc80008000000 */
[----:B------:R-:W-:Y:S01]  /*159a0*/  UIMAD UR4, UR4, UR5, URZ ;  /* 0x00000005040472a4 */ /* 0x000fe2000f8e023f */
[----:B0-----:R-:W-:Y:S11]  /*159b0*/  @P3 BRA `(.L_x_940) ;  /* 0x0000000000203947 */ /* 0x001ff60003800000 */
[----:B------:R-:W-:Y:S05]  /*159c0*/  @!P0 BRA `(.L_x_940) ;  /* 0x00000000001c8947 */ /* 0x000fea0003800000 */
[----:B------:R-:W-:Y:S02]  /*159d0*/  IMAD.U32 R5, RZ, RZ, UR7 ;  /* 0x00000007ff057e24 */ /* 0x000fe4000f8e00ff */
[----:B------:R-:W-:Y:S02]  /*159e0*/  IMAD.U32 R2, RZ, RZ, UR6 ;  /* 0x00000006ff027e24 */ /* 0x000fe4000f8e00ff */
[----:B------:R-:W-:Y:S02]  /*159f0*/  IMAD.U32 R4, RZ, RZ, UR6 ;  /* 0x00000006ff047e24 */ /* 0x000fe4000f8e00ff */
[----:B------:R-:W-:-:S03]  /*15a00*/  IMAD.U32 R3, RZ, RZ, UR7 ;  /* 0x00000007ff037e24 */ /* 0x000fc6000f8e00ff */
[----:B------:R-:W2:Y:S04]  /*15a10*/  LDG.E R5, desc[UR48][R4.64] ;  /* 0x0000003004057981 */ /* 0x000ea8000c1e1900 */
[----:B------:R-:W2:Y:S02]  /*15a20*/  LDG.E R2, desc[UR48][R2.64+0x4] ;  /* 0x0000043002027981 */ /* 0x000ea4000c1e1900 */
[----:B--2--5:R-:W-:-:S07]  /*15a30*/  IMAD.IADD R0, R2, 0x1, -R5 ;  /* 0x0000000102007824 */ /* 0x024fce00078e0a05 */
.L_x_940:
[----:B------:R-:W-:Y:S02]  /*15a40*/  IMAD.U32 R7, RZ, RZ, UR4 ;  /* 0x00000004ff077e24 */ /* 0x000fe4000f8e00ff */
[----:B-----5:R-:W-:Y:S01]  /*15a50*/  IMAD.IADD R23, R23, 0x1, R6 ;  /* 0x0000000117177824 */ /* 0x020fe200078e0206 */
[----:B------:R-:W-:Y:S06]  /*15a60*/  @!P2 BRA `(.L_x_941) ;  /* 0x000000000018a947 */ /* 0x000fec0003800000 */
[----:B------:R-:W-:Y:S02]  /*15a70*/  ULDC.64 UR4, c[0x0][0xa20] ;  /* 0x0002880000047ab9 */ /* 0x000fe40000000a00 */
[----:B------:R-:W-:-:S06]  /*15a80*/  UIMAD.WIDE UR4, UR45, 0x4, UR4 ;  /* 0x000000042d0478a5 */ /* 0x000fcc000f8e0204 */
[----:B------:R-:W-:Y:S02]  /*15a90*/  IMAD.U32 R2, RZ, RZ, UR4 ;  /* 0x00000004ff027e24 */ /* 0x000fe4000f8e00ff */
[----:B------:R-:W-:-:S05]  /*15aa0*/  IMAD.U32 R3, RZ, RZ, UR5 ;  /* 0x00000005ff037e24 */ /* 0x000fca000f8e00ff */
[----:B------:R0:W5:Y:S01]  /*15ab0*/  LDG.E R7, desc[UR48][R2.64] ;  /* 0x0000003002077981 */ /* 0x000162000c1e1900 */
[----:B------:R-:W-:Y:S05]  /*15ac0*/  BRA `(.L_x_942) ;  /* 0x0000000000207947 */ /* 0x000fea0003800000 */
.L_x_941:
[----:B------:R-:W-:Y:S05]  /*15ad0*/  @!P1 BRA `(.L_x_942) ;  /* 0x00000000001c9947 */ /* 0x000fea0003800000 */
[----:B------:R-:W-:Y:S02]  /*15ae0*/  IMAD.U32 R5, RZ, RZ, UR9 ;  /* 0x00000009ff057e24 */ /* 0x000fe4000f8e00ff */
[----:B------:R-:W-:Y:S02]  /*15af0*/  IMAD.U32 R2, RZ, RZ, UR8 ;  /* 0x00000008ff027e24 */ /* 0x000fe4000f8e00ff */
[----:B------:R-:W-:Y:S02]  /*15b00*/  IMAD.U32 R4, RZ, RZ, UR8 ;  /* 0x00000008ff047e24 */ /* 0x000fe4000f8e00ff */
[----:B------:R-:W-:-:S03]  /*15b10*/  IMAD.U32 R3, RZ, RZ, UR9 ;  /* 0x00000009ff037e24 */ /* 0x000fc6000f8e00ff */
[----:B------:R-:W2:Y:S04]  /*15b20*/  LDG.E R5, desc[UR48][R4.64] ;  /* 0x0000003004057981 */ /* 0x000ea8000c1e1900 */
[----:B------:R-:W2:Y:S02]  /*15b30*/  LDG.E R2, desc[UR48][R2.64+0x4] ;  /* 0x0000043002027981 */ /* 0x000ea4000c1e1900 */
[----:B--2---:R-:W-:-:S07]  /*15b40*/  IMAD.IADD R7, R2, 0x1, -R5 ;  /* 0x0000000102077824 */ /* 0x004fce00078e0a05 */
.L_x_942:
[----:B0-----:R-:W0:Y:S01]  /*15b50*/  LDC.64 R2, c[0x0][0x9e0] ;  /* 0x00027800ff027b82 */ /* 0x001e220000000a00 */
[----:B------:R-:W-:Y:S02]  /*15b60*/  IMAD R5, R25, 0xc0, RZ ;  /* 0x000000c019057824 */ /* 0x000fe400078e02ff */
[----:B-----5:R-:W-:-:S03]  /*15b70*/  IMAD.IADD R6, R7, 0x1, -R6 ;  /* 0x0000000107067824 */ /* 0x020fc600078e0a06 */
[----:B------:R-:W-:-:S05]  /*15b80*/  IADD3 R5, -R0, 0xc0, R5 ;  /* 0x000000c000057810 */ /* 0x000fca0007ffe105 */
[----:B------:R-:W-:Y:S01]  /*15b90*/  IMAD.IADD R9, R6, 0x1, R5 ;  /* 0x0000000106097824 */ /* 0x000fe200078e0205 */
[----:B0-----:R-:W-:-:S03]  /*15ba0*/  ISETP.GE.AND P1, PT, R3, 0x1, PT ;  /* 0x000000010300780c */ /* 0x001fc60003f26270 */
[----:B------:R-:W-:-:S10]  /*15bb0*/  IMAD.IADD R2, R9, 0x1, R2 ;  /* 0x0000000109027824 */ /* 0x000fd400078e0202 */
[----:B------:R-:W-:Y:S05]  /*15bc0*/  @!P1 BRA `(.L_x_943) ;  /* 0x0000000000409947 */ /* 0x000fea0003800000 */
[C---:B------:R-:W-:Y:S01]  /*15bd0*/  ISETP.GT.AND P0, PT, R9.reuse, RZ, PT ;  /* 0x000000ff0900720c */ /* 0x040fe20003f04270 */
[----:B------:R-:W-:-:S12]  /*15be0*/  VIADD R7, R9, 0xffffffff ;  /* 0xffffffff09077836 */ /* 0x000fd80000000000 */
[----:B------:R-:W-:Y:S05]  /*15bf0*/  @P0 BRA `(.L_x_944) ;  /* 0x00000000001c0947 */ /* 0x000fea0003800000 */
[----:B------:R-:W-:Y:S01]  /*15c00*/  ISETP.NE.AND P0, PT, R3, 0x1, PT ;  /* 0x000000010300780c */ /* 0x000fe20003f05270 */
[----:B------:R-:W-:-:S12]  /*15c10*/  IMAD.MOV R7, RZ, RZ, -R9 ;  /* 0x000000ffff077224 */ /* 0x000fd800078e0a09 */
[----:B------:R-:W0:Y:S02]  /*15c20*/  @P0 LDC.64 R4, c[0x0][0x9e8] ;  /* 0x00027a00ff040b82 */ /* 0x000e240000000a00 */
[----:B0-----:R-:W-:-:S05]  /*15c30*/  @P0 IMAD.HI.U32 R4, R7, R4, RZ ;  /* 0x0000000407040227 */ /* 0x001fca00078e00ff */
[----:B------:R-:W-:-:S04]  /*15c40*/  @P0 SHF.R.U32.HI R7, RZ, R5, R4 ;  /* 0x00000005ff070219 */ /* 0x000fc80000011604 */
[----:B------:R-:W-:Y:S01]  /*15c50*/  LOP3.LUT R7, RZ, R7, RZ, 0x33, !PT ;  /* 0x00000007ff077212 */ /* 0x000fe200078e33ff */
[----:B------:R-:W-:Y:S06]  /*15c60*/  BRA `(.L_x_945) ;  /* 0x0000000000107947 */ /* 0x000fec0003800000 */
.L_x_944:
[----:B------:R-:W-:-:S13]  /*15c70*/  ISETP.NE.AND P0, PT, R3, 0x1, PT ;  /* 0x000000010300780c */ /* 0x000fda0003f05270 */
[----:B------:R-:W0:Y:S02]  /*15c80*/  @P0 LDC.64 R4, c[0x0][0x9e8] ;  /* 0x00027a00ff040b82 */ /* 0x000e240000000a00 */
[----:B0-----:R-:W-:-:S05]  /*15c90*/  @P0 IMAD.HI.U32 R4, R7, R4, RZ ;  /* 0x0000000407040227 */ /* 0x001fca00078e00ff */
[----:B------:R-:W-:-:S07]  /*15ca0*/  @P0 SHF.R.U32.HI R7, RZ, R5, R4 ;  /* 0x00000005ff070219 */ /* 0x000fce0000011604 */
.L_x_945:
[----:B------:R-:W-:-:S05]  /*15cb0*/  IMAD R7, R7, R3, R3 ;  /* 0x0000000307077224 */ /* 0x000fca00078e0203 */
[----:B------:R-:W-:-:S07]  /*15cc0*/  VIMNMX R2, R2, R7, PT ;  /* 0x0000000702027248 */ /* 0x000fce0003fe0100 */
.L_x_943:
[----:B------:R-:W-:Y:S01]  /*15cd0*/  VIADD R4, R2, 0x9f ;  /* 0x0000009f02047836 */ /* 0x000fe20000000000 */
[----:B------:R-:W-:Y:S01]  /*15ce0*/  ULDC UR4, c[0x0][0x9dc] ;  /* 0x0002770000047ab9 */ /* 0x000fe20000000800 */
[----:B------:R-:W-:Y:S02]  /*15cf0*/  VIADD R2, R6, 0x9f ;  /* 0x0000009f06027836 */ /* 0x000fe40000000000 */
[----:B------:R-:W-:-:S04]  /*15d00*/  IMAD.HI R4, R4, 0x66666667, RZ ;  /* 0x6666666704047827 */ /* 0x000fc800078e02ff */
[----:B------:R-:W-:Y:S01]  /*15d10*/  IMAD.HI R2, R2, 0x66666667, RZ ;  /* 0x6666666702027827 */ /* 0x000fe200078e02ff */
[----:B------:R-:W-:-:S03]  /*15d20*/  SHF.R.U32.HI R5, RZ, 0x1f, R4 ;  /* 0x0000001fff057819 */ /* 0x000fc60000011604 */
[----:B------:R-:W-:Y:S01]  /*15d30*/  IMAD R7, R25, 0xc0, -R0 ;  /* 0x000000c019077824 */ /* 0x000fe200078e0a00 */
[----:B------:R-:W-:Y:S02]  /*15d40*/  LEA.HI.SX32 R26, R4, R5, 0x1a ;  /* 0x00000005041a7211 */ /* 0x000fe400078fd2ff */
[----:B------:R-:W-:Y:S01]  /*15d50*/  SHF.R.U32.HI R5, RZ, 0x1f, R2 ;  /* 0x0000001fff057819 */ /* 0x000fe20000011602 */
[----:B------:R-:W-:-:S03]  /*15d60*/  IMAD.IADD R7, R6, 0x1, R7 ;  /* 0x0000000106077824 */ /* 0x000fc600078e0207 */
[----:B------:R-:W-:Y:S01]  /*15d70*/  LEA.HI.SX32 R5, R2, R5, 0x1a ;  /* 0x0000000502057211 */ /* 0x000fe200078fd2ff */
[----:B------:R-:W-:-:S03]  /*15d80*/  VIADD R0, R7, -UR4 ;  /* 0x8000000407007c36 */ /* 0x000fc60008000000 */
[----:B------:R-:W-:Y:S01]  /*15d90*/  VIMNMX R26, R5, R26, PT ;  /* 0x0000001a051a7248 */ /* 0x000fe20003fe0100 */
        /* <DEDUP_REMOVED lines=10> */
.L_x_947:
[----:B------:R-:W-:-:S13]  /*15e40*/  ISETP.NE.AND P0, PT, R3, 0x1, PT ;  /* 0x000000010300780c */ /* 0x000fda0003f05270 */
[----:B------:R-:W0:Y:S02]  /*15e50*/  @P0 LDC.64 R4, c[0x0][0x9e8] ;  /* 0x00027a00ff040b82 */ /* 0x000e240000000a00 */
[----:B0-----:R-:W-:-:S05]  /*15e60*/  @P0 IMAD.HI.U32 R4, R7, R4, RZ ;  /* 0x0000000407040227 */ /* 0x001fca00078e00ff */
[----:B------:R-:W-:-:S07]  /*15e70*/  @P0 SHF.R.U32.HI R7, RZ, R5, R4 ;  /* 0x00000005ff070219 */ /* 0x000fce0000011604 */
.L_x_948:
[----:B------:R-:W-:-:S05]  /*15e80*/  IMAD R3, R7, R3, RZ ;  /* 0x0000000307037224 */ /* 0x000fca00078e02ff */
[----:B------:R-:W-:-:S07]  /*15e90*/  VIMNMX R0, R0, R3, !PT ;  /* 0x0000000300007248 */ /* 0x000fce0007fe0100 */
.L_x_946:
[----:B------:R-:W-:Y:S01]  /*15ea0*/  IMAD.HI R0, R0, 0x66666667, RZ ;  /* 0x6666666700007827 */ /* 0x000fe200078e02ff */
[----:B------:R-:W-:Y:S04]  /*15eb0*/  BSSY B6, `(.L_x_949) ;  /* 0x0000210000067945 */ /* 0x000fe80003800000 */
[----:B------:R-:W-:-:S04]  /*15ec0*/  SHF.R.U32.HI R3, RZ, 0x1f, R0 ;  /* 0x0000001fff037819 */ /* 0x000fc80000011600 */
[----:B------:R-:W-:-:S04]  /*15ed0*/  LEA.HI.SX32 R3, R0, R3, 0x1a ;  /* 0x0000000300037211 */ /* 0x000fc800078fd2ff */
[----:B------:R-:W-:-:S04]  /*15ee0*/  VIMNMX R22, RZ, R3, !PT ;  /* 0x00000003ff167248 */ /* 0x000fc80007fe0100 */
[----:B------:R-:W-:-:S13]  /*15ef0*/  ISETP.GT.AND P0, PT, R26, R22, PT ;  /* 0x000000161a00720c */ /* 0x000fda0003f04270 */
        /* <DEDUP_REMOVED lines=18> */
.L_x_950:
        /* <DEDUP_REMOVED lines=10> */
[----:B------:R-:W-:Y:S01]  /*160c0*/  ULDC.64 UR4, c[0x4][0x8] ;  /* 0x0100020000047ab9 */ /* 0x000fe20000000a00 */
[----:B------:R-:W-:Y:S02]  /*160d0*/  IMAD.U32 R4, RZ, RZ, UR6 ;  /* 0x00000006ff047e24 */ /* 0x000fe4000f8e00ff */
[----:B------:R-:W0:Y:S01]  /*160e0*/  LDC.64 R2, c[0x4][R2] ;  /* 0x0100000002027b82 */ /* 0x000e220000000a00 */
[----:B------:R-:W-:Y:S02]  /*160f0*/  IMAD.U32 R5, RZ, RZ, UR7 ;  /* 0x00000007ff057e24 */ /* 0x000fe4000f8e00ff */
        /* <DEDUP_REMOVED lines=8> */
[----:B0-----:R-:W-:Y:S05]  /*16180*/  CALL.ABS.NOINC R2 ;  /* 0x0000000002007343 */ /* 0x001fea0003c00000 */
.L_x_952:
        /* <DEDUP_REMOVED lines=22> */
.L_x_953:
        /* <DEDUP_REMOVED lines=20> */
.L_x_954:
[----:B------:R-:W-:-:S13]  /*16430*/  LOP3.LUT P6, RZ, R19, 0x1bf, RZ, 0xc0, !PT ;  /* 0x000001bf13ff7812 */ /* 0x000fda00078cc0ff */
        /* <DEDUP_REMOVED lines=17> */
.L_x_955:
[----:B------:R-:W-:Y:S01]  /*16550*/  ULDC.64 UR4, c[0x0][0x9f8] ;  /* 0x00027e0000047ab9 */ /* 0x000fe20000000a00 */
[----:B------:R-:W-:Y:S01]  /*16560*/  IMAD.U32 R19, RZ, RZ, UR45 ;  /* 0x0000002dff137e24 */ /* 0x000fe2000f8e00ff */
[----:B------:R-:W-:Y:S01]  /*16570*/  UISETP.NE.U32.AND UP0, UPT, UR4, URZ, UPT ;  /* 0x0000003f0400728c */ /* 0x000fe2000bf05070 */
[----:B------:R-:W0:Y:S01]  /*16580*/  LDC R0, c[0x0][0x428] ;  /* 0x00010a00ff007b82 */ /* 0x000e220000000800 */
[----:B------:R-:W1:Y:S01]  /*16590*/  S2R R4, SR_TID.X ;  /* 0x0000000000047919 */ /* 0x000e620000002100 */
[----:B------:R-:W-:Y:S01]  /*165a0*/  IMAD.U32 R20, RZ, RZ, UR38 ;  /* 0x00000026ff147e24 */ /* 0x000fe2000f8e00ff */
[----:B------:R-:W-:Y:S01]  /*165b0*/  UISETP.NE.AND.EX UP0, UPT, UR5, URZ, UPT, UP0 ;  /* 0x0000003f0500728c */ /* 0x000fe2000bf05300 */
[----:B------:R-:W-:Y:S01]  /*165c0*/  IMAD R25, R25, 0xc0, R27 ;  /* 0x000000c019197824 */ /* 0x000fe200078e021b */
[----:B------:R-:W-:-:S04]  /*165d0*/  ULDC.64 UR6, c[0x0][0xa08] ;  /* 0x0002820000067ab9 */ /* 0x000fc80000000a00 */
[----:B------:R-:W-:-:S05]  /*165e0*/  PLOP3.LUT P0, PT, PT, PT, UP0, 0x80, 0x0 ;  /* 0x000000000000781c */ /* 0x000fca0003f0f008 */
[----:B------:R-:W-:Y:S02]  /*165f0*/  @UP0 ULDC.64 UR4, c[0x0][0x9f8] ;  /* 0x00027e0000040ab9 */ /* 0x000fe40000000a00 */
[----:B------:R-:W-:-:S06]  /*16600*/  @UP0 UIMAD.WIDE UR4, UR45, 0x4, UR4 ;  /* 0x000000042d0408a5 */ /* 0x000fcc000f8e0204 */
[----:B------:R-:W-:Y:S02]  /*16610*/  IMAD.U32 R2, RZ, RZ, UR4 ;  /* 0x00000004ff027e24 */ /* 0x000fe4000f8e00ff */
[----:B------:R-:W-:Y:S01]  /*16620*/  IMAD.U32 R3, RZ, RZ, UR5 ;  /* 0x00000005ff037e24 */ /* 0x000fe2000f8e00ff */
[----:B------:R-:W-:-:S04]  /*16630*/  ULDC.64 UR4, c[0x0][0xa00] ;  /* 0x0002800000047ab9 */ /* 0x000fc80000000a00 */
[----:B------:R2:W3:Y:S01]  /*16640*/  @P0 LDG.E R19, desc[UR48][R2.64] ;  /* 0x0000003002130981 */ /* 0x0004e2000c1e1900 */
[----:B0-----:R-:W-:Y:S01]  /*16650*/  ISETP.NE.AND P0, PT, R0, 0x1, PT ;  /* 0x000000010000780c */ /* 0x001fe20003f05270 */
[----:B------:R-:W-:Y:S01]  /*16660*/  UMOV UR36, URZ ;  /* 0x0000003f00247c82 */ /* 0x000fe20008000000 */
[----:B------:R-:W-:Y:S02]  /*16670*/  R2UR UR37, R25 ;  /* 0x00000000192572ca */ /* 0x000fe400000e0000 */
[----:B-1----:R-:W-:Y:S02]  /*16680*/  LOP3.LUT R10, R4, 0x7f, RZ, 0xc0, !PT ;  /* 0x0000007f040a7812 */ /* 0x002fe400078ec0ff */
[----:B------:R-:W-:Y:S02]  /*16690*/  SHF.R.U32.HI R4, RZ, 0x5, R4 ;  /* 0x00000005ff047819 */ /* 0x000fe40000011604 */
[----:B------:R-:W-:Y:S01]  /*166a0*/  ISETP.NE.AND P1, PT, R10, RZ, PT ;  /* 0x000000ff0a00720c */ /* 0x000fe20003f25270 */
[----:B--2---:R-:W0:Y:S01]  /*166b0*/  LDC.64 R2, c[0x0][0x3f8] ;  /* 0x0000fe00ff027b82 */ /* 0x004e220000000a00 */
[----:B------:R-:W-:-:S07]  /*166c0*/  LOP3.LUT R4, R4, 0x3, RZ, 0xc0, !PT ;  /* 0x0000000304047812 */ /* 0x000fce00078ec0ff */
[----:B------:R-:W1:Y:S04]  /*166d0*/  @P0 LDC R0, c[0x0][0x42c] ;  /* 0x00010b00ff000b82 */ /* 0x000e680000000800 */
[----:B------:R-:W-:-:S04]  /*166e0*/  VOTEU.ALL UP1, P1 ;  /* 0x00000000003f7886 */ /* 0x000fc80000820000 */
[----:B------:R-:W2:Y:S01]  /*166f0*/  @P0 LDC R5, c[0x0][0x430] ;  /* 0x00010c00ff050b82 */ /* 0x000ea20000000800 */
[----:B-1----:R-:W-:-:S05]  /*16700*/  @P0 IMAD.HI.U32 R0, R0, UR38, RZ ;  /* 0x0000002600000c27 */ /* 0x002fca000f8e00ff */
[----:B--2---:R-:W-:Y:S02]  /*16710*/  @P0 SHF.R.U32.HI R20, RZ, R5, R0 ;  /* 0x00000005ff140219 */ /* 0x004fe40000011600 */
[----:B------:R-:W-:Y:S01]  /*16720*/  ISETP.NE.U32.AND P0, PT, RZ, UR4, PT ;  /* 0x00000004ff007c0c */ /* 0x000fe2000bf05070 */
[----:B------:R-:W-:-:S03]  /*16730*/  @!UP1 UIADD3 UR4, UP0, UR46, 0x270, URZ ;  /* 0x000002702e049890 */ /* 0x000fc6000ff1e03f */
[----:B------:R-:W-:Y:S01]  /*16740*/  ISETP.NE.AND.EX P0, PT, RZ, UR5, PT, P0 ;  /* 0x00000005ff007c0c */ /* 0x000fe2000bf05300 */
[----:B------:R-:W-:-:S03]  /*16750*/  @!UP1 UIADD3.X UR5, URZ, UR47, URZ, UP0, !UPT ;  /* 0x0000002f3f059290 */ /* 0x000fc600087fe43f */
[----:B------:R-:W-:Y:S02]  /*16760*/  SEL R6, RZ, UR45, P0 ;  /* 0x0000002dff067c07 */ /* 0x000fe40008000000 */
[----:B0-----:R-:W-:Y:S01]  /*16770*/  LOP3.LUT P0, RZ, R2, UR6, RZ, 0xfc, !PT ;  /* 0x0000000602ff7c12 */ /* 0x001fe2000f80fcff */
[----:B------:R-:W-:Y:S01]  /*16780*/  UMOV UR6, 0xffffffff ;  /* 0xffffffff00067882 */ /* 0x000fe20000000000 */
[----:B------:R-:W-:Y:S02]  /*16790*/  R2UR UR39, R6 ;  /* 0x00000000062772ca */ /* 0x000fe400000e0000 */
[----:B------:R-:W-:-:S11]  /*167a0*/  LOP3.LUT P0, RZ, R3, UR7, RZ, 0xfc, P0 ;  /* 0x0000000703ff7c12 */ /* 0x000fd6000800fcff */
[----:B------:R0:W-:Y:S01]  /*167b0*/  @!UP1 UTMAPF.L2.4D [UR36], [UR4] ;  /* 0x00000024040095b8 */ /* 0x0001e20008018000 */
[----:B---3--:R-:W-:Y:S02]  /*167c0*/  SHF.R.S32.HI R21, RZ, 0x1f, R19 ;  /* 0x0000001fff157819 */ /* 0x008fe40000011413 */
[----:B------:R-:W-:Y:S01]  /*167d0*/  SEL R0, R19, RZ, !P0 ;  /* 0x000000ff13007207 */ /* 0x000fe20004000000 */
[----:B0-----:R-:W-:Y:S06]  /*167e0*/  BRA.DIV UR6, `(.L_x_956) ;  /* 0x0000002a06cc7947 */ /* 0x001fec000b800000 */
[----:B------:R0:W1:Y:S02]  /*167f0*/  SHFL.IDX PT, R14, R4, RZ, 0x1f ;  /* 0x00001fff040e7589 */ /* 0x00006400000e0000 */
.L_x_1024:
[----:B-1----:R-:W-:Y:S02]  /*16800*/  ISETP.NE.AND P0, PT, R14, RZ, PT ;  /* 0x000000ff0e00720c */ /* 0x002fe40003f05270 */
[----:B------:R-:W-:-:S11]  /*16810*/  PLOP3.LUT P6, PT, PT, PT, PT, 0x8, 0x0 ;  /* 0x000000000000781c */ /* 0x000fd60003fce170 */
[----:B------:R-:W-:Y:S05]  /*16820*/  @P0 BRA `(.L_x_957) ;  /* 0x0000000400800947 */ /* 0x000fea0003800000 */
[----:B------:R-:W-:Y:S01]  /*16830*/  UMOV UR4, 0xffffffff ;  /* 0xffffffff00047882 */ /* 0x000fe20000000000 */
[----:B------:R-:W-:Y:S02]  /*16840*/  VIADD R7, R26, 0xffffffff ;  /* 0xffffffff1a077836 */ /* 0x000fe40000000000 */
[----:B------:R-:W-:Y:S05]  /*16850*/  BRA.DIV UR4, `(.L_x_958) ;  /* 0x0000002a04d07947 */ /* 0x000fea000b800000 */
[----:B------:R-:W-:-:S13]  /*16860*/  ELECT P6, URZ, PT ;  /* 0x00000000003f782f */ /* 0x000fda00038c0000 */
.L_x_1027:
[----:B------:R-:W-:Y:S05]  /*16870*/  @!P6 BRA `(.L_x_959) ;  /* 0x000000040028e947 */ /* 0x000fea0003800000 */
[----:B------:R-:W-:-:S04]  /*16880*/  ISETP.NE.U32.AND P0, PT, R2, RZ, PT ;  /* 0x000000ff0200720c */ /* 0x000fc80003f05070 */
[----:B------:R-:W-:-:S13]  /*16890*/  ISETP.NE.AND.EX P0, PT, R3, RZ, PT, P0 ;  /* 0x000000ff0300720c */ /* 0x000fda0003f05300 */
[----:B------:R-:W-:Y:S05]  /*168a0*/  @!P0 BRA `(.L_x_960) ;  /* 0x0000000000488947 */ /* 0x000fea0003800000 */
[----:B------:R-:W1:Y:S01]  /*168b0*/  LDC R9, c[0x0][0x41c] ;  /* 0x00010700ff097b82 */ /* 0x000e620000000800 */
[----:B------:R-:W-:Y:S01]  /*168c0*/  IMAD.MOV.U32 R8, RZ, RZ, R7 ;  /* 0x000000ffff087224 */ /* 0x000fe200078e0007 */
[----:B------:R-:W-:Y:S02]  /*168d0*/  ULDC.64 UR4, c[0x0][0x408] ;  /* 0x0001020000047ab9 */ /* 0x000fe40000000a00 */
[----:B------:R-:W-:-:S04]  /*168e0*/  IMAD R0, R21, UR4, RZ ;  /* 0x0000000415007c24 */ /* 0x000fc8000f8e02ff */
[----:B------:R-:W-:Y:S01]  /*168f0*/  IMAD R11, R19, UR5, R0 ;  /* 0x00000005130b7c24 */ /* 0x000fe2000f8e0200 */
[----:B-1----:R-:W-:-:S13]  /*16900*/  ISETP.NE.AND P0, PT, R9, 0x1, PT ;  /* 0x000000010900780c */ /* 0x002fda0003f05270 */
[----:B0-----:R-:W0:Y:S02]  /*16910*/  @P0 LDC.64 R4, c[0x0][0x420] ;  /* 0x00010800ff040b82 */ /* 0x001e240000000a00 */
        /* <DEDUP_REMOVED lines=11> */
.L_x_960:
[----:B------:R-:W-:Y:S02]  /*169d0*/  LEA R5, R17, UR41, 0x3 ;  /* 0x0000002911057c11 */ /* 0x000fe4000f8e18ff */
[----:B-1----:R-:W-:Y:S02]  /*169e0*/  SHF.L.U32 R2, R18, 0x1f, RZ ;  /* 0x0000001f12027819 */ /* 0x002fe400000006ff */
[----:B------:R-:W-:Y:S02]  /*169f0*/  ISETP.NE.AND P0, PT, R10, RZ, PT ;  /* 0x000000ff0a00720c */ /* 0x000fe40003f05270 */
[----:B------:R-:W1:Y:S02]  /*16a00*/  SYNCS.PHASECHK.TRANS64.TRYWAIT P2, [R5+URZ+0x13280], R2 ;  /* 0x01328002050075a7 */ /* 0x000e64000804017f */
[----:B-1----:R-:W-:Y:S09]  /*16a10*/  @!P2 BRA `(.L_x_961) ;  /* 0x000000280080a947 */ /* 0x002ff20003800000 */
.L_x_1028:
[----:B------:R-:W-:Y:S05]  /*16a20*/  @P0 BRA `(.L_x_962) ;  /* 0x00000000001c0947 */ /* 0x000fea0003800000 */
[----:B------:R-:W0:Y:S02]  /*16a30*/  S2R R3, SR_TID.X ;  /* 0x0000000000037919 */ /* 0x000e240000002100 */
[----:B0-----:R-:W-:Y:S01]  /*16a40*/  LOP3.LUT R4, R3, 0x1f, RZ, 0xc0, !PT ;  /* 0x0000001f03047812 */ /* 0x001fe200078ec0ff */
[----:B------:R-:W-:-:S03]  /*16a50*/  IMAD.MOV.U32 R3, RZ, RZ, 0x2800 ;  /* 0x00002800ff037424 */ /* 0x000fc600078e00ff */
[----:B------:R-:W-:Y:S01]  /*16a60*/  ISETP.NE.AND P2, PT, R4, RZ, PT ;  /* 0x000000ff0400720c */ /* 0x000fe20003f45270 */
[----:B------:R2:W-:-:S12]  /*16a70*/  SYNCS.ARRIVE.TRANS64 RZ, [R5+URZ+0x13270], R3 ;  /* 0x0132700305ff79a7 */ /* 0x0005d8000800003f */
[----:B--2---:R-:W-:Y:S05]  /*16a80*/  @!P2 BRA `(.L_x_962) ;  /* 0x000000000004a947 */ /* 0x004fea0003800000 */
[----:B------:R-:W-:Y:S01]  /*16a90*/  BPT.TRAP 0x1 ;  /* 0x000000040000795c */ /* 0x000fe20000300000 */
.L_x_962:
[----:B0-----:R-:W-:Y:S01]  /*16aa0*/  IMAD.U32 R4, RZ, RZ, UR41 ;  /* 0x00000029ff047e24 */ /* 0x001fe2000f8e00ff */
[----:B------:R-:W-:Y:S01]  /*16ab0*/  R2UR UR9, R5 ;  /* 0x00000000050972ca */ /* 0x000fe200000e0000 */
[----:B------:R-:W-:Y:S01]  /*16ac0*/  IMAD R7, R7, 0xa0, R23 ;  /* 0x000000a007077824 */ /* 0x000fe200078e0217 */
[----:B------:R-:W-:Y:S01]  /*16ad0*/  R2UR UR12, R20 ;  /* 0x00000000140c72ca */ /* 0x000fe200000e0000 */
[----:B------:R-:W-:Y:S01]  /*16ae0*/  IMAD R3, R17, 0x2800, R4 ;  /* 0x0000280011037824 */ /* 0x000fe200078e0204 */
        /* <DEDUP_REMOVED lines=11> */
[----:B------:R-:W2:Y:S02]  /*16ba0*/  SYNCS.PHASECHK.TRANS64.TRYWAIT P2, [R5+URZ+0x13240], R2 ;  /* 0x01324002050075a7 */ /* 0x000ea4000804017f */
[----:B0-2---:R-:W-:Y:S05]  /*16bb0*/  @!P2 BRA `(.L_x_963) ;  /* 0x00000028002ca947 */ /* 0x005fea0003800000 */
.L_x_1029:
        /* <DEDUP_REMOVED lines=8> */
.L_x_964:
        /* <DEDUP_REMOVED lines=14> */
.L_x_959:
        /* <DEDUP_REMOVED lines=11> */
[----:B01----:R-:W-:Y:S01]  /*16dd0*/  @P0 IMAD.MOV.U32 R2, RZ, RZ, 0x3000 ;  /* 0x00003000ff020424 */ /* 0x003fe200078e00ff */
[----:B------:R-:W-:Y:S01]  /*16de0*/  @P0 R2UR UR13, R6 ;  /* 0x00000000060d02ca */ /* 0x000fe200000e0000 */
[----:B------:R-:W-:Y:S02]  /*16df0*/  UMOV UR12, UR38 ;  /* 0x00000026000c7c82 */ /* 0x000fe40008000000 */
[----:B------:R1:W-:Y:S10]  /*16e00*/  @P0 SYNCS.ARRIVE.TRANS64 RZ, [UR41+0x13200], R2 ;  /* 0x01320002ffff09a7 */ /* 0x0003f40008000029 */
[----:B------:R1:W-:Y:S02]  /*16e10*/  UTMALDG.4D [UR8], [UR4], desc[UR6] ;  /* 0x00000608040075b4 */ /* 0x0003e40008019000 */
[----:B-1----:R-:W-:Y:S01]  /*16e20*/  NOP ;  /* 0x0000000000007918 */ /* 0x002fe20000000000 */
.L_x_957:
[----:B------:R-:W2:Y:S01]  /*16e30*/  LDL.LU R3, [R1] ;  /* 0x0000000001037983 */ /* 0x000ea20000300800 */
[----:B------:R-:W-:Y:S01]  /*16e40*/  BSSY B0, `(.L_x_965) ;  /* 0x000000b000007945 */ /* 0x000fe20003800000 */
[----:B--2---:R-:W-:-:S05]  /*16e50*/  VIADD R3, R3, 0x1 ;  /* 0x0000000103037836 */ /* 0x004fca0000000000 */
[----:B------:R-:W-:Y:S01]  /*16e60*/  LEA.HI R2, R3, R3, RZ, 0x1 ;  /* 0x0000000303027211 */ /* 0x000fe200078f08ff */
[----:B------:R1:W-:Y:S03]  /*16e70*/  STL [R1], R3 ;  /* 0x0000000301007387 */ /* 0x0003e60000100800 */
[----:B------:R-:W-:-:S05]  /*16e80*/  LOP3.LUT R2, R2, 0xfffffffe, RZ, 0xc0, !PT ;  /* 0xfffffffe02027812 */ /* 0x000fca00078ec0ff */
[----:B------:R-:W-:-:S05]  /*16e90*/  IMAD.IADD R2, R3, 0x1, -R2 ;  /* 0x0000000103027824 */ /* 0x000fca00078e0a02 */
[----:B-1----:R-:W-:Y:S01]  /*16ea0*/  SHF.L.U32 R3, R2, 0x1f, RZ ;  /* 0x0000001f02037819 */ /* 0x002fe200000006ff */
[----:B------:R-:W-:-:S03]  /*16eb0*/  VIADD R2, R26, 0xfffffffe ;  /* 0xfffffffe1a027836 */ /* 0x000fc60000000000 */
[----:B------:R-:W1:Y:S02]  /*16ec0*/  SYNCS.PHASECHK.TRANS64.TRYWAIT P0, [UR41+0x13220], R3 ;  /* 0x01322003ff0075a7 */ /* 0x000e640008000169 */
[----:B------:R-:W-:Y:S01]  /*16ed0*/  ISETP.GE.AND P2, PT, R2, R22, PT ;  /* 0x000000160200720c */ /* 0x000fe20003f46270 */
[----:B-1----:R-:W-:-:S12]  /*16ee0*/  @!P0 BRA `(.L_x_966) ;  /* 0x0000002400748947 */ /* 0x002fd80003800000 */
.L_x_1030:
[----:B------:R-:W-:Y:S05]  /*16ef0*/  BSYNC B0 ;  /* 0x0000000000007941 */ /* 0x000fea0003800000 */
.L_x_965:
[----:B------:R-:W-:Y:S05]  /*16f00*/  @!P2 BRA `(.L_x_967) ;  /* 0x0000000800d0a947 */ /* 0x000fea0003800000 */
[----:B0-----:R-:W-:Y:S02]  /*16f10*/  IMAD.MOV.U32 R3, RZ, RZ, R17 ;  /* 0x000000ffff037224 */ /* 0x001fe400078e0011 */
[----:B------:R-:W-:-:S07]  /*16f20*/  IMAD.MOV.U32 R8, RZ, RZ, R18 ;  /* 0x000000ffff087224 */ /* 0x000fce00078e0012 */
.L_x_987:
        /* <DEDUP_REMOVED lines=31> */
.L_x_970:
[----:B------:R-:W1:Y:S01]  /*17120*/  S2R R5, SR_TID.X ;  /* 0x0000000000057919 */ /* 0x000e620000002100 */
[----:B0-----:R-:W-:Y:S01]  /*17130*/  LEA R6, R17, UR41, 0x3 ;  /* 0x0000002911067c11 */ /* 0x001fe2000f8e18ff */
[----:B------:R-:W-:Y:S01]  /*17140*/  BSSY B1, `(.L_x_971) ;  /* 0x0000006000017945 */ /* 0x000fe20003800000 */
[----:B-1----:R-:W-:Y:S02]  /*17150*/  LOP3.LUT R7, R5, 0x7f, RZ, 0xc0, !PT ;  /* 0x0000007f05077812 */ /* 0x002fe400078ec0ff */
[----:B------:R-:W-:Y:S02]  /*17160*/  SHF.L.U32 R5, R18, 0x1f, RZ ;  /* 0x0000001f12057819 */ /* 0x000fe400000006ff */
[----:B------:R-:W-:Y:S02]  /*17170*/  ISETP.NE.AND P2, PT, R7, RZ, PT ;  /* 0x000000ff0700720c */ /* 0x000fe40003f45270 */
[----:B------:R-:W0:Y:S02]  /*17180*/  SYNCS.PHASECHK.TRANS64.TRYWAIT P0, [R6+URZ+0x13280], R5 ;  /* 0x01328005060075a7 */ /* 0x000e24000800017f */
[----:B0-----:R-:W-:Y:S09]  /*17190*/  @!P0 BRA `(.L_x_972) ;  /* 0x0000002000e08947 */ /* 0x001ff20003800000 */
.L_x_1031:
[----:B------:R-:W-:Y:S05]  /*171a0*/  BSYNC B1 ;  /* 0x0000000000017941 */ /* 0x000fea0003800000 */
.L_x_971:
        /* <DEDUP_REMOVED lines=9> */
.L_x_974:
[----:B------:R-:W-:Y:S05]  /*17240*/  BSYNC B1 ;  /* 0x0000000000017941 */ /* 0x000fea0003800000 */
.L_x_973:
[----:B------:R-:W-:Y:S01]  /*17250*/  IMAD.MOV.U32 R11, RZ, RZ, RZ ;  /* 0x000000ffff0b7224 */ /* 0x000fe200078e00ff */
[----:B------:R-:W-:Y:S01]  /*17260*/  R2UR UR12, R20 ;  /* 0x00000000140c72ca */ /* 0x000fe200000e0000 */
[----:B------:R-:W-:Y:S01]  /*17270*/  IMAD.U32 R10, RZ, RZ, UR41 ;  /* 0x00000029ff0a7e24 */ /* 0x000fe2000f8e00ff */
[----:B------:R-:W-:Y:S01]  /*17280*/  UIADD3 UR4, UP0, UR46, 0x470, URZ ;  /* 0x000004702e047890 */ /* 0x000fe2000ff1e03f */
[----:B------:R-:W-:Y:S01]  /*17290*/  PLOP3.LUT P0, PT, PT, PT, PT, 0x80, 0x0 ;  /* 0x000000000000781c */ /* 0x000fe20003f0f070 */
[----:B------:R-:W-:Y:S01]  /*172a0*/  VIADD R9, R6, 0x13270 ;  /* 0x0001327006097836 */ /* 0x000fe20000000000 */
[----:B------:R-:W-:Y:S01]  /*172b0*/  R2UR UR10, R11 ;  /* 0x000000000b0a72ca */ /* 0x000fe200000e0000 */
[----:B------:R-:W-:Y:S01]  /*172c0*/  IMAD R7, R17, 0x2800, R10 ;  /* 0x0000280011077824 */ /* 0x000fe200078e020a */
[----:B------:R-:W-:Y:S01]  /*172d0*/  UIADD3.X UR5, URZ, UR47, URZ, UP0, !UPT ;  /* 0x0000002f3f057290 */ /* 0x000fe200087fe43f */
[----:B------:R-:W-:Y:S01]  /*172e0*/  IMAD R10, R4, 0xa0, R23 ;  /* 0x000000a0040a7824 */ /* 0x000fe200078e0217 */
[----:B------:R-:W-:Y:S01]  /*172f0*/  UMOV UR6, 0x0 ;  /* 0x0000000000067882 */ /* 0x000fe20000000000 */
[----:B------:R-:W-:Y:S01]  /*17300*/  VIADD R4, R7, 0x6000 ;  /* 0x0000600007047836 */ /* 0x000fe20000000000 */
[----:B------:R-:W-:-:S09]  /*17310*/  UMOV UR7, 0x14f00000 ;  /* 0x14f0000000077882 */ /* 0x000fd20000000000 */
.L_x_975:
        /* <DEDUP_REMOVED lines=8> */
[----:B-1----:R-:W-:Y:S05]  /*173a0*/  @P0 BRA.U.ANY `(.L_x_975) ;  /* 0xfffffffd00dc0947 */ /* 0x002fea000393ffff */
[----:B------:R-:W1:Y:S01]  /*173b0*/  SYNCS.PHASECHK.TRANS64.TRYWAIT P0, [R6+URZ+0x13240], R5 ;  /* 0x01324005060075a7 */ /* 0x000e62000800017f */
[----:B------:R-:W-:Y:S04]  /*173c0*/  BSSY B1, `(.L_x_976) ;  /* 0x0000002000017945 */ /* 0x000fe80003800000 */
[----:B-1----:R-:W-:Y:S05]  /*173d0*/  @!P0 BRA `(.L_x_977) ;  /* 0x0000002000648947 */ /* 0x002fea0003800000 */
.L_x_1032:
[----:B------:R-:W-:Y:S05]  /*173e0*/  BSYNC B1 ;  /* 0x0000000000017941 */ /* 0x000fea0003800000 */
.L_x_976:
[----:B------:R-:W-:Y:S01]  /*173f0*/  BSSY B1, `(.L_x_978) ;  /* 0x000000b000017945 */ /* 0x000fe20003800000 */
[----:B------:R-:W-:Y:S02]  /*17400*/  IMAD.MOV.U32 R4, RZ, RZ, 0x0 ;  /* 0x00000000ff047424 */ /* 0x000fe400078e00ff */
[----:B01----:R-:W-:Y:S01]  /*17410*/  IMAD.MOV.U32 R5, RZ, RZ, 0x14f00000 ;  /* 0x14f00000ff057424 */ /* 0x003fe200078e00ff */
[----:B------:R-:W-:Y:S06]  /*17420*/  @P2 BRA `(.L_x_979) ;  /* 0x00000000001c2947 */ /* 0x000fec0003800000 */
[----:B------:R-:W0:Y:S02]  /*17430*/  S2R R9, SR_TID.X ;  /* 0x0000000000097919 */ /* 0x000e240000002100 */
[----:B0-----:R-:W-:Y:S01]  /*17440*/  LOP3.LUT R12, R9, 0x1f, RZ, 0xc0, !PT ;  /* 0x0000001f090c7812 */ /* 0x001fe200078ec0ff */
[----:B------:R-:W-:-:S03]  /*17450*/  IMAD.MOV.U32 R9, RZ, RZ, 0x2800 ;  /* 0x00002800ff097424 */ /* 0x000fc600078e00ff */
[----:B------:R-:W-:Y:S01]  /*17460*/  ISETP.NE.AND P0, PT, R12, RZ, PT ;  /* 0x000000ff0c00720c */ /* 0x000fe20003f05270 */
[----:B------:R0:W-:-:S12]  /*17470*/  SYNCS.ARRIVE.TRANS64 RZ, [R6+URZ+0x13230], R9 ;  /* 0x0132300906ff79a7 */ /* 0x0001d8000800003f */
[----:B0-----:R-:W-:Y:S05]  /*17480*/  @!P0 BRA `(.L_x_979) ;  /* 0x0000000000048947 */ /* 0x001fea0003800000 */
[----:B------:R-:W-:Y:S01]  /*17490*/  BPT.TRAP 0x1 ;  /* 0x000000040000795c */ /* 0x000fe20000300000 */
.L_x_979:
[----:B------:R-:W-:Y:S05]  /*174a0*/  BSYNC B1 ;  /* 0x0000000000017941 */ /* 0x000fea0003800000 */
.L_x_978:
[----:B------:R-:W-:Y:S01]  /*174b0*/  R2UR UR6, R4 ;  /* 0x00000000040672ca */ /* 0x000fe200000e0000 */
[----:B------:R-:W-:Y:S01]  /*174c0*/  UIADD3 UR4, UP0, UR46, 0x370, URZ ;  /* 0x000003702e047890 */ /* 0x000fe2000ff1e03f */
[----:B------:R-:W-:Y:S01]  /*174d0*/  R2UR UR7, R5 ;  /* 0x00000000050772ca */ /* 0x000fe200000e0000 */
[----:B------:R-:W-:Y:S01]  /*174e0*/  VIADD R7, R7, 0xe000 ;  /* 0x0000e00007077836 */ /* 0x000fe20000000000 */
[----:B------:R-:W-:Y:S01]  /*174f0*/  R2UR UR10, R11 ;  /* 0x000000000b0a72ca */ /* 0x000fe200000e0000 */
[----:B------:R-:W-:Y:S01]  /*17500*/  VIADD R6, R6, 0x13230 ;  /* 0x0001323006067836 */ /* 0x000fe20000000000 */
[----:B------:R-:W-:Y:S01]  /*17510*/  R2UR UR12, R20 ;  /* 0x00000000140c72ca */ /* 0x000fe200000e0000 */
[----:B------:R-:W-:Y:S01]  /*17520*/  UIADD3.X UR5, URZ, UR47, URZ, UP0, !UPT ;  /* 0x0000002f3f057290 */ /* 0x000fe200087fe43f */
[----:B------:R-:W-:-:S13]  /*17530*/  PLOP3.LUT P0, PT, PT, PT, PT, 0x80, 0x0 ;  /* 0x000000000000781c */ /* 0x000fda0003f0f070 */
.L_x_980:
        /* <DEDUP_REMOVED lines=8> */
[----:B0-----:R-:W-:Y:S05]  /*175c0*/  @P0 BRA.U.ANY `(.L_x_980) ;  /* 0xfffffffd00dc0947 */ /* 0x001fea000393ffff */
.L_x_969:
[----:B------:R-:W-:Y:S05]  /*175d0*/  BSYNC B0 ;  /* 0x0000000000007941 */ /* 0x000fea0003800000 */
.L_x_968:
[----:B------:R-:W-:-:S06]  /*175e0*/  UISETP.NE.AND UP0, UPT, UR42, 0x3, UPT ;  /* 0x000000032a00788c */ /* 0x000fcc000bf05270 */
[----:B------:R-:W-:-:S13]  /*175f0*/  PLOP3.LUT P0, PT, PT, PT, UP0, 0x80, 0x0 ;  /* 0x000000000000781c */ /* 0x000fda0003f0f008 */
[----:B------:R-:W-:Y:S05]  /*17600*/  @!P0 BRA `(.L_x_981) ;  /* 0x0000000000048947 */ /* 0x000fea0003800000 */
[----:B------:R-:W-:Y:S01]  /*17610*/  BPT.TRAP 0x1 ;  /* 0x000000040000795c */ /* 0x000fe20000300000 */
.L_x_981:
[----:B------:R-:W-:Y:S01]  /*17620*/  LOP3.LUT R5, R8, 0x1, RZ, 0x3c, !PT ;  /* 0x0000000108057812 */ /* 0x000fe200078e3cff */
[----:B------:R-:W-:Y:S01]  /*17630*/  IMAD.U32 R4, RZ, RZ, UR44 ;  /* 0x0000002cff047e24 */ /* 0x000fe2000f8e00ff */
[----:B------:R-:W-:Y:S01]  /*17640*/  LEA R12, R3, UR41, 0x3 ;  /* 0x00000029030c7c11 */ /* 0x000fe2000f8e18ff */
[----:B------:R-:W-:Y:S01]  /*17650*/  BSSY B0, `(.L_x_982) ;  /* 0x0000005000007945 */ /* 0x000fe20003800000 */
[----:B------:R-:W-:Y:S02]  /*17660*/  SHF.L.U32 R5, R5, 0x1f, RZ ;  /* 0x0000001f05057819 */ /* 0x000fe400000006ff */
[----:B------:R-:W-:Y:S02]  /*17670*/  ISETP.NE.AND P0, PT, R4, 0x3, PT ;  /* 0x000000030400780c */ /* 0x000fe40003f05270 */
[----:B------:R-:W0:Y:S02]  /*17680*/  SYNCS.PHASECHK.TRANS64.TRYWAIT P2, [R12+URZ+0x13270], R5 ;  /* 0x013270050c0075a7 */ /* 0x000e24000804017f */
[----:B0-----:R-:W-:Y:S09]  /*17690*/  @!P2 BRA `(.L_x_983) ;  /* 0x0000001c00c8a947 */ /* 0x001ff20003800000 */
.L_x_1033:
[----:B------:R-:W-:Y:S05]  /*176a0*/  BSYNC B0 ;  /* 0x0000000000007941 */ /* 0x000fea0003800000 */
.L_x_982:
[----:B------:R-:W-:Y:S05]  /*176b0*/  @!P0 BRA `(.L_x_984) ;  /* 0x0000000000048947 */ /* 0x000fea0003800000 */
[----:B------:R-:W-:Y:S01]  /*176c0*/  BPT.TRAP 0x1 ;  /* 0x000000040000795c */ /* 0x000fe20000300000 */
.L_x_984:
[----:B0-----:R-:W-:Y:S01]  /*176d0*/  SHF.L.U32 R5, R8, 0x1f, RZ ;  /* 0x0000001f08057819 */ /* 0x001fe200000006ff */
[----:B------:R-:W-:-:S03]  /*176e0*/  IMAD R10, R3, 0x2800, RZ ;  /* 0x00002800030a7824 */ /* 0x000fc600078e02ff */
[----:B------:R-:W0:Y:S02]  /*176f0*/  SYNCS.PHASECHK.TRANS64.TRYWAIT P2, [R12+URZ+0x13260], R5 ;  /* 0x013260050c0075a7 */ /* 0x000e24000804017f */
[----:B0-----:R-:W-:Y:S05]  /*17700*/  @!P2 BRA `(.L_x_985) ;  /* 0x0000001c00c0a947 */ /* 0x001fea0003800000 */
.L_x_1034:
[C---:B------:R-:W-:Y:S01]  /*17710*/  LOP3.LUT R3, R10.reuse, R29, RZ, 0xfc, !PT ;  /* 0x0000001d0a037212 */ /* 0x040fe200078efcff */
[----:B------:R-:W-:Y:S05]  /*17720*/  WARPSYNC.ALL ;  /* 0x0000000000007948 */ /* 0x000fea0003800000 */
[----:B0-----:R-:W0:Y:S01]  /*17730*/  LDSM.16.MT88.4 R4, [R3+UR41+0x6000] ;  /* 0x006000290304783b */ /* 0x001e220008004200 */
        /* <DEDUP_REMOVED lines=39> */
.L_x_986:
[----:B-1----:R-:W-:Y:S01]  /*179b0*/  SYNCS.ARRIVE.TRANS64.A1T0 RZ, [R12+URZ+0x13250], RZ ;  /* 0x013250ff0cff79a7 */ /* 0x002fe2000810003f */
[----:B------:R-:W-:Y:S01]  /*179c0*/  BAR.SYNC.DEFER_BLOCKING 0x2, 0x80 ;  /* 0x0082000000007b1d */ /* 0x000fe20000010000 */
[----:B------:R-:W-:Y:S01]  /*179d0*/  ISETP.GT.AND P0, PT, R2, R22, PT ;  /* 0x000000160200720c */ /* 0x000fe20003f04270 */
[----:B------:R-:W-:Y:S02]  /*179e0*/  @!P1 VIADD R3, R12, 0x13280 ;  /* 0x000132800c039836 */ /* 0x000fe40000000000 */
[----:B------:R-:W-:Y:S02]  /*179f0*/  VIADD R2, R2, 0xffffffff ;  /* 0xffffffff02027836 */ /* 0x000fe40000000000 */
[----:B0-----:R-:W-:Y:S01]  /*17a00*/  IMAD.MOV.U32 R8, RZ, RZ, R18 ;  /* 0x000000ffff087224 */ /* 0x001fe200078e0012 */
[----:B------:R-:W-:-:S04]  /*17a10*/  @!P1 PRMT R3, RZ, 0x654, R3 ;  /* 0x00000654ff039816 */ /* 0x000fc80000000003 */
[----:B------:R0:W-:Y:S02]  /*17a20*/  @!P1 SYNCS.ARRIVE.TRANS64.RED.A1T0 RZ, [R3+URZ], RZ ;  /* 0x000000ff03ff99a7 */ /* 0x0001e4000810043f */
[----:B0-----:R-:W-:Y:S01]  /*17a30*/  IMAD.MOV.U32 R3, RZ, RZ, R17 ;  /* 0x000000ffff037224 */ /* 0x001fe200078e0011 */
[----:B------:R-:W-:Y:S06]  /*17a40*/  @P0 BRA `(.L_x_987) ;  /* 0xfffffff400380947 */ /* 0x000fec000383ffff */
.L_x_967:
[----:B------:R-:W-:Y:S04]  /*17a50*/  BSSY B0, `(.L_x_988) ;  /* 0x000000e000007945 */ /* 0x000fe80003800000 */
[----:B------:R-:W-:Y:S05]  /*17a60*/  @P1 BRA `(.L_x_989) ;  /* 0x0000000000301947 */ /* 0x000fea0003800000 */
[----:B------:R-:W1:Y:S01]  /*17a70*/  S2R R7, SR_LANEID ;  /* 0x0000000000077919 */ /* 0x000e620000000000 */
[----:B------:R-:W-:Y:S01]  /*17a80*/  VOTEU.ANY UR4, UPT, PT ;  /* 0x0000000000047886 */ /* 0x000fe200038e0100 */
[----:B0-----:R-:W0:Y:S01]  /*17a90*/  LDC.64 R2, c[0x0][0xc38] ;  /* 0x00030e00ff027b82 */ /* 0x001e220000000a00 */
[----:B------:R-:W1:Y:S08]  /*17aa0*/  FLO.U32 R0, UR4 ;  /* 0x0000000400007d00 */ /* 0x000e7000080e0000 */
[----:B------:R-:W0:Y:S01]  /*17ab0*/  POPC R5, UR4 ;  /* 0x0000000400057d09 */ /* 0x000e220008000000 */
[----:B-1----:R-:W-:-:S13]  /*17ac0*/  ISETP.EQ.U32.AND P0, PT, R0, R7, PT ;  /* 0x000000070000720c */ /* 0x002fda0003f02070 */
[----:B0-----:R-:W2:Y:S01]  /*17ad0*/  @P0 ATOMG.E.ADD.STRONG.GPU PT, R3, desc[UR48][R2.64], R5 ;  /* 0x00000005020309a8 */ /* 0x001ea200081ee1f0 */
[----:B------:R-:W0:Y:S02]  /*17ae0*/  S2R R4, SR_LTMASK ;  /* 0x0000000000047919 */ /* 0x000e240000003900 */
[----:B0-----:R-:W-:-:S04]  /*17af0*/  LOP3.LUT R4, R4, UR4, RZ, 0xc0, !PT ;  /* 0x0000000404047c12 */ /* 0x001fc8000f8ec0ff */
[----:B------:R-:W0:Y:S01]  /*17b00*/  POPC R7, R4 ;  /* 0x0000000400077309 */ /* 0x000e220000000000 */
[----:B--2---:R-:W0:Y:S02]  /*17b10*/  SHFL.IDX PT, R0, R3, R0, 0x1f ;  /* 0x00001f0003007589 */ /* 0x004e2400000e0000 */
[----:B0-----:R-:W-:-:S07]  /*17b20*/  IADD3 R24, R0, UR43, R7 ;  /* 0x0000002b00187c10 */ /* 0x001fce000fffe007 */
.L_x_989:
[----:B------:R-:W-:Y:S05]  /*17b30*/  BSYNC B0 ;  /* 0x0000000000007941 */ /* 0x000fea0003800000 */
.L_x_988:
[----:B------:R-:W-:-:S06]  /*17b40*/  UISETP.NE.AND UP0, UPT, UR42, 0x3, UPT ;  /* 0x000000032a00788c */ /* 0x000fcc000bf05270 */
[----:B------:R-:W-:-:S13]  /*17b50*/  PLOP3.LUT P0, PT, PT, PT, UP0, 0x80, 0x0 ;  /* 0x000000000000781c */ /* 0x000fda0003f0f008 */
[----:B------:R-:W-:Y:S05]  /*17b60*/  @!P0 BRA `(.L_x_990) ;  /* 0x0000000000048947 */ /* 0x000fea0003800000 */
[----:B------:R-:W-:Y:S01]  /*17b70*/  BPT.TRAP 0x1 ;  /* 0x000000040000795c */ /* 0x000fe20000300000 */
.L_x_990:
[----:B0-----:R-:W-:Y:S01]  /*17b80*/  LOP3.LUT R3, R18, 0x1, RZ, 0x3c, !PT ;  /* 0x0000000112037812 */ /* 0x001fe200078e3cff */
[----:B------:R-:W-:Y:S01]  /*17b90*/  IMAD.U32 R0, RZ, RZ, UR44 ;  /* 0x0000002cff007e24 */ /* 0x000fe2000f8e00ff */
[----:B------:R-:W-:Y:S01]  /*17ba0*/  LEA R2, R17, UR41, 0x3 ;  /* 0x0000002911027c11 */ /* 0x000fe2000f8e18ff */
[----:B------:R-:W-:Y:S01]  /*17bb0*/  BSSY B0, `(.L_x_991) ;  /* 0x0000005000007945 */ /* 0x000fe20003800000 */
[----:B------:R-:W-:Y:S02]  /*17bc0*/  SHF.L.U32 R3, R3, 0x1f, RZ ;  /* 0x0000001f03037819 */ /* 0x000fe400000006ff */
[----:B------:R-:W-:Y:S02]  /*17bd0*/  ISETP.NE.AND P2, PT, R0, 0x3, PT ;  /* 0x000000030000780c */ /* 0x000fe40003f45270 */
[----:B------:R-:W0:Y:S02]  /*17be0*/  SYNCS.PHASECHK.TRANS64.TRYWAIT P0, [R2+URZ+0x13270], R3 ;  /* 0x01327003020075a7 */ /* 0x000e24000800017f */
[----:B0-----:R-:W-:Y:S09]  /*17bf0*/  @!P0 BRA `(.L_x_992) ;  /* 0x0000001800988947 */ /* 0x001ff20003800000 */
.L_x_1035:
[----:B------:R-:W-:Y:S05]  /*17c00*/  BSYNC B0 ;  /* 0x0000000000007941 */ /* 0x000fea0003800000 */
.L_x_991:
[----:B------:R-:W-:Y:S05]  /*17c10*/  @!P2 BRA `(.L_x_993) ;  /* 0x000000000004a947 */ /* 0x000fea0003800000 */
[----:B------:R-:W-:Y:S01]  /*17c20*/  BPT.TRAP 0x1 ;  /* 0x000000040000795c */ /* 0x000fe20000300000 */
.L_x_993:
[----:B------:R-:W-:Y:S01]  /*17c30*/  SHF.L.U32 R5, R18, 0x1f, RZ ;  /* 0x0000001f12057819 */ /* 0x000fe200000006ff */
[----:B0-----:R-:W-:-:S03]  /*17c40*/  IMAD R3, R17, 0x2800, RZ ;  /* 0x0000280011037824 */ /* 0x001fc600078e02ff */
[----:B------:R-:W0:Y:S02]  /*17c50*/  SYNCS.PHASECHK.TRANS64.TRYWAIT P0, [R2+URZ+0x13260], R5 ;  /* 0x01326005020075a7 */ /* 0x000e24000800017f */
[----:B------:R-:W-:Y:S01]  /*17c60*/  LOP3.LUT R0, R3, R29, RZ, 0xfc, !PT ;  /* 0x0000001d03007212 */ /* 0x000fe200078efcff */
[----:B0-----:R-:W-:Y:S06]  /*17c70*/  @!P0 BRA `(.L_x_994) ;  /* 0x00000018008c8947 */ /* 0x001fec0003800000 */
.L_x_1036:
        /* <DEDUP_REMOVED lines=41> */
.L_x_995:
[----:B-1----:R1:W-:Y:S01]  /*17f10*/  SYNCS.ARRIVE.TRANS64.A1T0 RZ, [R2+URZ+0x13250], RZ ;  /* 0x013250ff02ff79a7 */ /* 0x0023e2000810003f */
[----:B------:R-:W-:Y:S02]  /*17f20*/  @!P1 VIADD R0, R2, 0x13280 ;  /* 0x0001328002009836 */ /* 0x000fe40000000000 */
[----:B------:R-:W-:-:S03]  /*17f30*/  VIADD R17, R17, 0x1 ;  /* 0x0000000111117836 */ /* 0x000fc60000000000 */
[----:B------:R-:W-:Y:S01]  /*17f40*/  @!P1 PRMT R0, RZ, 0x654, R0 ;  /* 0x00000654ff009816 */ /* 0x000fe20000000000 */
[----:B------:R-:W-:Y:S01]  /*17f50*/  BAR.SYNC.DEFER_BLOCKING 0x2, 0x80 ;  /* 0x0082000000007b1d */ /* 0x000fe20000010000 */
[----:B------:R-:W-:-:S04]  /*17f60*/  ISETP.NE.AND P0, PT, R17, 0x2, PT ;  /* 0x000000021100780c */ /* 0x000fc80003f05270 */
[----:B0-----:R-:W-:Y:S02]  /*17f70*/  SEL R3, RZ, 0x1, P0 ;  /* 0x00000001ff037807 */ /* 0x001fe40000000000 */
[----:B------:R-:W-:Y:S02]  /*17f80*/  SEL R17, R17, RZ, P0 ;  /* 0x000000ff11117207 */ /* 0x000fe40000000000 */
[----:B------:R-:W-:Y:S01]  /*17f90*/  LOP3.LUT R18, R18, R3, RZ, 0x3c, !PT ;  /* 0x0000000312127212 */ /* 0x000fe200078e3cff */
[----:B------:R1:W-:Y:S06]  /*17fa0*/  @!P1 SYNCS.ARRIVE.TRANS64.RED.A1T0 RZ, [R0+URZ], RZ ;  /* 0x000000ff00ff99a7 */ /* 0x0003ec000810043f */
.L_x_951:
[----:B------:R-:W-:Y:S05]  /*17fb0*/  BSYNC B6 ;  /* 0x0000000000067941 */ /* 0x000fea0003800000 */
.L_x_949:
[----:B------:R-:W-:-:S13]  /*17fc0*/  LOP3.LUT P0, RZ, R16, 0x2, RZ, 0xc0, !PT ;  /* 0x0000000210ff7812 */ /* 0x000fda000780c0ff */
[----:B------:R-:W-:Y:S05]  /*17fd0*/  @!P0 BRA `(.L_x_996) ;  /* 0x0000000000248947 */ /* 0x000fea0003800000 */
        /* <DEDUP_REMOVED lines=9> */
.L_x_996:
[----:B-1----:R-:W0:Y:S01]  /*18070*/  S2R R0, SR_TID.X ;  /* 0x0000000000007919 */ /* 0x002e220000002100 */
[----:B------:R-:W-:Y:S01]  /*18080*/  ULDC UR4, c[0x0][0xc14] ;  /* 0x0003050000047ab9 */ /* 0x000fe20000000800 */
[----:B0-----:R-:W-:Y:S01]  /*18090*/  LOP3.LUT R7, R0, 0x1f, RZ, 0xc0, !PT ;  /* 0x0000001f00077812 */ /* 0x001fe200078ec0ff */
[----:B------:R-:W-:-:S03]  /*180a0*/  IMAD.MOV.U32 R0, RZ, RZ, RZ ;  /* 0x000000ffff007224 */ /* 0x000fc600078e00ff */
[C---:B------:R-:W-:Y:S01]  /*180b0*/  ISETP.NE.AND P0, PT, R7.reuse, 0x1f, PT ;  /* 0x0000001f0700780c */ /* 0x040fe20003f05270 */
[----:B------:R-:W-:-:S05]  /*180c0*/  VIADD R5, R7, UR45 ;  /* 0x0000002d07057c36 */ /* 0x000fca0008000000 */
[----:B------:R-:W-:Y:S01]  /*180d0*/  ISETP.GE.OR P1, PT, R5, UR4, !P0 ;  /* 0x0000000405007c0c */ /* 0x000fe2000c726670 */
[----:B------:R-:W-:-:S12]  /*180e0*/  ULDC UR4, c[0x0][0xc14] ;  /* 0x0003050000047ab9 */ /* 0x000fd80000000800 */
[----:B------:R-:W0:Y:S02]  /*180f0*/  @!P1 LDC.64 R2, c[0x0][0xc58] ;  /* 0x00031600ff029b82 */ /* 0x000e240000000a00 */
        /* <DEDUP_REMOVED lines=16> */
[----:B------:R-:W-:Y:S02]  /*18200*/  IMAD.IADD R3, R4, 0x1, R3 ;  /* 0x0000000104037824 */ /* 0x000fe400078e0203 */
[----:B------:R-:W-:Y:S04]  /*18210*/  SHFL.IDX PT, R4, R24, 0x1, 0x1f ;  /* 0x00201f0018047f89 */ /* 0x000fe800000e0000 */
[----:B------:R-:W1:Y:S02]  /*18220*/  SHFL.UP PT, R2, R3, 0x8, RZ ;  /* 0x0500000003027989 */ /* 0x000e6400000e00ff */
[----:B-1----:R-:W-:-:S05]  /*18230*/  SEL R2, R2, RZ, P4 ;  /* 0x000000ff02027207 */ /* 0x002fca0002000000 */
[----:B------:R-:W-:-:S05]  /*18240*/  IMAD.IADD R2, R3, 0x1, R2 ;  /* 0x0000000103027824 */ /* 0x000fca00078e0202 */
[----:B------:R-:W1:Y:S02]  /*18250*/  SHFL.UP PT, R5, R2, 0x10, RZ ;  /* 0x0600000002057989 */ /* 0x000e6400000e00ff */
[----:B-1----:R-:W-:-:S05]  /*18260*/  SEL R5, R5, RZ, P5 ;  /* 0x000000ff05057207 */ /* 0x002fca0002800000 */
[----:B------:R-:W-:Y:S02]  /*18270*/  IMAD.IADD R7, R2, 0x1, R5 ;  /* 0x0000000102077824 */ /* 0x000fe400078e0205 */
[----:B------:R-:W-:Y:S04]  /*18280*/  SHFL.IDX PT, R5, R24, RZ, 0x1f ;  /* 0x00001fff18057589 */ /* 0x000fe800000e0000 */
[----:B------:R-:W0:Y:S02]  /*18290*/  SHFL.IDX PT, R9, R7, 0x1f, 0x1f ;  /* 0x03e01f0007097f89 */ /* 0x000e2400000e0000 */
[----:B0-----:R-:W-:-:S04]  /*182a0*/  IMAD R9, R9, R6, RZ ;  /* 0x0000000609097224 */ /* 0x001fc800078e02ff */
[----:B------:R-:W-:-:S05]  /*182b0*/  IMAD.IADD R4, R4, 0x1, R9 ;  /* 0x0000000104047824 */ /* 0x000fca00078e0209 */
[----:B------:R-:W-:-:S13]  /*182c0*/  ISETP.GT.AND P6, PT, R4, R5, PT ;  /* 0x000000050400720c */ /* 0x000fda0003fc4270 */
[----:B------:R-:W-:Y:S05]  /*182d0*/  @P6 BRA `(.L_x_998) ;  /* 0x0000000000986947 */ /* 0x000fea0003800000 */
.L_x_1002:
[----:B------:R-:W-:-:S04]  /*182e0*/  UIADD3 UR45, UR45, 0x1f, URZ ;  /* 0x0000001f2d2d7890 */ /* 0x000fc8000fffe03f */
[----:B------:R-:W-:-:S06]  /*182f0*/  UISETP.GE.AND UP0, UPT, UR45, UR4, UPT ;  /* 0x000000042d00728c */ /* 0x000fcc000bf06270 */
[----:B------:R-:W-:-:S13]  /*18300*/  PLOP3.LUT P6, PT, PT, PT, UP0, 0x40, 0x0 ;  /* 0x000000000000781c */ /* 0x000fda0003fce808 */
[----:B------:R-:W-:Y:S05]  /*18310*/  @!P6 BRA `(.L_x_999) ;  /* 0x0000000400d4e947 */ /* 0x000fea0003800000 */
[----:B------:R-:W0:Y:S01]  /*18320*/  S2R R0, SR_TID.X ;  /* 0x0000000000007919 */ /* 0x000e220000002100 */
[----:B------:R-:W-:Y:S01]  /*18330*/  BSSY B0, `(.L_x_1000) ;  /* 0x0000009000007945 */ /* 0x000fe20003800000 */
[----:B0-----:R-:W-:-:S05]  /*18340*/  LOP3.LUT R0, R0, 0x1f, RZ, 0xc0, !PT ;  /* 0x0000001f00007812 */ /* 0x001fca00078ec0ff */
[----:B------:R-:W-:Y:S02]  /*18350*/  VIADD R7, R0, UR45 ;  /* 0x0000002d00077c36 */ /* 0x000fe40008000000 */
[----:B------:R-:W-:-:S03]  /*18360*/  IMAD.MOV.U32 R0, RZ, RZ, RZ ;  /* 0x000000ffff007224 */ /* 0x000fc600078e00ff */
[----:B------:R-:W-:-:S13]  /*18370*/  ISETP.GE.OR P6, PT, R7, UR4, !P0 ;  /* 0x0000000407007c0c */ /* 0x000fda000c7c6670 */
[----:B------:R-:W-:Y:S05]  /*18380*/  @P6 BRA `(.L_x_1001) ;  /* 0x00000000000c6947 */ /* 0x000fea0003800000 */
[----:B------:R-:W0:Y:S02]  /*18390*/  LDC.64 R2, c[0x0][0xc58] ;  /* 0x00031600ff027b82 */ /* 0x000e240000000a00 */
[----:B0-----:R-:W-:-:S05]  /*183a0*/  IMAD.WIDE R2, R7, 0x4, R2 ;  /* 0x0000000407027825 */ /* 0x001fca00078e0202 */
[----:B------:R0:W5:Y:S02]  /*183b0*/  LDG.E R0, desc[UR48][R2.64] ;  /* 0x0000003002007981 */ /* 0x000164000c1e1900 */
.L_x_1001:
[----:B------:R-:W-:Y:S05]  /*183c0*/  BSYNC B0 ;  /* 0x0000000000007941 */ /* 0x000fea0003800000 */
.L_x_1000:
        /* <DEDUP_REMOVED lines=21> */
[----:B------:R-:W-:Y:S02]  /*18520*/  IMAD.MOV.U32 R7, RZ, RZ, R9 ;  /* 0x000000ffff077224 */ /* 0x000fe400078e0009 */
[----:B------:R-:W-:-:S07]  /*18530*/  IMAD.MOV.U32 R9, RZ, RZ, R3 ;  /* 0x000000ffff097224 */ /* 0x000fce00078e0003 */
.L_x_998:
        /* <DEDUP_REMOVED lines=12> */
[----:B------:R-:W-:Y:S01]  /*18600*/  ISETP.NE.AND P0, PT, RZ, UR7, PT ;  /* 0x00000007ff007c0c */ /* 0x000fe2000bf05270 */
[----:B------:R-:W-:-:S03]  /*18610*/  IMAD.MOV.U32 R24, RZ, RZ, RZ ;  /* 0x000000ffff187224 */ /* 0x000fc600078e00ff */
        /* <DEDUP_REMOVED lines=10> */
[----:B------:R-:W-:-:S06]  /*186c0*/  IMAD.U32 R24, RZ, RZ, UR4 ;  /* 0x00000004ff187e24 */ /* 0x000fcc000f8e00ff */
[----:B------:R0:W1:Y:S02]  /*186d0*/  SHFL.IDX PT, R24, R7, R24, 0x1f ;  /* 0x00001f1807187589 */ /* 0x00006400000e0000 */
.L_x_1003:
[----:B-1----:R-:W-:Y:S02]  /*186e0*/  IMAD R24, R24, R6, R11 ;  /* 0x0000000618187224 */ /* 0x002fe400078e020b */
[----:B0-----:R-:W-:Y:S02]  /*186f0*/  IMAD R7, R15, R8, RZ ;  /* 0x000000080f077224 */ /* 0x001fe400078e02ff */
[----:B------:R-:W-:Y:S02]  /*18700*/  IMAD.MOV.U32 R2, RZ, RZ, RZ ;  /* 0x000000ffff027224 */ /* 0x000fe400078e00ff */
[----:B------:R-:W-:Y:S02]  /*18710*/  IMAD.IADD R5, R5, 0x1, -R24 ;  /* 0x0000000105057824 */ /* 0x000fe400078e0a18 */
        /* <DEDUP_REMOVED lines=14> */
[----:B------:R-:W-:-:S04]  /*18800*/  IMAD.MOV.U32 R2, RZ, RZ, R3 ;  /* 0x000000ffff027224 */ /* 0x000fc800078e0003 */
[----:B------:R-:W-:Y:S01]  /*18810*/  @!P2 IMAD.MOV R2, RZ, RZ, -R2 ;  /* 0x000000ffff02a224 */ /* 0x000fe200078e0a02 */
[----:B------:R-:W-:-:S05]  /*18820*/  @!P1 LOP3.LUT R2, RZ, R4, RZ, 0x33, !PT ;  /* 0x00000004ff029212 */ /* 0x000fca00078e33ff */
[----:B------:R-:W-:Y:S02]  /*18830*/  IMAD R7, R9, R2, RZ ;  /* 0x0000000209077224 */ /* 0x000fe400078e02ff */
[----:B------:R-:W-:Y:S02]  /*18840*/  IMAD.MOV R2, RZ, RZ, -R2 ;  /* 0x000000ffff027224 */ /* 0x000fe400078e0a02 */
[----:B------:R-:W-:Y:S02]  /*18850*/  IMAD.MOV R3, RZ, RZ, -R7 ;  /* 0x000000ffff037224 */ /* 0x000fe400078e0a07 */
[----:B------:R-:W-:Y:S02]  /*18860*/  IMAD R4, R4, R2, R5 ;  /* 0x0000000204047224 */ /* 0x000fe400078e0205 */
[----:B------:R-:W-:Y:S01]  /*18870*/  IMAD.MOV.U32 R2, RZ, RZ, RZ ;  /* 0x000000ffff027224 */ /* 0x000fe200078e00ff */
[----:B------:R-:W-:Y:S01]  /*18880*/  VIADDMNMX R6, R3, R6, R9, PT ;  /* 0x0000000603067246 */ /* 0x000fe20003800109 */
[----:B------:R-:W-:-:S03]  /*18890*/  IMAD.IADD R7, R4, 0x1, R7 ;  /* 0x0000000104077824 */ /* 0x000fc600078e0207 */
[----:B------:R-:W-:-:S04]  /*188a0*/  IABS R8, R6 ;  /* 0x0000000600087213 */ /* 0x000fc80000000000 */
[----:B------:R-:W0:Y:S08]  /*188b0*/  I2F.RP R9, R8 ;  /* 0x0000000800097306 */ /* 0x000e300000209400 */
[----:B0-----:R-:W0:Y:S02]  /*188c0*/  MUFU.RCP R9, R9 ;  /* 0x0000000900097308 */ /* 0x001e240000001000 */
[----:B0-----:R-:W-:Y:S01]  /*188d0*/  VIADD R3, R9, 0xffffffe ;  /* 0x0ffffffe09037836 */ /* 0x001fe20000000000 */
[----:B------:R-:W-:-:S05]  /*188e0*/  IABS R9, R6 ;  /* 0x0000000600097213 */ /* 0x000fca0000000000 */
[----:B------:R-:W0:Y:S02]  /*188f0*/  F2I.FTZ.U32.TRUNC.NTZ R3, R3 ;  /* 0x0000000300037305 */ /* 0x000e24000021f000 */
[----:B0-----:R-:W-:-:S04]  /*18900*/  IMAD.MOV R11, RZ, RZ, -R3 ;  /* 0x000000ffff0b7224 */ /* 0x001fc800078e0a03 */
[----:B------:R-:W-:-:S04]  /*18910*/  IMAD R5, R11, R8, RZ ;  /* 0x000000080b057224 */ /* 0x000fc800078e02ff */
[----:B------:R-:W-:Y:S01]  /*18920*/  IMAD.HI.U32 R2, R3, R5, R2 ;  /* 0x0000000503027227 */ /* 0x000fe200078e0002 */
[----:B------:R-:W-:-:S03]  /*18930*/  IABS R5, R4 ;  /* 0x0000000400057213 */ /* 0x000fc60000000000 */
[----:B------:R-:W-:Y:S02]  /*18940*/  IMAD.MOV R3, RZ, RZ, -R9 ;  /* 0x000000ffff037224 */ /* 0x000fe400078e0a09 */
        /* <DEDUP_REMOVED lines=8> */
[----:B------:R-:W-:Y:S01]  /*189d0*/  ISETP.GE.AND P2, PT, R3, RZ, PT ;  /* 0x000000ff0300720c */ /* 0x000fe20003f46270 */
[----:B------:R-:W-:-:S06]  /*189e0*/  IMAD.MOV R3, RZ, RZ, -R6 ;  /* 0x000000ffff037224 */ /* 0x000fcc00078e0a06 */
[----:B------:R-:W-:-:S06]  /*189f0*/  @P0 VIADD R2, R2, 0x1 ;  /* 0x0000000102020836 */ /* 0x000fcc0000000000 */
[----:B------:R-:W-:Y:S01]  /*18a00*/  @!P2 IMAD.MOV R2, RZ, RZ, -R2 ;  /* 0x000000ffff02a224 */ /* 0x000fe200078e0a02 */
[----:B------:R-:W-:-:S04]  /*18a10*/  @!P1 LOP3.LUT R2, RZ, R6, RZ, 0x33, !PT ;  /* 0x00000006ff029212 */ /* 0x000fc800078e33ff */
[----:B------:R-:W-:Y:S01]  /*18a20*/  LOP3.LUT R25, RZ, R2, RZ, 0x33, !PT ;  /* 0x00000002ff197212 */ /* 0x000fe200078e33ff */
[----:B------:R-:W-:-:S04]  /*18a30*/  IMAD R3, R2, R3, R7 ;  /* 0x0000000302037224 */ /* 0x000fc800078e0207 */
[----:B------:R-:W-:Y:S01]  /*18a40*/  IMAD.IADD R25, R0, 0x1, R25 ;  /* 0x0000000100197824 */ /* 0x000fe200078e0219 */
[----:B------:R-:W-:Y:S01]  /*18a50*/  R2UR UR38, R3 ;  /* 0x00000000032672ca */ /* 0x000fe200000e0000 */
[----:B------:R-:W-:-:S14]  /*18a60*/  BRA `(.L_x_1004) ;  /* 0x0000000000107947 */ /* 0x000fdc0003800000 */
.L_x_999:
[----:B------:R-:W-:Y:S01]  /*18a70*/  IMAD.MOV.U32 R24, RZ, RZ, R5 ;  /* 0x000000ffff187224 */ /* 0x000fe200078e0005 */
[----:B------:R-:W-:Y:S01]  /*18a80*/  ULDC UR45, c[0x0][0xc14] ;  /* 0x00030500002d7ab9 */ /* 0x000fe20000000800 */
[----:B------:R-:W-:Y:S01]  /*18a90*/  IMAD.MOV.U32 R25, RZ, RZ, RZ ;  /* 0x000000ffff197224 */ /* 0x000fe200078e00ff */
[----:B------:R-:W-:-:S06]  /*18aa0*/  UMOV UR38, URZ ;  /* 0x0000003f00267c82 */ /* 0x000fcc0008000000 */
.L_x_1004:
[----:B------:R-:W0:Y:S01]  /*18ab0*/  S2R R0, SR_TID.X ;  /* 0x0000000000007919 */ /* 0x000e220000002100 */
[----:B------:R-:W-:Y:S02]  /*18ac0*/  IMAD.U32 R6, RZ, RZ, UR38 ;  /* 0x00000026ff067e24 */ /* 0x000fe4000f8e00ff */
[----:B------:R-:W-:Y:S01]  /*18ad0*/  IMAD.U32 R7, RZ, RZ, UR45 ;  /* 0x0000002dff077e24 */ /* 0x000fe2000f8e00ff */
[----:B------:R-:W-:Y:S01]  /*18ae0*/  BAR.SYNC.DEFER_BLOCKING 0x4, 0x200 ;  /* 0x0108000000007b1d */ /* 0x000fe20000010000 */
[----:B------:R-:W-:Y:S02]  /*18af0*/  IMAD.MOV.U32 R4, RZ, RZ, R24 ;  /* 0x000000ffff047224 */ /* 0x000fe400078e0018 */
[----:B------:R-:W-:Y:S01]  /*18b00*/  IMAD.MOV.U32 R5, RZ, RZ, R25 ;  /* 0x000000ffff057224 */ /* 0x000fe200078e0019 */
[----:B0-----:R-:W-:-:S04]  /*18b10*/  LOP3.LUT R0, R0, 0x1f, RZ, 0xc0, !PT ;  /* 0x0000001f00007812 */ /* 0x001fc800078ec0ff */
[----:B------:R-:W-:-:S13]  /*18b20*/  ISETP.NE.AND P0, PT, R0, RZ, PT ;  /* 0x000000ff0000720c */ /* 0x000fda0003f05270 */
[----:B------:R-:W0:Y:S01]  /*18b30*/  @!P0 S2R R3, SR_CgaCtaId ;  /* 0x0000000000038919 */ /* 0x000e220000008800 */
[----:B------:R-:W-:-:S04]  /*18b40*/  @!P0 MOV R0, 0x400 ;  /* 0x0000040000008802 */ /* 0x000fc80000000f00 */
[----:B0-----:R-:W-:-:S05]  /*18b50*/  @!P0 LEA R0, R3, R0, 0x18 ;  /* 0x0000000003008211 */ /* 0x001fca00078ec0ff */
[----:B------:R0:W-:Y:S01]  /*18b60*/  @!P0 STS.128 [R0+0x132d0], R4 ;  /* 0x0132d00400008388 */ /* 0x0001e20000000c00 */
[----:B------:R-:W-:Y:S06]  /*18b70*/  BAR.ARV 0x5, 0x200 ;  /* 0x0148000000007b1d */ /* 0x000fec0000002000 */
.L_x_997:
[----:B------:R-:W-:Y:S02]  /*18b80*/  ULDC UR4, c[0x0][0xc14] ;  /* 0x0003050000047ab9 */ /* 0x000fe40000000800 */
[----:B------:R-:W-:-:S06]  /*18b90*/  UISETP.GE.AND UP0, UPT, UR45, UR4, UPT ;  /* 0x000000042d00728c */ /* 0x000fcc000bf06270 */
[----:B------:R-:W-:-:S13]  /*18ba0*/  PLOP3.LUT P0, PT, PT, PT, UP0, 0x80, 0x0 ;  /* 0x000000000000781c */ /* 0x000fda0003f0f008 */
[----:B------:R-:W-:Y:S05]  /*18bb0*/  @!P0 BRA `(.L_x_1005) ;  /* 0xffffffc800bc8947 */ /* 0x000fea000383ffff */
.L_x_939:
[----:B01----:R-:W2:Y:S01]  /*18bc0*/  LDL.LU R0, [R1] ;  /* 0x0000000001007983 */ /* 0x003ea20000300800 */
[----:B------:R-:W-:Y:S01]  /*18bd0*/  BSSY B0, `(.L_x_1006) ;  /* 0x000000b000007945 */ /* 0x000fe20003800000 */
[----:B------:R-:W0:Y:S01]  /*18be0*/  S2R R5, SR_CgaCtaId ;  /* 0x0000000000057919 */ /* 0x000e220000008800 */
[----:B--2---:R-:W-:-:S05]  /*18bf0*/  VIADD R0, R0, 0x1 ;  /* 0x0000000100007836 */ /* 0x004fca0000000000 */
[----:B------:R-:W-:-:S04]  /*18c00*/  LEA.HI R2, R0, R0, RZ, 0x1 ;  /* 0x0000000000027211 */ /* 0x000fc800078f08ff */
[----:B------:R-:W-:Y:S02]  /*18c10*/  LOP3.LUT R3, R2, 0xfffffffe, RZ, 0xc0, !PT ;  /* 0xfffffffe02037812 */ /* 0x000fe400078ec0ff */
[----:B------:R-:W-:-:S03]  /*18c20*/  MOV R2, 0x400 ;  /* 0x0000040000027802 */ /* 0x000fc60000000f00 */
[----:B------:R-:W-:Y:S01]  /*18c30*/  IMAD.IADD R0, R0, 0x1, -R3 ;  /* 0x0000000100007824 */ /* 0x000fe200078e0a03 */
[----:B0-----:R-:W-:-:S04]  /*18c40*/  LEA R6, R5, R2, 0x18 ;  /* 0x0000000205067211 */ /* 0x001fc800078ec0ff */
[----:B------:R-:W-:-:S04]  /*18c50*/  SHF.L.U32 R0, R0, 0x1f, RZ ;  /* 0x0000001f00007819 */ /* 0x000fc800000006ff */
[----:B------:R-:W0:Y:S02]  /*18c60*/  SYNCS.PHASECHK.TRANS64.TRYWAIT P0, [R6+URZ+0x13220], R0 ;  /* 0x01322000060075a7 */ /* 0x000e24000800017f */
[----:B0-----:R-:W-:Y:S05]  /*18c70*/  @!P0 BRA `(.L_x_1007) ;  /* 0x0000000800a08947 */ /* 0x001fea0003800000 */
.L_x_1037:
[----:B------:R-:W-:Y:S05]  /*18c80*/  BSYNC B0 ;  /* 0x0000000000007941 */ /* 0x000fea0003800000 */
.L_x_1006:
[----:B------:R-:W-:-:S03]  /*18c90*/  UMOV UR4, 0xffffffff ;  /* 0xffffffff00047882 */ /* 0x000fc60000000000 */
[----:B------:R-:W-:Y:S05]  /*18ca0*/  BRA.DIV UR4, `(.L_x_1008) ;  /* 0x0000000a04a87947 */ /* 0x000fea000b800000 */
[----:B0-----:R-:W0:Y:S02]  /*18cb0*/  S2R R0, SR_TID.X ;  /* 0x0000000000007919 */ /* 0x001e240000002100 */
[----:B0-----:R-:W-:-:S04]  /*18cc0*/  SHF.R.U32.HI R0, RZ, 0x5, R0 ;  /* 0x00000005ff007819 */ /* 0x001fc80000011600 */
[----:B------:R-:W-:-:S05]  /*18cd0*/  LOP3.LUT R0, R0, 0x3, RZ, 0xc0, !PT ;  /* 0x0000000300007812 */ /* 0x000fca00078ec0ff */
[----:B------:R0:W1:Y:S02]  /*18ce0*/  SHFL.IDX PT, R14, R0, RZ, 0x1f ;  /* 0x00001fff000e7589 */ /* 0x00006400000e0000 */
.L_x_1040:
[----:B-1----:R-:W-:Y:S01]  /*18cf0*/  ISETP.NE.AND P0, PT, R14, RZ, PT ;  /* 0x000000ff0e00720c */ /* 0x002fe20003f05270 */
[----:B------:R-:W-:-:S12]  /*18d00*/  BSSY B0, `(.L_x_1009) ;  /* 0x000002b000007945 */ /* 0x000fd80003800000 */
[----:B------:R-:W-:Y:S05]  /*18d10*/  @P0 BRA `(.L_x_1010) ;  /* 0x0000000000a40947 */ /* 0x000fea0003800000 */
[----:B------:R-:W-:-:S03]  /*18d20*/  UMOV UR4, 0xffffffff ;  /* 0xffffffff00047882 */ /* 0x000fc60000000000 */
[----:B------:R-:W-:Y:S05]  /*18d30*/  BRA.DIV UR4, `(.L_x_1011) ;  /* 0x0000000a04b87947 */ /* 0x000fea000b800000 */
[----:B------:R-:W-:-:S13]  /*18d40*/  ELECT P6, URZ, PT ;  /* 0x00000000003f782f */ /* 0x000fda00038c0000 */
.L_x_1043:
[----:B------:R-:W-:Y:S05]  /*18d50*/  @!P6 BRA `(.L_x_1010) ;  /* 0x000000000094e947 */ /* 0x000fea0003800000 */
[----:B------:R-:W-:-:S06]  /*18d60*/  ULOP3.LUT UR4, UR40, 0x2, URZ, 0xfc, !UPT ;  /* 0x0000000228047892 */ /* 0x000fcc000f8efc3f */
[----:B0-----:R-:W-:-:S05]  /*18d70*/  IMAD.U32 R0, RZ, RZ, UR4 ;  /* 0x00000004ff007e24 */ /* 0x001fca000f8e00ff */
[----:B------:R-:W-:-:S13]  /*18d80*/  ISETP.NE.AND P0, PT, R0, 0x3, PT ;  /* 0x000000030000780c */ /* 0x000fda0003f05270 */
[----:B------:R-:W-:Y:S05]  /*18d90*/  @!P0 BRA `(.L_x_1012) ;  /* 0x0000000000048947 */ /* 0x000fea0003800000 */
[----:B------:R-:W-:Y:S01]  /*18da0*/  BPT.TRAP 0x1 ;  /* 0x000000040000795c */ /* 0x000fe20000300000 */
.L_x_1012:
        /* <DEDUP_REMOVED lines=12> */
.L_x_1044:
[----:B------:R-:W1:Y:S02]  /*18e70*/  SYNCS.PHASECHK.TRANS64.TRYWAIT P1, [R9+URZ], R0 ;  /* 0x00000000090075a7 */ /* 0x000e64000802017f */
[----:B-1----:R-:W-:Y:S05]  /*18e80*/  @!P1 BRA `(.L_x_1014) ;  /* 0x0000000800989947 */ /* 0x002fea0003800000 */
.L_x_1045:
[----:B------:R-:W-:Y:S05]  /*18e90*/  @!P0 BRA `(.L_x_1015) ;  /* 0x0000000000048947 */ /* 0x000fea0003800000 */
[----:B------:R-:W-:Y:S01]  /*18ea0*/  BPT.TRAP 0x1 ;  /* 0x000000040000795c */ /* 0x000fe20000300000 */
.L_x_1015:
[----:B------:R-:W-:-:S04]  /*18eb0*/  IMAD R17, R17, 0x8, R6 ;  /* 0x0000000811117824 */ /* 0x000fc800078e0206 */
[----:B------:R-:W2:Y:S02]  /*18ec0*/  SYNCS.PHASECHK.TRANS64.TRYWAIT P1, [R17+URZ+0x13260], R4 ;  /* 0x01326004110075a7 */ /* 0x000ea4000802017f */
[----:B--2---:R-:W-:Y:S05]  /*18ed0*/  @!P1 BRA `(.L_x_1016) ;  /* 0x0000000800989947 */ /* 0x004fea0003800000 */
.L_x_1046:
[----:B------:R-:W-:Y:S05]  /*18ee0*/  @!P0 BRA `(.L_x_1017) ;  /* 0x0000000000048947 */ /* 0x000fea0003800000 */
[----:B------:R-:W-:Y:S01]  /*18ef0*/  BPT.TRAP 0x1 ;  /* 0x000000040000795c */ /* 0x000fe20000300000 */
.L_x_1017:
[----:B------:R-:W-:-:S04]  /*18f00*/  IMAD R7, R7, 0x8, R6 ;  /* 0x0000000807077824 */ /* 0x000fc800078e0206 */
[----:B------:R-:W3:Y:S02]  /*18f10*/  SYNCS.PHASECHK.TRANS64.TRYWAIT P1, [R7+URZ+0x13260], R0 ;  /* 0x01326000070075a7 */ /* 0x000ee4000802017f */
[----:B---3--:R-:W-:Y:S05]  /*18f20*/  @!P1 BRA `(.L_x_1018) ;  /* 0x0000000800989947 */ /* 0x008fea0003800000 */
.L_x_1047:
[----:B------:R-:W-:Y:S05]  /*18f30*/  @!P0 BRA `(.L_x_1019) ;  /* 0x0000000000048947 */ /* 0x000fea0003800000 */
[----:B------:R-:W-:Y:S01]  /*18f40*/  BPT.TRAP 0x1 ;  /* 0x000000040000795c */ /* 0x000fe20000300000 */
.L_x_1019:
[----:B------:R-:W4:Y:S02]  /*18f50*/  SYNCS.PHASECHK.TRANS64.TRYWAIT P0, [R17+URZ+0x13280], R4 ;  /* 0x01328004110075a7 */ /* 0x000f24000800017f */
[----:B----4-:R-:W-:Y:S05]  /*18f60*/  @!P0 BRA `(.L_x_1020) ;  /* 0x00000008009c8947 */ /* 0x010fea0003800000 */
.L_x_1021:
[----:B------:R0:W0:Y:S02]  /*18f70*/  SYNCS.PHASECHK.TRANS64.TRYWAIT P0, [R7+URZ+0x13280], R0 ;  /* 0x01328000070075a7 */ /* 0x000024000800017f */
[----:B0-----:R-:W-:Y:S05]  /*18f80*/  @!P0 NANOSLEEP.SYNCS 0x989680 ;  /* 0x009896800000895d */ /* 0x001fea0003900000 */
[----:B------:R-:W0:Y:S02]  /*18f90*/  @!P0 SYNCS.PHASECHK.TRANS64 P0, [R7+URZ+0x13280], R0 ;  /* 0x01328000070085a7 */ /* 0x000e24000800007f */
[----:B0-----:R-:W-:Y:S05]  /*18fa0*/  @!P0 BRA `(.L_x_1021) ;  /* 0xfffffffc00f08947 */ /* 0x001fea000383ffff */
.L_x_1010:
[----:B------:R-:W-:Y:S05]  /*18fb0*/  BSYNC B0 ;  /* 0x0000000000007941 */ /* 0x000fea0003800000 */
.L_x_1009:
[----:B------:R-:W-:Y:S05]  /*18fc0*/  EXIT ;  /* 0x000000000000794d */ /* 0x000fea0003800000 */
.L_x_837:
[----:B0-----:R-:W-:-:S04]  /*18fd0*/  IMAD.U32 R3, RZ, RZ, UR45 ;  /* 0x0000002dff037e24 */ /* 0x001fc8000f8e00ff */
[----:B------:R0:W1:Y:S03]  /*18fe0*/  SYNCS.PHASECHK.TRANS64.TRYWAIT P1, [R3+URZ+0x13200], R8 ;  /* 0x01320008030075a7 */ /* 0x000066000802017f */
[----:B-1----:R-:W-:Y:S05]  /*18ff0*/  @!P1 NANOSLEEP.SYNCS 0x989680 ;  /* 0x009896800000995d */ /* 0x002fea0003900000 */
[----:B------:R-:W1:Y:S02]  /*19000*/  @!P1 SYNCS.PHASECHK.TRANS64 P1, [R3+URZ+0x13200], R8 ;  /* 0x01320008030095a7 */ /* 0x000e64000802007f */
[----:B-1----:R-:W-:Y:S05]  /*19010*/  @!P1 BRA `(.L_x_837) ;  /* 0xfffffffc00ec9947 */ /* 0x002fea000383ffff */
[----:B------:R-:W-:Y:S05]  /*19020*/  BRA `(.L_x_1022) ;  /* 0xfffffe8c00087947 */ /* 0x000fea000383ffff */
.L_x_841:
[----:B-1----:R1:W2:Y:S02]  /*19030*/  SYNCS.PHASECHK.TRANS64.TRYWAIT P1, [R6+URZ+0x13230], R3 ;  /* 0x01323003060075a7 */ /* 0x0022a4000802017f */
[----:B--2---:R-:W-:Y:S05]  /*19040*/  @!P1 NANOSLEEP.SYNCS 0x989680 ;  /* 0x009896800000995d */ /* 0x004fea0003900000 */
[----:B------:R-:W2:Y:S02]  /*19050*/  @!P1 SYNCS.PHASECHK.TRANS64 P1, [R6+URZ+0x13230], R3 ;  /* 0x01323003060095a7 */ /* 0x000ea4000802007f */
[----:B--2---:R-:W-:Y:S05]  /*19060*/  @!P1 BRA `(.L_x_841) ;  /* 0xfffffffc00f09947 */ /* 0x004fea000383ffff */
[----:B------:R-:W-:Y:S05]  /*19070*/  BRA `(.L_x_840) ;  /* 0xfffffe8c00247947 */ /* 0x000fea000383ffff */
.L_x_857:
[----:B-1----:R-:W-:-:S04]  /*19080*/  IMAD.U32 R57, RZ, RZ, UR24 ;  /* 0x00000018ff397e24 */ /* 0x002fc8000f8e00ff */
[----:B------:R1:W2:Y:S03]  /*19090*/  SYNCS.PHASECHK.TRANS64.TRYWAIT P1, [R57+URZ+0x13230], R12 ;  /* 0x0132300c390075a7 */ /* 0x0002a6000802017f */
[----:B--2---:R-:W-:Y:S05]  /*190a0*/  @!P1 NANOSLEEP.SYNCS 0x989680 ;  /* 0x009896800000995d */ /* 0x004fea0003900000 */
[----:B------:R-:W2:Y:S02]  /*190b0*/  @!P1 SYNCS.PHASECHK.TRANS64 P1, [R57+URZ+0x13230], R12 ;  /* 0x0132300c390095a7 */ /* 0x000ea4000802007f */
[----:B--2---:R-:W-:Y:S05]  /*190c0*/  @!P1 BRA `(.L_x_857) ;  /* 0xfffffffc00ec9947 */ /* 0x004fea000383ffff */
[----:B------:R-:W-:Y:S05]  /*190d0*/  BRA `(.L_x_856) ;  /* 0xfffffed000b47947 */ /* 0x000fea000383ffff */
.L_x_861:
[----:B-1----:R-:W-:-:S04]  /*190e0*/  IMAD.U32 R14, RZ, RZ, UR11 ;  /* 0x0000000bff0e7e24 */ /* 0x002fc8000f8e00ff */
[----:B------:R1:W2:Y:S03]  /*190f0*/  SYNCS.PHASECHK.TRANS64.TRYWAIT P1, [R14+URZ+0x13250], R12 ;  /* 0x0132500c0e0075a7 */ /* 0x0002a6000802017f */
[----:B--2---:R-:W-:Y:S05]  /*19100*/  @!P1 NANOSLEEP.SYNCS 0x989680 ;  /* 0x009896800000995d */ /* 0x004fea0003900000 */
[----:B------:R-:W2:Y:S02]  /*19110*/  @!P1 SYNCS.PHASECHK.TRANS64 P1, [R14+URZ+0x13250], R12 ;  /* 0x0132500c0e0095a7 */ /* 0x000ea4000802007f */
[----:B--2---:R-:W-:Y:S05]  /*19120*/  @!P1 BRA `(.L_x_861) ;  /* 0xfffffffc00ec9947 */ /* 0x004fea000383ffff */
[----:B------:R-:W-:Y:S05]  /*19130*/  BRA `(.L_x_860) ;  /* 0xfffffed400c07947 */ /* 0x000fea000383ffff */
.L_x_879:
[----:B-1----:R-:W-:-:S04]  /*19140*/  IMAD.U32 R11, RZ, RZ, UR6 ;  /* 0x00000006ff0b7e24 */ /* 0x002fc8000f8e00ff */
[----:B------:R1:W2:Y:S03]  /*19150*/  SYNCS.PHASECHK.TRANS64.TRYWAIT P1, [R11+URZ+0x13230], R10 ;  /* 0x0132300a0b0075a7 */ /* 0x0002a6000802017f */
[----:B--2---:R-:W-:Y:S05]  /*19160*/  @!P1 NANOSLEEP.SYNCS 0x989680 ;  /* 0x009896800000995d */ /* 0x004fea0003900000 */
[----:B------:R-:W2:Y:S02]  /*19170*/  @!P1 SYNCS.PHASECHK.TRANS64 P1, [R11+URZ+0x13230], R10 ;  /* 0x0132300a0b0095a7 */ /* 0x000ea4000802007f */
[----:B--2---:R-:W-:Y:S05]  /*19180*/  @!P1 BRA `(.L_x_879) ;  /* 0xfffffffc00ec9947 */ /* 0x004fea000383ffff */
[----:B------:R-:W-:Y:S05]  /*19190*/  BRA `(.L_x_878) ;  /* 0xffffff1c00387947 */ /* 0x000fea000383ffff */
.L_x_883:
[----:B-1----:R-:W-:-:S04]  /*191a0*/  IMAD.U32 R11, RZ, RZ, UR11 ;  /* 0x0000000bff0b7e24 */ /* 0x002fc8000f8e00ff */
[----:B------:R1:W2:Y:S03]  /*191b0*/  SYNCS.PHASECHK.TRANS64.TRYWAIT P1, [R11+URZ+0x13250], R10 ;  /* 0x0132500a0b0075a7 */ /* 0x0002a6000802017f */
[----:B--2---:R-:W-:Y:S05]  /*191c0*/  @!P1 NANOSLEEP.SYNCS 0x989680 ;  /* 0x009896800000995d */ /* 0x004fea0003900000 */
[----:B------:R-:W2:Y:S02]  /*191d0*/  @!P1 SYNCS.PHASECHK.TRANS64 P1, [R11+URZ+0x13250], R10 ;  /* 0x0132500a0b0095a7 */ /* 0x000ea4000802007f */
[----:B--2---:R-:W-:Y:S05]  /*191e0*/  @!P1 BRA `(.L_x_883) ;  /* 0xfffffffc00ec9947 */ /* 0x004fea000383ffff */
[----:B------:R-:W-:Y:S05]  /*191f0*/  BRA `(.L_x_882) ;  /* 0xffffff2000447947 */ /* 0x000fea000383ffff */
.L_x_890:
[----:B-1----:R-:W-:-:S04]  /*19200*/  IMAD.U32 R11, RZ, RZ, UR24 ;  /* 0x00000018ff0b7e24 */ /* 0x002fc8000f8e00ff */
[----:B------:R1:W2:Y:S03]  /*19210*/  SYNCS.PHASECHK.TRANS64.TRYWAIT P1, [R11+URZ+0x13230], R10 ;  /* 0x0132300a0b0075a7 */ /* 0x0002a6000802017f */
[----:B--2---:R-:W-:Y:S05]  /*19220*/  @!P1 NANOSLEEP.SYNCS 0x989680 ;  /* 0x009896800000995d */ /* 0x004fea0003900000 */
[----:B------:R-:W2:Y:S02]  /*19230*/  @!P1 SYNCS.PHASECHK.TRANS64 P1, [R11+URZ+0x13230], R10 ;  /* 0x0132300a0b0095a7 */ /* 0x000ea4000802007f */
[----:B--2---:R-:W-:Y:S05]  /*19240*/  @!P1 BRA `(.L_x_890) ;  /* 0xfffffffc00ec9947 */ /* 0x004fea000383ffff */
[----:B------:R-:W-:Y:S05]  /*19250*/  BRA `(.L_x_889) ;  /* 0xffffff4800547947 */ /* 0x000fea000383ffff */
.L_x_894:
[----:B-1----:R-:W-:-:S04]  /*19260*/  IMAD.U32 R11, RZ, RZ, UR11 ;  /* 0x0000000bff0b7e24 */ /* 0x002fc8000f8e00ff */
[----:B------:R1:W2:Y:S03]  /*19270*/  SYNCS.PHASECHK.TRANS64.TRYWAIT P1, [R11+URZ+0x13250], R10 ;  /* 0x0132500a0b0075a7 */ /* 0x0002a6000802017f */
[----:B--2---:R-:W-:Y:S05]  /*19280*/  @!P1 NANOSLEEP.SYNCS 0x989680 ;  /* 0x009896800000995d */ /* 0x004fea0003900000 */
[----:B------:R-:W2:Y:S02]  /*19290*/  @!P1 SYNCS.PHASECHK.TRANS64 P1, [R11+URZ+0x13250], R10 ;  /* 0x0132500a0b0095a7 */ /* 0x000ea4000802007f */
[----:B--2---:R-:W-:Y:S05]  /*192a0*/  @!P1 BRA `(.L_x_894) ;  /* 0xfffffffc00ec9947 */ /* 0x004fea000383ffff */
[----:B------:R-:W-:Y:S05]  /*192b0*/  BRA `(.L_x_893) ;  /* 0xffffff4c00607947 */ /* 0x000fea000383ffff */
.L_x_908:
[----:B-1----:R-:W-:-:S04]  /*192c0*/  IMAD.U32 R3, RZ, RZ, UR14 ;  /* 0x0000000eff037e24 */ /* 0x002fc8000f8e00ff */
[----:B------:R1:W2:Y:S03]  /*192d0*/  SYNCS.PHASECHK.TRANS64.TRYWAIT P1, [R3+URZ+0x13250], R0 ;  /* 0x01325000030075a7 */ /* 0x0002a6000802017f */
[----:B--2---:R-:W-:Y:S05]  /*192e0*/  @!P1 NANOSLEEP.SYNCS 0x989680 ;  /* 0x009896800000995d */ /* 0x004fea0003900000 */
[----:B------:R-:W2:Y:S02]  /*192f0*/  @!P1 SYNCS.PHASECHK.TRANS64 P1, [R3+URZ+0x13250], R0 ;  /* 0x01325000030095a7 */ /* 0x000ea4000802007f */
[----:B--2---:R-:W-:Y:S05]  /*19300*/  @!P1 BRA `(.L_x_908) ;  /* 0xfffffffc00ec9947 */ /* 0x004fea000383ffff */
[----:B------:R-:W-:Y:S05]  /*19310*/  BRA `(.L_x_907) ;  /* 0xffffff9000247947 */ /* 0x000fea000383ffff */
.L_x_956:
[----:B------:R-:W-:Y:S02]  /*19320*/  IMAD.MOV.U32 R13, RZ, RZ, R4 ;  /* 0x000000ffff0d7224 */ /* 0x000fe400078e0004 */
[----:B------:R-:W-:Y:S02]  /*19330*/  IMAD.MOV.U32 R12, RZ, RZ, RZ ;  /* 0x000000ffff0c7224 */ /* 0x000fe400078e00ff */
[----:B------:R-:W-:Y:S02]  /*19340*/  IMAD.MOV.U32 R11, RZ, RZ, 0x1f ;  /* 0x0000001fff0b7424 */ /* 0x000fe400078e00ff */
[----:B------:R-:W-:-:S07]  /*19350*/  IMAD.MOV.U32 R15, RZ, RZ, -0x1 ;  /* 0xffffffffff0f7424 */ /* 0x000fce00078e00ff */
[----:B------:R-:W-:Y:S05]  /*19360*/  WARPSYNC.COLLECTIVE R15, `(.L_x_1023) ;  /* 0x000000000f087348 */ /* 0x000fea0003c00000 */
[----:B------:R0:W1:Y:S02]  /*19370*/  SHFL.IDX P6, R14, R13, R12, R11 ;  /* 0x0000000c0d0e7389 */ /* 0x00006400000c000b */
[----:B01----:R-:W-:Y:S01]  /*19380*/  ENDCOLLECTIVE ;  /* 0x000000000000791b */ /* 0x003fe20003800000 */
.L_x_1023:
[----:B------:R-:W-:Y:S05]  /*19390*/  BRA `(.L_x_1024) ;  /* 0xffffffd400187947 */ /* 0x000fea000383ffff */
.L_x_958:
[----:B------:R-:W-:Y:S01]  /*193a0*/  BSSY B0, `(.L_x_1025) ;  /* 0x0000006000007945 */ /* 0x000fe20003800000 */
[----:B------:R-:W-:-:S07]  /*193b0*/  IMAD.MOV.U32 R15, RZ, RZ, -0x1 ;  /* 0xffffffffff0f7424 */ /* 0x000fce00078e00ff */
[----:B0-----:R-:W-:Y:S05]  /*193c0*/  WARPSYNC.COLLECTIVE R15, `(.L_x_1026) ;  /* 0x000000000f0c7348 */ /* 0x001fea0003c00000 */
[----:B------:R-:W-:Y:S02]  /*193d0*/  ELECT P6, UR62, PT ;  /* 0x00000000003e782f */ /* 0x000fe400038c0000 */
[----:B------:R-:W-:Y:S01]  /*193e0*/  MOV R14, UR62 ;  /* 0x0000003e000e7c02 */ /* 0x000fe20008000f00 */
[----:B0-----:R-:W-:Y:S10]  /*193f0*/  ENDCOLLECTIVE ;  /* 0x000000000000791b */ /* 0x001ff40003800000 */
.L_x_1026:
[----:B------:R-:W-:Y:S05]  /*19400*/  BSYNC B0 ;  /* 0x0000000000007941 */ /* 0x000fea0003800000 */
.L_x_1025:
[----:B------:R-:W-:Y:S05]  /*19410*/  BRA `(.L_x_1027) ;  /* 0xffffffd400147947 */ /* 0x000fea000383ffff */
.L_x_961:
[----:B-1----:R1:W2:Y:S02]  /*19420*/  SYNCS.PHASECHK.TRANS64.TRYWAIT P2, [R5+URZ+0x13280], R2 ;  /* 0x01328002050075a7 */ /* 0x0022a4000804017f */
[----:B--2---:R-:W-:Y:S05]  /*19430*/  @!P2 NANOSLEEP.SYNCS 0x989680 ;  /* 0x009896800000a95d */ /* 0x004fea0003900000 */
[----:B------:R-:W2:Y:S02]  /*19440*/  @!P2 SYNCS.PHASECHK.TRANS64 P2, [R5+URZ+0x13280], R2 ;  /* 0x013280020500a5a7 */ /* 0x000ea4000804007f */
[----:B--2---:R-:W-:Y:S05]  /*19450*/  @!P2 BRA `(.L_x_961) ;  /* 0xfffffffc00f0a947 */ /* 0x004fea000383ffff */
[----:B------:R-:W-:Y:S05]  /*19460*/  BRA `(.L_x_1028) ;  /* 0xffffffd4006c7947 */ /* 0x000fea000383ffff */
.L_x_963:
[----:B0-----:R0:W2:Y:S02]  /*19470*/  SYNCS.PHASECHK.TRANS64.TRYWAIT P2, [R5+URZ+0x13240], R2 ;  /* 0x01324002050075a7 */ /* 0x0010a4000804017f */
[----:B--2---:R-:W-:Y:S05]  /*19480*/  @!P2 NANOSLEEP.SYNCS 0x989680 ;  /* 0x009896800000a95d */ /* 0x004fea0003900000 */
[----:B------:R-:W2:Y:S02]  /*19490*/  @!P2 SYNCS.PHASECHK.TRANS64 P2, [R5+URZ+0x13240], R2 ;  /* 0x013240020500a5a7 */ /* 0x000ea4000804007f */
[----:B--2---:R-:W-:Y:S05]  /*194a0*/  @!P2 BRA `(.L_x_963) ;  /* 0xfffffffc00f0a947 */ /* 0x004fea000383ffff */
[----:B------:R-:W-:Y:S05]  /*194b0*/  BRA `(.L_x_1029) ;  /* 0xffffffd400c07947 */ /* 0x000fea000383ffff */
.L_x_966:
[----:B0-----:R-:W-:-:S04]  /*194c0*/  IMAD.U32 R4, RZ, RZ, UR41 ;  /* 0x00000029ff047e24 */ /* 0x001fc8000f8e00ff */
[----:B------:R0:W1:Y:S03]  /*194d0*/  SYNCS.PHASECHK.TRANS64.TRYWAIT P0, [R4+URZ+0x13220], R3 ;  /* 0x01322003040075a7 */ /* 0x000066000800017f */
[----:B-1----:R-:W-:Y:S05]  /*194e0*/  @!P0 NANOSLEEP.SYNCS 0x989680 ;  /* 0x009896800000895d */ /* 0x002fea0003900000 */
[----:B------:R-:W1:Y:S02]  /*194f0*/  @!P0 SYNCS.PHASECHK.TRANS64 P0, [R4+URZ+0x13220], R3 ;  /* 0x01322003040085a7 */ /* 0x000e64000800007f */
[----:B-1----:R-:W-:Y:S05]  /*19500*/  @!P0 BRA `(.L_x_966) ;  /* 0xfffffffc00ec8947 */ /* 0x002fea000383ffff */
[----:B------:R-:W-:Y:S05]  /*19510*/  BRA `(.L_x_1030) ;  /* 0xffffffd800747947 */ /* 0x000fea000383ffff */
.L_x_972:
[----:B0-----:R0:W1:Y:S02]  /*19520*/  SYNCS.PHASECHK.TRANS64.TRYWAIT P0, [R6+URZ+0x13280], R5 ;  /* 0x01328005060075a7 */ /* 0x001064000800017f */
[----:B-1----:R-:W-:Y:S05]  /*19530*/  @!P0 NANOSLEEP.SYNCS 0x989680 ;  /* 0x009896800000895d */ /* 0x002fea0003900000 */
[----:B------:R-:W1:Y:S02]  /*19540*/  @!P0 SYNCS.PHASECHK.TRANS64 P0, [R6+URZ+0x13280], R5 ;  /* 0x01328005060085a7 */ /* 0x000e64000800007f */
[----:B-1----:R-:W-:Y:S05]  /*19550*/  @!P0 BRA `(.L_x_972) ;  /* 0xfffffffc00f08947 */ /* 0x002fea000383ffff */
[----:B------:R-:W-:Y:S05]  /*19560*/  BRA `(.L_x_1031) ;  /* 0xffffffdc000c7947 */ /* 0x000fea000383ffff */
.L_x_977:
[----:B-1----:R1:W2:Y:S02]  /*19570*/  SYNCS.PHASECHK.TRANS64.TRYWAIT P0, [R6+URZ+0x13240], R5 ;  /* 0x01324005060075a7 */ /* 0x0022a4000800017f */
[----:B--2---:R-:W-:Y:S05]  /*19580*/  @!P0 NANOSLEEP.SYNCS 0x989680 ;  /* 0x009896800000895d */ /* 0x004fea0003900000 */
[----:B------:R-:W2:Y:S02]  /*19590*/  @!P0 SYNCS.PHASECHK.TRANS64 P0, [R6+URZ+0x13240], R5 ;  /* 0x01324005060085a7 */ /* 0x000ea4000800007f */
[----:B--2---:R-:W-:Y:S05]  /*195a0*/  @!P0 BRA `(.L_x_977) ;  /* 0xfffffffc00f08947 */ /* 0x004fea000383ffff */
[----:B------:R-:W-:Y:S05]  /*195b0*/  BRA `(.L_x_1032) ;  /* 0xffffffdc00887947 */ /* 0x000fea000383ffff */
.L_x_983:
[----:B0-----:R0:W1:Y:S02]  /*195c0*/  SYNCS.PHASECHK.TRANS64.TRYWAIT P2, [R12+URZ+0x13270], R5 ;  /* 0x013270050c0075a7 */ /* 0x001064000804017f */
[----:B-1----:R-:W-:Y:S05]  /*195d0*/  @!P2 NANOSLEEP.SYNCS 0x989680 ;  /* 0x009896800000a95d */ /* 0x002fea0003900000 */
[----:B------:R-:W1:Y:S02]  /*195e0*/  @!P2 SYNCS.PHASECHK.TRANS64 P2, [R12+URZ+0x13270], R5 ;  /* 0x013270050c00a5a7 */ /* 0x000e64000804007f */
[----:B-1----:R-:W-:Y:S05]  /*195f0*/  @!P2 BRA `(.L_x_983) ;  /* 0xfffffffc00f0a947 */ /* 0x002fea000383ffff */
[----:B------:R-:W-:Y:S05]  /*19600*/  BRA `(.L_x_1033) ;  /* 0xffffffe000247947 */ /* 0x000fea000383ffff */
.L_x_985:
[----:B0-----:R0:W1:Y:S02]  /*19610*/  SYNCS.PHASECHK.TRANS64.TRYWAIT P2, [R12+URZ+0x13260], R5 ;  /* 0x013260050c0075a7 */ /* 0x001064000804017f */
[----:B-1----:R-:W-:Y:S05]  /*19620*/  @!P2 NANOSLEEP.SYNCS 0x989680 ;  /* 0x009896800000a95d */ /* 0x002fea0003900000 */
[----:B------:R-:W1:Y:S02]  /*19630*/  @!P2 SYNCS.PHASECHK.TRANS64 P2, [R12+URZ+0x13260], R5 ;  /* 0x013260050c00a5a7 */ /* 0x000e64000804007f */
[----:B-1----:R-:W-:Y:S05]  /*19640*/  @!P2 BRA `(.L_x_985) ;  /* 0xfffffffc00f0a947 */ /* 0x002fea000383ffff */
[----:B------:R-:W-:Y:S05]  /*19650*/  BRA `(.L_x_1034) ;  /* 0xffffffe0002c7947 */ /* 0x000fea000383ffff */
.L_x_992:
[----:B0-----:R0:W1:Y:S02]  /*19660*/  SYNCS.PHASECHK.TRANS64.TRYWAIT P0, [R2+URZ+0x13270], R3 ;  /* 0x01327003020075a7 */ /* 0x001064000800017f */
[----:B-1----:R-:W-:Y:S05]  /*19670*/  @!P0 NANOSLEEP.SYNCS 0x989680 ;  /* 0x009896800000895d */ /* 0x002fea0003900000 */
[----:B------:R-:W1:Y:S02]  /*19680*/  @!P0 SYNCS.PHASECHK.TRANS64 P0, [R2+URZ+0x13270], R3 ;  /* 0x01327003020085a7 */ /* 0x000e64000800007f */
[----:B-1----:R-:W-:Y:S05]  /*19690*/  @!P0 BRA `(.L_x_992) ;  /* 0xfffffffc00f08947 */ /* 0x002fea000383ffff */
[----:B------:R-:W-:Y:S05]  /*196a0*/  BRA `(.L_x_1035) ;  /* 0xffffffe400547947 */ /* 0x000fea000383ffff */
.L_x_994:
[----:B0-----:R0:W1:Y:S02]  /*196b0*/  SYNCS.PHASECHK.TRANS64.TRYWAIT P0, [R2+URZ+0x13260], R5 ;  /* 0x01326005020075a7 */ /* 0x001064000800017f */
[----:B-1----:R-:W-:Y:S05]  /*196c0*/  @!P0 NANOSLEEP.SYNCS 0x989680 ;  /* 0x009896800000895d */ /* 0x002fea0003900000 */
[----:B------:R-:W1:Y:S02]  /*196d0*/  @!P0 SYNCS.PHASECHK.TRANS64 P0, [R2+URZ+0x13260], R5 ;  /* 0x01326005020085a7 */ /* 0x000e64000800007f */
[----:B-1----:R-:W-:Y:S05]  /*196e0*/  @!P0 BRA `(.L_x_994) ;  /* 0xfffffffc00f08947 */ /* 0x002fea000383ffff */
[----:B------:R-:W-:Y:S05]  /*196f0*/  BRA `(.L_x_1036) ;  /* 0xffffffe400607947 */ /* 0x000fea000383ffff */
.L_x_1007:
[----:B0-----:R0:W1:Y:S02]  /*19700*/  SYNCS.PHASECHK.TRANS64.TRYWAIT P0, [R6+URZ+0x13220], R0 ;  /* 0x01322000060075a7 */ /* 0x001064000800017f */
[----:B-1----:R-:W-:Y:S05]  /*19710*/  @!P0 NANOSLEEP.SYNCS 0x989680 ;  /* 0x009896800000895d */ /* 0x002fea0003900000 */
[----:B------:R-:W1:Y:S02]  /*19720*/  @!P0 SYNCS.PHASECHK.TRANS64 P0, [R6+URZ+0x13220], R0 ;  /* 0x01322000060085a7 */ /* 0x000e64000800007f */
[----:B-1----:R-:W-:Y:S05]  /*19730*/  @!P0 BRA `(.L_x_1007) ;  /* 0xfffffffc00f08947 */ /* 0x002fea000383ffff */
[----:B------:R-:W-:Y:S05]  /*19740*/  BRA `(.L_x_1037) ;  /* 0xfffffff4004c7947 */ /* 0x000fea000383ffff */
.L_x_1008:
        /* <DEDUP_REMOVED lines=11> */
.L_x_1039:
[----:B------:R-:W-:Y:S05]  /*19800*/  BSYNC B0 ;  /* 0x0000000000007941 */ /* 0x000fea0003800000 */
.L_x_1038:
[----:B------:R-:W-:Y:S05]  /*19810*/  BRA `(.L_x_1040) ;  /* 0xfffffff400347947 */ /* 0x000fea000383ffff */
.L_x_1011:
[----:B------:R-:W-:Y:S01]  /*19820*/  BSSY B1, `(.L_x_1041) ;  /* 0x0000006000017945 */ /* 0x000fe20003800000 */
[----:B------:R-:W-:-:S07]  /*19830*/  IMAD.MOV.U32 R15, RZ, RZ, -0x1 ;  /* 0xffffffffff0f7424 */ /* 0x000fce00078e00ff */
[----:B0-----:R-:W-:Y:S05]  /*19840*/  WARPSYNC.COLLECTIVE R15, `(.L_x_1042) ;  /* 0x000000000f0c7348 */ /* 0x001fea0003c00000 */
[----:B------:R-:W-:Y:S02]  /*19850*/  ELECT P6, UR62, PT ;  /* 0x00000000003e782f */ /* 0x000fe400038c0000 */
[----:B------:R-:W-:Y:S01]  /*19860*/  MOV R14, UR62 ;  /* 0x0000003e000e7c02 */ /* 0x000fe20008000f00 */
[----:B0-----:R-:W-:Y:S10]  /*19870*/  ENDCOLLECTIVE ;  /* 0x000000000000791b */ /* 0x001ff40003800000 */
.L_x_1042:
[----:B------:R-:W-:Y:S05]  /*19880*/  BSYNC B1 ;  /* 0x0000000000017941 */ /* 0x000fea0003800000 */
.L_x_1041:
[----:B------:R-:W-:Y:S05]  /*19890*/  BRA `(.L_x_1043) ;  /* 0xfffffff4002c7947 */ /* 0x000fea000383ffff */
.L_x_1013:
[----:B0-----:R0:W1:Y:S02]  /*198a0*/  SYNCS.PHASECHK.TRANS64.TRYWAIT P1, [R5+URZ], R4 ;  /* 0x00000004050075a7 */ /* 0x001064000802017f */
[----:B-1----:R-:W-:Y:S05]  /*198b0*/  @!P1 NANOSLEEP.SYNCS 0x989680 ;  /* 0x009896800000995d */ /* 0x002fea0003900000 */
[----:B------:R-:W1:Y:S02]  /*198c0*/  @!P1 SYNCS.PHASECHK.TRANS64 P1, [R5+URZ], R4 ;  /* 0x00000004050095a7 */ /* 0x000e64000802007f */
[----:B-1----:R-:W-:Y:S05]  /*198d0*/  @!P1 BRA `(.L_x_1013) ;  /* 0xfffffffc00f09947 */ /* 0x002fea000383ffff */
[----:B------:R-:W-:Y:S05]  /*198e0*/  BRA `(.L_x_1044) ;  /* 0xfffffff400607947 */ /* 0x000fea000383ffff */
.L_x_1014:
[----:B-1----:R1:W2:Y:S02]  /*198f0*/  SYNCS.PHASECHK.TRANS64.TRYWAIT P1, [R9+URZ], R0 ;  /* 0x00000000090075a7 */ /* 0x0022a4000802017f */
[----:B--2---:R-:W-:Y:S05]  /*19900*/  @!P1 NANOSLEEP.SYNCS 0x989680 ;  /* 0x009896800000995d */ /* 0x004fea0003900000 */
[----:B------:R-:W2:Y:S02]  /*19910*/  @!P1 SYNCS.PHASECHK.TRANS64 P1, [R9+URZ], R0 ;  /* 0x00000000090095a7 */ /* 0x000ea4000802007f */
[----:B--2---:R-:W-:Y:S05]  /*19920*/  @!P1 BRA `(.L_x_1014) ;  /* 0xfffffffc00f09947 */ /* 0x004fea000383ffff */
[----:B------:R-:W-:Y:S05]  /*19930*/  BRA `(.L_x_1045) ;  /* 0xfffffff400547947 */ /* 0x000fea000383ffff */
.L_x_1016:
[----:B--2---:R2:W3:Y:S02]  /*19940*/  SYNCS.PHASECHK.TRANS64.TRYWAIT P1, [R17+URZ+0x13260], R4 ;  /* 0x01326004110075a7 */ /* 0x0044e4000802017f */
[----:B---3--:R-:W-:Y:S05]  /*19950*/  @!P1 NANOSLEEP.SYNCS 0x989680 ;  /* 0x009896800000995d */ /* 0x008fea0003900000 */
[----:B------:R-:W3:Y:S02]  /*19960*/  @!P1 SYNCS.PHASECHK.TRANS64 P1, [R17+URZ+0x13260], R4 ;  /* 0x01326004110095a7 */ /* 0x000ee4000802007f */
[----:B---3--:R-:W-:Y:S05]  /*19970*/  @!P1 BRA `(.L_x_1016) ;  /* 0xfffffffc00f09947 */ /* 0x008fea000383ffff */
[----:B------:R-:W-:Y:S05]  /*19980*/  BRA `(.L_x_1046) ;  /* 0xfffffff400547947 */ /* 0x000fea000383ffff */
.L_x_1018:
[----:B---3--:R3:W4:Y:S02]  /*19990*/  SYNCS.PHASECHK.TRANS64.TRYWAIT P1, [R7+URZ+0x13260], R0 ;  /* 0x01326000070075a7 */ /* 0x008724000802017f */
[----:B----4-:R-:W-:Y:S05]  /*199a0*/  @!P1 NANOSLEEP.SYNCS 0x989680 ;  /* 0x009896800000995d */ /* 0x010fea0003900000 */
[----:B------:R-:W4:Y:S02]  /*199b0*/  @!P1 SYNCS.PHASECHK.TRANS64 P1, [R7+URZ+0x13260], R0 ;  /* 0x01326000070095a7 */ /* 0x000f24000802007f */
[----:B----4-:R-:W-:Y:S05]  /*199c0*/  @!P1 BRA `(.L_x_1018) ;  /* 0xfffffffc00f09947 */ /* 0x010fea000383ffff */
[----:B------:R-:W-:Y:S05]  /*199d0*/  BRA `(.L_x_1047) ;  /* 0xfffffff400547947 */ /* 0x000fea000383ffff */
.L_x_1020:
[----:B----4-:R4:W0:Y:S02]  /*199e0*/  SYNCS.PHASECHK.TRANS64.TRYWAIT P0, [R17+URZ+0x13280], R4 ;  /* 0x01328004110075a7 */ /* 0x010824000800017f */
[----:B0-----:R-:W-:Y:S05]  /*199f0*/  @!P0 NANOSLEEP.SYNCS 0x989680 ;  /* 0x009896800000895d */ /* 0x001fea0003900000 */
[----:B------:R-:W0:Y:S02]  /*19a00*/  @!P0 SYNCS.PHASECHK.TRANS64 P0, [R17+URZ+0x13280], R4 ;  /* 0x01328004110085a7 */ /* 0x000e24000800007f */
[----:B0-----:R-:W-:Y:S05]  /*19a10*/  @!P0 BRA `(.L_x_1020) ;  /* 0xfffffffc00f08947 */ /* 0x001fea000383ffff */
[----:B------:R-:W-:Y:S05]  /*19a20*/  BRA `(.L_x_1021) ;  /* 0xfffffff400507947 */ /* 0x000fea000383ffff */
.L_x_1048:
        /* <DEDUP_REMOVED lines=13> */
.L_x_2166:


//--------------------- .text._ZN7cutlass13device_kernelIN5flash11enable_sm90INS1_16FlashAttnFwdSm90INS1_25CollectiveMainloopFwdSm90ILi2EN4cute5tupleIJNS5_1CILi1EEES8_S8_EEENS6_IJNS7_ILi192EEENS7_ILi160EEENS7_ILi64EEEEEELi64ENS_12float_e4m3_tEfNS_4arch4Sm90ELb0ELb1ELb1ELb1ELb0ELb1ELb0ELb1ELb1ELb0ELb0ELb0EEENS1_21CollectiveEpilogueFwdINS6_IJSA_SC_SB_EEES9_NS_10bfloat16_tESG_Li384ELb1ELb0ELb0ELb1EEENS1_36VarlenDynamicPersistentTileSchedulerILi192ELi160ELi384ELi128ELb0ELb0ELb1ELb1ELb0ELb1EEEEEEEEEvNT_6ParamsE --------------------------
	.section	.text._ZN7cutlass13device_kernelIN5flash11enable_sm90INS1_16FlashAttnFwdSm90INS1_25CollectiveMainloopFwdSm90ILi2EN4cute5tupleIJNS5_1CILi1EEES8_S8_EEENS6_IJNS7_ILi192EEENS7_ILi160EEENS7_ILi64EEEEEELi64ENS_12float_e4m3_tEfNS_4arch4Sm90ELb0ELb1ELb1ELb1ELb0ELb1ELb0ELb1ELb1ELb0ELb0ELb0EEENS1_21CollectiveEpilogueFwdINS6_IJSA_SC_SB_EEES9_NS_10bfloat16_tESG_Li384ELb1ELb0ELb0ELb1EEENS1_36VarlenDynamicPersistentTileSchedulerILi192ELi160ELi384ELi128ELb0ELb0ELb1ELb1ELb0ELb1EEEEEEEEEvNT_6ParamsE,"ax",@progbits
	.align	128
.text._ZN7cutlass13device_kernelIN5flash11enable_sm90INS1_16FlashAttnFwdSm90INS1_25CollectiveMainloopFwdSm90ILi2EN4cute5tupleIJNS5_1CILi1EEES8_S8_EEENS6_IJNS7_ILi192EEENS7_ILi160EEENS7_ILi64EEEEEELi64ENS_12float_e4m3_tEfNS_4arch4Sm90ELb0ELb1ELb1ELb1ELb0ELb1ELb0ELb1ELb1ELb0ELb0ELb0EEENS1_21CollectiveEpilogueFwdINS6_IJSA_SC_SB_EEES9_NS_10bfloat16_tESG_Li384ELb1ELb0ELb0ELb1EEENS1_36VarlenDynamicPersistentTileSchedulerILi192ELi160ELi384ELi128ELb0ELb0ELb1ELb1ELb0ELb1EEEEEEEEEvNT_6ParamsE:
        .type           _ZN7cutlass13device_kernelIN5flash11enable_sm90INS1_16FlashAttnFwdSm90INS1_25CollectiveMainloopFwdSm90ILi2EN4cute5tupleIJNS5_1CILi1EEES8_S8_EEENS6_IJNS7_ILi192EEENS7_ILi160EEENS7_ILi64EEEEEELi64ENS_12float_e4m3_tEfNS_4arch4Sm90ELb0ELb1ELb1ELb1ELb0ELb1ELb0ELb1ELb1ELb0ELb0ELb0EEENS1_21CollectiveEpilogueFwdINS6_IJSA_SC_SB_EEES9_NS_10bfloat16_tESG_Li384ELb1ELb0ELb0ELb1EEENS1_36VarlenDynamicPersistentTileSchedulerILi192ELi160ELi384ELi128ELb0ELb0ELb1ELb1ELb0ELb1EEEEEEEEEvNT_6ParamsE,@function
        .size           _ZN7cutlass13device_kernelIN5flash11enable_sm90INS1_16FlashAttnFwdSm90INS1_25CollectiveMainloopFwdSm90ILi2EN4cute5tupleIJNS5_1CILi1EEES8_S8_EEENS6_IJNS7_ILi192EEENS7_ILi160EEENS7_ILi64EEEEEELi64ENS_12float_e4m3_tEfNS_4arch4Sm90ELb0ELb1ELb1ELb1ELb0ELb1ELb0ELb1ELb1ELb0ELb0ELb0EEENS1_21CollectiveEpilogueFwdINS6_IJSA_SC_SB_EEES9_NS_10bfloat16_tESG_Li384ELb1ELb0ELb0ELb1EEENS1_36VarlenDynamicPersistentTileSchedulerILi192ELi160ELi384ELi128ELb0ELb0ELb1ELb1ELb0ELb1EEEEEEEEEvNT_6ParamsE,(.L_x_2167 - _ZN7cutlass13device_kernelIN5flash11enable_sm90INS1_16FlashAttnFwdSm90INS1_25CollectiveMainloopFwdSm90ILi2EN4cute5tupleIJNS5_1CILi1EEES8_S8_EEENS6_IJNS7_ILi192EEENS7_ILi160EEENS7_ILi64EEEEEELi64ENS_12float_e4m3_tEfNS_4arch4Sm90ELb0ELb1ELb1ELb1ELb0ELb1ELb0ELb1ELb1ELb0ELb0ELb0EEENS1_21CollectiveEpilogueFwdINS6_IJSA_SC_SB_EEES9_NS_10bfloat16_tESG_Li384ELb1ELb0ELb0ELb1EEENS1_36VarlenDynamicPersistentTileSchedulerILi192ELi160ELi384ELi128ELb0ELb0ELb1ELb1ELb0ELb1EEEEEEEEEvNT_6ParamsE)
        .other          _ZN7cutlass13device_kernelIN5flash11enable_sm90INS1_16FlashAttnFwdSm90INS1_25CollectiveMainloopFwdSm90ILi2EN4cute5tupleIJNS5_1CILi1EEES8_S8_EEENS6_IJNS7_ILi192EEENS7_ILi160EEENS7_ILi64EEEEEELi64ENS_12float_e4m3_tEfNS_4arch4Sm90ELb0ELb1ELb1ELb1ELb0ELb1ELb0ELb1ELb1ELb0ELb0ELb0EEENS1_21CollectiveEpilogueFwdINS6_IJSA_SC_SB_EEES9_NS_10bfloat16_tESG_Li384ELb1ELb0ELb0ELb1EEENS1_36VarlenDynamicPersistentTileSchedulerILi192ELi160ELi384ELi128ELb0ELb0ELb1ELb1ELb0ELb1EEEEEEEEEvNT_6ParamsE,@"STO_CUDA_ENTRY STV_DEFAULT"
_ZN7cutlass13device_kernelIN5flash11enable_sm90INS1_16FlashAttnFwdSm90INS1_25CollectiveMainloopFwdSm90ILi2EN4cute5tupleIJNS5_1CILi1EEES8_S8_EEENS6_IJNS7_ILi192EEENS7_ILi160EEENS7_ILi64EEEEEELi64ENS_12float_e4m3_tEfNS_4arch4Sm90ELb0ELb1ELb1ELb1ELb0ELb1ELb0ELb1ELb1ELb0ELb0ELb0EEENS1_21CollectiveEpilogueFwdINS6_IJSA_SC_SB_EEES9_NS_10bfloat16_tESG_Li384ELb1ELb0ELb0ELb1EEENS1_36VarlenDynamicPersistentTileSchedulerILi192ELi160ELi384ELi128ELb0ELb0ELb1ELb1ELb0ELb1EEEEEEEEEvNT_6ParamsE:
[----:B------:R-:W0:Y:S02]  /*0000*/  LDC R1, c[0x0][0x28] ;  /* 0x00000a00ff017b82 */ /* 0x000e240000000800 */
[----:B0-----:R-:W-:Y:S01]  /*0010*/  VIADD R1, R1, 0xffffff80 ;  /* 0xffffff8001017836 */ /* 0x001fe20000000000 */
[----:B------:R-:W0:Y:S01]  /*0020*/  S2R R3, SR_TID.X ;  /* 0x0000000000037919 */ /* 0x000e220000002100 */
[----:B------:R-:W-:Y:S01]  /*0030*/  ELECT P0, URZ, PT ;  /* 0x00000000003f782f */ /* 0x000fe20003800000 */
[----:B------:R-:W-:Y:S01]  /*0040*/  BSSY B0, `(.L_x_1049) ;  /* 0x0000016000007945 */ /* 0x000fe20003800000 */
[----:B0-----:R-:W-:-:S05]  /*0050*/  SHF.R.U32.HI R0, RZ, 0x5, R3 ;  /* 0x00000005ff007819 */ /* 0x001fca0000011603 */
        /* <DEDUP_REMOVED lines=20> */
.L_x_1050:
[----:B------:R-:W-:Y:S05]  /*01a0*/  BSYNC B0 ;  /* 0x0000000000007941 */ /* 0x000fea0003800000 */
.L_x_1049:
[----:B------:R-:W-:Y:S01]  /*01b0*/  VOTEU.ANY UP0, P0 ;  /* 0x00000000003f7886 */ /* 0x000fe20000000100 */
[----:B------:R-:W0:Y:S01]  /*01c0*/  SHFL.IDX PT, R2, R0, RZ, 0x1f ;  /* 0x00001fff00027589 */ /* 0x000e2200000e0000 */
[----:B------:R-:W-:Y:S01]  /*01d0*/  UMOV UR4, 0x1 ;  /* 0x0000000100047882 */ /* 0x000fe20000000000 */
[----:B------:R-:W-:Y:S01]  /*01e0*/  UMOV UR7, 0x180 ;  /* 0x0000018000077882 */ /* 0x000fe20000000000 */
[----:B------:R-:W-:Y:S01]  /*01f0*/  VOTEU.ANY UP1, P0 ;  /* 0x00000000003f7886 */ /* 0x000fe20000020100 */
[----:B------:R-:W1:Y:S01]  /*0200*/  @UP0 S2UR UR8, SR_CgaCtaId ;  /* 0x00000000000809c3 */ /* 0x000e620000008800 */
[----:B------:R-:W-:Y:S01]  /*0210*/  @UP0 UMOV UR6, 0x400 ;  /* 0x0000040000060882 */ /* 0x000fe20000000000 */
[----:B------:R-:W-:-:S04]  /*0220*/  @UP0 UIADD3 UR4, -UR4, 0x100000, URZ ;  /* 0x0010000004040890 */ /* 0x000fc8000fffe13f */
[----:B------:R-:W-:Y:S02]  /*0230*/  @UP0 USHF.L.U32 UR5, UR4, 0xb, URZ ;  /* 0x0000000b04050899 */ /* 0x000fe4000800063f */
[----:B------:R-:W-:Y:S01]  /*0240*/  @UP0 USHF.L.U32 UR4, UR4, 0x1, URZ ;  /* 0x0000000104040899 */ /* 0x000fe2000800063f */
[----:B0-----:R-:W-:Y:S02]  /*0250*/  ISETP.NE.AND P1, PT, R2, RZ, PT ;  /* 0x000000ff0200720c */ /* 0x001fe40003f25270 */
[----:B------:R-:W-:Y:S01]  /*0260*/  SHF.R.U32.HI R2, RZ, 0x7, R3 ;  /* 0x00000007ff027819 */ /* 0x000fe20000011603 */
[----:B-1----:R-:W-:Y:S02]  /*0270*/  @UP0 ULEA UR8, UR8, UR6, 0x18 ;  /* 0x0000000608080291 */ /* 0x002fe4000f8ec03f */
[----:B------:R-:W-:-:S04]  /*0280*/  @UP0 UIADD3 UR6, -UR7, 0x100000, URZ ;  /* 0x0010000007060890 */ /* 0x000fc8000fffe13f */
[----:B------:R-:W-:Y:S02]  /*0290*/  @UP0 USHF.L.U32 UR7, UR6, 0xb, URZ ;  /* 0x0000000b06070899 */ /* 0x000fe4000800063f */
[----:B------:R-:W-:Y:S01]  /*02a0*/  @UP0 USHF.L.U32 UR6, UR6, 0x1, URZ ;  /* 0x0000000106060899 */ /* 0x000fe2000800063f */
[----:B------:R-:W-:Y:S01]  /*02b0*/  VOTEU.ANY UP0, P0 ;  /* 0x00000000003f7886 */ /* 0x000fe20000000100 */
[----:B------:R-:W0:Y:S04]  /*02c0*/  SHFL.IDX PT, R2, R2, RZ, 0x1f ;  /* 0x00001fff02027589 */ /* 0x000e2800000e0000 */
[----:B------:R-:W1:Y:S02]  /*02d0*/  FENCE.VIEW.ASYNC.S ;  /* 0x00000000000073c6 */ /* 0x000e640000000000 */
[----:B-1----:R1:W2:Y:S04]  /*02e0*/  @UP0 SYNCS.EXCH.64 URZ, [UR8+0x13200], UR4 ;  /* 0x01320004083f05b2 */ /* 0x0022a80008000100 */
[----:B------:R1:W3:Y:S01]  /*02f0*/  @UP1 SYNCS.EXCH.64 URZ, [UR8+0x13220], UR6 ;  /* 0x01322006083f15b2 */ /* 0x0002e20008000100 */
[----:B------:R-:W-:Y:S05]  /*0300*/  @P1 BRA `(.L_x_1051) ;  /* 0x0000000000481947 */ /* 0x000fea0003800000 */
        /* <DEDUP_REMOVED lines=14> */
[----:B------:R4:W0:Y:S01]  /*03f0*/  SYNCS.EXCH.64 URZ, [UR8+0x13240], UR4 ;  /* 0x01324004083f75b2 */ /* 0x0008220008000100 */
[----:B------:R4:W0:Y:S01]  /*0400*/  SYNCS.EXCH.64 URZ, [UR8+0x13238], UR6 ;  /* 0x01323806083f75b2 */ /* 0x0008220008000100 */
[----:B------:R4:W0:Y:S02]  /*0410*/  SYNCS.EXCH.64 URZ, [UR8+0x13248], UR4 ;  /* 0x01324804083f75b2 */ /* 0x0008240008000100 */
[----:B----4-:R-:W-:Y:S01]  /*0420*/  NOP ;  /* 0x0000000000007918 */ /* 0x010fe20000000000 */
.L_x_1051:
        /* <DEDUP_REMOVED lines=22> */
.L_x_1052:
        /* <DEDUP_REMOVED lines=14> */
[----:B------:R4:W0:Y:S01]  /*0670*/  SYNCS.EXCH.64 URZ, [UR6+0x13280], UR4 ;  /* 0x01328004063f75b2 */ /* 0x0008220008000100 */
[----:B------:R4:W0:Y:S01]  /*0680*/  SYNCS.EXCH.64 URZ, [UR6+0x13278], UR4 ;  /* 0x01327804063f75b2 */ /* 0x0008220008000100 */
[----:B------:R4:W0:Y:S02]  /*0690*/  SYNCS.EXCH.64 URZ, [UR6+0x13288], UR4 ;  /* 0x01328804063f75b2 */ /* 0x0008240008000100 */
[----:B----4-:R-:W-:Y:S01]  /*06a0*/  NOP ;  /* 0x0000000000007918 */ /* 0x010fe20000000000 */
.L_x_1053:
        /* <DEDUP_REMOVED lines=22> */
.L_x_1054:
        /* <DEDUP_REMOVED lines=22> */
.L_x_1055:
[----:B0-----:R-:W-:Y:S01]  /*0970*/  ISETP.NE.AND P0, PT, R2, RZ, PT ;  /* 0x000000ff0200720c */ /* 0x001fe20003f05270 */
[----:B------:R-:W-:Y:S01]  /*0980*/  IMAD.MOV.U32 R2, RZ, RZ, 0x1 ;  /* 0x00000001ff027424 */ /* 0x000fe200078e00ff */
[----:B------:R-:W-:Y:S01]  /*0990*/  NOP ;  /* 0x0000000000007918 */ /* 0x000fe20000000000 */
[----:B------:R-:W-:Y:S01]  /*09a0*/  ULDC.64 UR44, c[0x0][0x208] ;  /* 0x00008200002c7ab9 */ /* 0x000fe20000000a00 */
[----:B------:R-:W-:Y:S02]  /*09b0*/  BSSY B8, `(.L_x_1056) ;  /* 0x0002179000087945 */ /* 0x000fe40003800000 */
[----:B------:R-:W-:-:S05]  /*09c0*/  SEL R2, R2, 0x2, !P0 ;  /* 0x0000000202027807 */ /* 0x000fca0004000000 */
[----:B------:R0:W-:Y:S01]  /*09d0*/  STL [R1+0x14], R2 ;  /* 0x0000140201007387 */ /* 0x0001e20000100800 */
[----:B-123--:R-:W-:Y:S06]  /*09e0*/  BAR.SYNC.DEFER_BLOCKING 0x0 ;  /* 0x0000000000007b1d */ /* 0x00efec0000010000 */
[----:B------:R-:W-:Y:S05]  /*09f0*/  @!P0 BRA `(.L_x_1057) ;  /* 0x000001bc00108947 */ /* 0x000fea0003800000 */
.L_x_1058:
[----:B------:R-:W-:-:S08]  /*0a00*/  NOP ;  /* 0x0000000000007918 */ /* 0x000fd00000000000 */
[----:B------:R-:W1:Y:S02]  /*0a10*/  USETMAXREG.TRY_ALLOC.CTAPOOL UP0, 0xa0 ;  /* 0x000000a0000079c8 */ /* 0x000e640008000600 */
[----:B-1----:R-:W-:-:S13]  /*0a20*/  PLOP3.LUT P0, PT, PT, PT, UP0, 0x80, 0x0 ;  /* 0x000000000000781c */ /* 0x002fda0003f0f008 */
[----:B------:R-:W-:Y:S05]  /*0a30*/  @!P0 BRA `(.L_x_1058) ;  /* 0xfffffffc00f08947 */ /* 0x000fea000383ffff */
[----:B------:R-:W1:Y:S08]  /*0a40*/  S2UR UR4, SR_CgaCtaId ;  /* 0x00000000000479c3 */ /* 0x000e700000008800 */
[----:B------:R-:W-:Y:S06]  /*0a50*/  BAR.ARV 0x8, 0x1a0 ;  /* 0x0206800000007b1d */ /* 0x000fec0000002000 */
[----:B------:R-:W-:-:S02]  /*0a60*/  MOV R18, 0x400 ;  /* 0x0000040000127802 */ /* 0x000fc40000000f00 */
[----:B------:R-:W-:Y:S01]  /*0a70*/  BAR.SYNC.DEFER_BLOCKING 0x5, 0x200 ;  /* 0x0148000000007b1d */ /* 0x000fe20000010000 */
[----:B-1----:R-:W-:-:S05]  /*0a80*/  IMAD.U32 R0, RZ, RZ, UR4 ;  /* 0x00000004ff007e24 */ /* 0x002fca000f8e00ff */
[----:B------:R-:W-:Y:S01]  /*0a90*/  ULDC UR4, c[0x0][0xc14] ;  /* 0x0003050000047ab9 */ /* 0x000fe20000000800 */
[----:B------:R-:W-:Y:S01]  /*0aa0*/  LEA R18, R0, R18, 0x18 ;  /* 0x0000001200127211 */ /* 0x000fe200078ec0ff */
[----:B------:R-:W-:Y:S04]  /*0ab0*/  STL [R1+0x30], R0 ;  /* 0x0000300001007387 */ /* 0x000fe80000100800 */
[----:B------:R-:W1:Y:S01]  /*0ac0*/  LDS.128 R12, [R18+0x132d0] ;  /* 0x0132d000120c7984 */ /* 0x000e620000000c00 */
[----:B------:R-:W-:Y:S06]  /*0ad0*/  BAR.ARV 0x4, 0x200 ;  /* 0x0108000000007b1d */ /* 0x000fec0000002000 */
[----:B-1----:R-:W-:-:S13]  /*0ae0*/  ISETP.GE.AND P0, PT, R15, UR4, PT ;  /* 0x000000040f007c0c */ /* 0x002fda000bf06270 */
[----:B------:R-:W-:Y:S05]  /*0af0*/  @P0 BRA `(.L_x_1059) ;  /* 0x0000021400900947 */ /* 0x000fea0003800000 */
[----:B------:R-:W2:Y:S01]  /*0b00*/  LDL.LU R12, [R1+0x14] ;  /* 0x00001400010c7983 */ /* 0x000ea20000300800 */
[----:B------:R-:W1:Y:S02]  /*0b10*/  S2R R0, SR_TID.X ;  /* 0x0000000000007919 */ /* 0x000e640000002100 */
[----:B-1----:R-:W-:-:S05]  /*0b20*/  VIADD R0, R0, 0xffffff80 ;  /* 0xffffff8000007836 */ /* 0x002fca0000000000 */
[----:B------:R-:W-:-:S04]  /*0b30*/  SHF.R.S32.HI R3, RZ, 0x1f, R0 ;  /* 0x0000001fff037819 */ /* 0x000fc80000011400 */
[CC--:B0-----:R-:W-:Y:S02]  /*0b40*/  LEA.HI R2, R3.reuse, R0.reuse, RZ, 0x7 ;  /* 0x0000000003027211 */ /* 0x0c1fe400078f38ff */
[-C--:B------:R-:W-:Y:S02]  /*0b50*/  LEA.HI R4, R0, R0.reuse, RZ, 0x1 ;  /* 0x0000000000047211 */ /* 0x080fe400078f08ff */
[----:B------:R-:W-:Y:S02]  /*0b60*/  LOP3.LUT R9, R2, 0xffffff80, RZ, 0xc0, !PT ;  /* 0xffffff8002097812 */ /* 0x000fe400078ec0ff */
[----:B------:R-:W-:Y:S02]  /*0b70*/  SHF.R.S32.HI R16, RZ, 0x1, R4 ;  /* 0x00000001ff107819 */ /* 0x000fe40000011404 */
[CC--:B------:R-:W-:Y:S01]  /*0b80*/  LEA.HI R5, R3.reuse, R0.reuse, RZ, 0x2 ;  /* 0x0000000003057211 */ /* 0x0c0fe200078f10ff */
[----:B------:R-:W-:Y:S01]  /*0b90*/  IMAD.IADD R9, R0, 0x1, -R9 ;  /* 0x0000000100097824 */ /* 0x000fe200078e0a09 */
[----:B------:R-:W-:-:S02]  /*0ba0*/  LEA.HI R7, R3, R0, RZ, 0x4 ;  /* 0x0000000003077211 */ /* 0x000fc400078f20ff */
[----:B------:R-:W-:Y:S02]  /*0bb0*/  SHF.R.S32.HI R2, RZ, 0x7, R2 ;  /* 0x00000007ff027819 */ /* 0x000fe40000011402 */
[C---:B------:R-:W-:Y:S02]  /*0bc0*/  LOP3.LUT R3, R4.reuse, 0xfffffffe, RZ, 0xc0, !PT ;  /* 0xfffffffe04037812 */ /* 0x040fe400078ec0ff */
[----:B------:R-:W-:Y:S02]  /*0bd0*/  LEA.HI R6, R4, R16, RZ, 0x1 ;  /* 0x0000001004067211 */ /* 0x000fe400078f08ff */
[--C-:B------:R-:W-:Y:S02]  /*0be0*/  SHF.R.S32.HI R4, RZ, 0x2, R5.reuse ;  /* 0x00000002ff047819 */ /* 0x100fe40000011405 */
[----:B------:R-:W-:Y:S02]  /*0bf0*/  SHF.R.S32.HI R5, RZ, 0x1f, R5 ;  /* 0x0000001fff057819 */ /* 0x000fe40000011405 */
[----:B------:R-:W-:Y:S01]  /*0c00*/  SHF.R.S32.HI R10, RZ, 0x1f, R9 ;  /* 0x0000001fff0a7819 */ /* 0x000fe20000011409 */
[----:B------:R-:W-:Y:S01]  /*0c10*/  IMAD.HI R8, R2, 0x55555556, RZ ;  /* 0x5555555602087827 */ /* 0x000fe200078e02ff */
[----:B------:R-:W-:-:S03]  /*0c20*/  LEA.HI R5, R5, R4, RZ, 0x2 ;  /* 0x0000000405057211 */ /* 0x000fc600078f10ff */
[----:B------:R-:W-:Y:S01]  /*0c30*/  IMAD.IADD R3, R0, 0x1, -R3 ;  /* 0x0000000100037824 */ /* 0x000fe200078e0a03 */
[----:B------:R-:W-:Y:S02]  /*0c40*/  LEA.HI R0, R10, R9, RZ, 0x2 ;  /* 0x000000090a007211 */ /* 0x000fe400078f10ff */
[----:B------:R-:W-:Y:S02]  /*0c50*/  LEA.HI R11, R8, R8, RZ, 0x1 ;  /* 0x00000008080b7211 */ /* 0x000fe400078f08ff */
[----:B------:R-:W-:Y:S02]  /*0c60*/  LOP3.LUT R5, R5, 0xfffffffc, RZ, 0xc0, !PT ;  /* 0xfffffffc05057812 */ /* 0x000fe400078ec0ff */
[--C-:B------:R-:W-:Y:S02]  /*0c70*/  SHF.R.S32.HI R8, RZ, 0x2, R0.reuse ;  /* 0x00000002ff087819 */ /* 0x100fe40000011400 */
[----:B------:R-:W-:Y:S01]  /*0c80*/  SHF.R.S32.HI R17, RZ, 0x1f, R0 ;  /* 0x0000001fff117819 */ /* 0x000fe20000011400 */
[----:B------:R-:W-:-:S03]  /*0c90*/  IMAD.IADD R5, R4, 0x1, -R5 ;  /* 0x0000000104057824 */ /* 0x000fc600078e0a05 */
[----:B------:R-:W-:Y:S01]  /*0ca0*/  LEA.HI R17, R17, R8, RZ, 0x3 ;  /* 0x0000000811117211 */ /* 0x000fe200078f18ff */
[----:B------:R-:W-:Y:S01]  /*0cb0*/  IMAD R11, R11, -0x3, R2 ;  /* 0xfffffffd0b0b7824 */ /* 0x000fe200078e0202 */
[----:B------:R-:W-:Y:S01]  /*0cc0*/  LOP3.LUT R6, R6, 0x3fffffe, RZ, 0xc0, !PT ;  /* 0x03fffffe06067812 */ /* 0x000fe200078ec0ff */
[----:B------:R-:W-:Y:S01]  /*0cd0*/  IMAD.SHL.U32 R5, R5, 0x80, RZ ;  /* 0x0000008005057824 */ /* 0x000fe200078e00ff */
[----:B------:R-:W-:Y:S02]  /*0ce0*/  LOP3.LUT R17, R17, 0xfffffff8, RZ, 0xc0, !PT ;  /* 0xfffffff811117812 */ /* 0x000fe400078ec0ff */
[----:B------:R-:W-:Y:S02]  /*0cf0*/  LEA.HI R10, R10, R9, RZ, 0x5 ;  /* 0x000000090a0a7211 */ /* 0x000fe400078f28ff */
[----:B------:R-:W-:Y:S01]  /*0d00*/  LOP3.LUT R2, R0, 0x7ffffffc, RZ, 0xc0, !PT ;  /* 0x7ffffffc00027812 */ /* 0x000fe200078ec0ff */
[----:B------:R-:W-:Y:S01]  /*0d10*/  IMAD.IADD R6, R16, 0x1, -R6 ;  /* 0x0000000110067824 */ /* 0x000fe200078e0a06 */
[----:B------:R-:W-:Y:S01]  /*0d20*/  SHF.R.S32.HI R10, RZ, 0x5, R10 ;  /* 0x00000005ff0a7819 */ /* 0x000fe2000001140a */
[----:B------:R-:W-:Y:S01]  /*0d30*/  IMAD.IADD R17, R8, 0x1, -R17 ;  /* 0x0000000108117824 */ /* 0x000fe200078e0a11 */
[----:B------:R-:W-:Y:S01]  /*0d40*/  LOP3.LUT R16, R5, 0x180, RZ, 0xc0, !PT ;  /* 0x0000018005107812 */ /* 0x000fe200078ec0ff */
[----:B------:R-:W-:-:S02]  /*0d50*/  IMAD.IADD R2, R9, 0x1, -R2 ;  /* 0x0000000109027824 */ /* 0x000fc400078e0a02 */
[----:B------:R-:W-:Y:S02]  /*0d60*/  IMAD R10, R10, 0x10, R17 ;  /* 0x000000100a0a7824 */ /* 0x000fe400078e0211 */
[----:B------:R-:W-:Y:S01]  /*0d70*/  STL [R1+0x4c], R16 ;  /* 0x00004c1001007387 */ /* 0x000fe20000100800 */
[----:B------:R-:W-:-:S03]  /*0d80*/  IMAD.SHL.U32 R22, R3, 0x10, RZ ;  /* 0x0000001003167824 */ /* 0x000fc600078e00ff */
[----:B------:R0:W-:Y:S01]  /*0d90*/  STL [R1+0x28], R2 ;  /* 0x0000280201007387 */ /* 0x0001e20000100800 */
[----:B------:R-:W-:-:S03]  /*0da0*/  SHF.R.S32.HI R7, RZ, 0x4, R7 ;  /* 0x00000004ff077819 */ /* 0x000fc60000011407 */
[----:B------:R-:W-:Y:S01]  /*0db0*/  STL [R1+0x54], R13 ;  /* 0x0000540d01007387 */ /* 0x000fe20000100800 */
[----:B0-----:R-:W-:Y:S01]  /*0dc0*/  IMAD R2, R11, 0x40, R10 ;  /* 0x000000400b027824 */ /* 0x001fe200078e020a */
[C---:B------:R-:W-:Y:S01]  /*0dd0*/  LOP3.LUT R0, R16.reuse, 0x10, R22, 0xf8, !PT ;  /* 0x0000001010007812 */ /* 0x040fe200078ef816 */
[----:B------:R-:W-:Y:S01]  /*0de0*/  IMAD R6, R7, 0x8, R6 ;  /* 0x0000000807067824 */ /* 0x000fe200078e0206 */
[----:B------:R-:W-:Y:S02]  /*0df0*/  SHF.R.U32.HI R3, RZ, 0x3, R16 ;  /* 0x00000003ff037819 */ /* 0x000fe40000011610 */
[----:B------:R2:W-:Y:S01]  /*0e00*/  STL [R1+0x78], R2 ;  /* 0x0000780201007387 */ /* 0x0005e20000100800 */
[----:B------:R-:W-:-:S03]  /*0e10*/  LOP3.LUT R4, R16, 0x30, R22, 0xf8, !PT ;  /* 0x0000003010047812 */ /* 0x000fc600078ef816 */
[----:B------:R-:W-:Y:S01]  /*0e20*/  STL [R1+0x58], R14 ;  /* 0x0000580e01007387 */ /* 0x000fe20000100800 */
[----:B------:R-:W-:-:S03]  /*0e30*/  LOP3.LUT R0, R0, R3, RZ, 0x3c, !PT ;  /* 0x0000000300007212 */ /* 0x000fc600078e3cff */
[----:B------:R-:W-:Y:S01]  /*0e40*/  STL [R1+0x5c], R15 ;  /* 0x00005c0f01007387 */ /* 0x000fe20000100800 */
[----:B------:R-:W-:-:S03]  /*0e50*/  LOP3.LUT R3, R4, R3, RZ, 0x3c, !PT ;  /* 0x0000000304037212 */ /* 0x000fc600078e3cff */
[----:B------:R-:W-:Y:S01]  /*0e60*/  STL [R1+0x6c], RZ ;  /* 0x00006cff01007387 */ /* 0x000fe20000100800 */
[----:B------:R-:W-:Y:S01]  /*0e70*/  CS2R R156, SRZ ;  /* 0x00000000009c7805 */ /* 0x000fe2000001ff00 */
[----:B------:R-:W-:Y:S01]  /*0e80*/  IMAD.MOV.U32 R19, RZ, RZ, RZ ;  /* 0x000000ffff137224 */ /* 0x000fe200078e00ff */
[----:B--2---:R-:W-:-:S05]  /*0e90*/  LOP3.LUT R2, R12, 0x1, RZ, 0xfc, !PT ;  /* 0x000000010c027812 */ /* 0x004fca00078efcff */
[----:B------:R0:W-:Y:S02]  /*0ea0*/  STL [R1+0x10], R2 ;  /* 0x0000100201007387 */ /* 0x0001e40000100800 */
[----:B0-----:R-:W-:-:S04]  /*0eb0*/  IMAD.SHL.U32 R2, R6, 0x40, RZ ;  /* 0x0000004006027824 */ /* 0x001fc800078e00ff */
[----:B------:R-:W-:Y:S01]  /*0ec0*/  IMAD.IADD R4, R2, 0x1, R0 ;  /* 0x0000000102047824 */ /* 0x000fe200078e0200 */
[----:B------:R-:W-:Y:S01]  /*0ed0*/  IADD3 R0, R18, R2, R3 ;  /* 0x0000000212007210 */ /* 0x000fe20007ffe003 */
[----:B------:R0:W-:Y:S04]  /*0ee0*/  STL [R1+0x24], RZ ;  /* 0x000024ff01007387 */ /* 0x0001e80000100800 */
[----:B------:R0:W-:Y:S04]  /*0ef0*/  STL [R1+0x60], R2 ;  /* 0x0000600201007387 */ /* 0x0001e80000100800 */
[----:B------:R0:W-:Y:S04]  /*0f00*/  STL [R1+0x74], R0 ;  /* 0x0000740001007387 */ /* 0x0001e80000100800 */
[----:B------:R0:W-:Y:S02]  /*0f10*/  STL [R1+0x40], R4 ;  /* 0x0000400401007387 */ /* 0x0001e40000100800 */
.L_x_1249:
[----:B--23-5:R-:W2:Y:S01]  /*0f20*/  LDL R27, [R1+0x5c] ;  /* 0x00005c00011b7983 */ /* 0x02cea20000100800 */
[----:B------:R-:W-:Y:S01]  /*0f30*/  ULDC.64 UR4, c[0x0][0xa28] ;  /* 0x00028a0000047ab9 */ /* 0x000fe20000000a00 */
[----:B01----:R-:W2:Y:S01]  /*0f40*/  LDC.64 R4, c[0x0][0xa08] ;  /* 0x00028200ff047b82 */ /* 0x003ea20000000a00 */
[----:B------:R-:W-:Y:S01]  /*0f50*/  ISETP.NE.U32.AND P0, PT, RZ, UR4, PT ;  /* 0x00000004ff007c0c */ /* 0x000fe2000bf05070 */
[----:B------:R-:W3:Y:S04]  /*0f60*/  LDL R12, [R1+0x54] ;  /* 0x00005400010c7983 */ /* 0x000ee80000100800 */
[----:B------:R-:W4:Y:S01]  /*0f70*/  LDL R26, [R1+0x58] ;  /* 0x00005800011a7983 */ /* 0x000f220000100800 */
[----:B------:R-:W-:Y:S01]  /*0f80*/  ISETP.NE.AND.EX P0, PT, RZ, UR5, PT, P0 ;  /* 0x00000005ff007c0c */ /* 0x000fe2000bf05300 */
[----:B------:R-:W-:Y:S01]  /*0f90*/  ULDC.64 UR4, c[0x0][0xa18] ;  /* 0x0002860000047ab9 */ /* 0x000fe20000000a00 */
[----:B------:R-:W-:Y:S01]  /*0fa0*/  IMAD.MOV.U32 R0, RZ, RZ, RZ ;  /* 0x000000ffff007224 */ /* 0x000fe200078e00ff */
[----:B------:R-:W-:Y:S01]  /*0fb0*/  ISETP.NE.U32.AND P1, PT, RZ, UR4, PT ;  /* 0x00000004ff007c0c */ /* 0x000fe2000bf25070 */
[----:B------:R-:W-:Y:S01]  /*0fc0*/  IMAD.MOV.U32 R24, RZ, RZ, RZ ;  /* 0x000000ffff187224 */ /* 0x000fe200078e00ff */
[----:B------:R-:W-:-:S02]  /*0fd0*/  ULDC.64 UR6, c[0x0][0xa20] ;  /* 0x0002880000067ab9 */ /* 0x000fc40000000a00 */
[----:B------:R-:W-:Y:S01]  /*0fe0*/  ISETP.NE.AND.EX P1, PT, RZ, UR5, PT, P1 ;  /* 0x00000005ff007c0c */ /* 0x000fe2000bf25310 */
[----:B------:R-:W-:-:S05]  /*0ff0*/  ULDC.64 UR4, c[0x0][0xa08] ;  /* 0x0002820000047ab9 */ /* 0x000fca0000000a00 */
[----:B------:R-:W0:Y:S08]  /*1000*/  @P0 LDC.64 R2, c[0x0][0xa28] ;  /* 0x00028a00ff020b82 */ /* 0x000e300000000a00 */
[----:B------:R-:W1:Y:S01]  /*1010*/  @P1 LDC.64 R6, c[0x0][0xa18] ;  /* 0x00028600ff061b82 */ /* 0x000e620000000a00 */
[----:B------:R-:W-:Y:S01]  /*1020*/  ISETP.NE.U32.AND P3, PT, RZ, UR4, PT ;  /* 0x00000004ff007c0c */ /* 0x000fe2000bf65070 */
[----:B------:R-:W-:-:S02]  /*1030*/  ULDC UR4, c[0x0][0x288] ;  /* 0x0000a20000047ab9 */ /* 0x000fc40000000800 */
[----:B------:R-:W-:Y:S01]  /*1040*/  IMAD.U32 R10, RZ, RZ, UR4 ;  /* 0x00000004ff0a7e24 */ /* 0x000fe2000f8e00ff */
[----:B------:R-:W-:Y:S01]  /*1050*/  ISETP.NE.AND.EX P3, PT, RZ, UR5, PT, P3 ;  /* 0x00000005ff007c0c */ /* 0x000fe2000bf65330 */
[----:B------:R-:W-:Y:S01]  /*1060*/  ULDC.64 UR4, c[0x0][0x3f8] ;  /* 0x0000fe0000047ab9 */ /* 0x000fe20000000a00 */
[----:B--2---:R-:W-:-:S04]  /*1070*/  IMAD.WIDE R8, R27, 0x4, R4 ;  /* 0x000000041b087825 */ /* 0x004fc800078e0204 */
[----:B-1----:R-:W-:-:S07]  /*1080*/  @P1 IMAD.WIDE R4, R27, 0x4, R6 ;  /* 0x000000041b041825 */ /* 0x002fce00078e0206 */
[----:B------:R1:W5:Y:S04]  /*1090*/  @P3 LDG.E R24, desc[UR44][R8.64] ;  /* 0x0000002c08183981 */ /* 0x000368000c1e1900 */
[----:B------:R-:W2:Y:S01]  /*10a0*/  @P1 LDG.E R10, desc[UR44][R4.64] ;  /* 0x0000002c040a1981 */ /* 0x000ea2000c1e1900 */
[----:B0-----:R-:W-:-:S05]  /*10b0*/  @P0 IMAD.WIDE R2, R27, 0x4, R2 ;  /* 0x000000041b020825 */ /* 0x001fca00078e0202 */
[----:B------:R1:W5:Y:S01]  /*10c0*/  @P0 LDG.E R0, desc[UR44][R2.64] ;  /* 0x0000002c02000981 */ /* 0x000362000c1e1900 */
[----:B------:R-:W-:-:S03]  /*10d0*/  UISETP.NE.U32.AND UP0, UPT, UR4, URZ, UPT ;  /* 0x0000003f0400728c */ /* 0x000fc6000bf05070 */
[----:B------:R-:W-:Y:S01]  /*10e0*/  ULDC UR4, c[0x0][0x404] ;  /* 0x0001010000047ab9 */ /* 0x000fe20000000800 */
[----:B------:R-:W-:Y:S01]  /*10f0*/  UISETP.NE.AND.EX UP0, UPT, UR5, URZ, UPT, UP0 ;  /* 0x0000003f0500728c */ /* 0x000fe2000bf05300 */
[----:B------:R-:W-:Y:S02]  /*1100*/  ISETP.NE.U32.AND P2, PT, RZ, UR6, PT ;  /* 0x00000006ff007c0c */ /* 0x000fe4000bf45070 */
[----:B------:R-:W-:Y:S01]  /*1110*/  ULDC UR5, c[0x0][0x2e0] ;  /* 0x0000b80000057ab9 */ /* 0x000fe20000000800 */
[----:B------:R-:W-:Y:S01]  /*1120*/  USEL UR4, UR4, 0x1, UP0 ;  /* 0x0000000104047887 */ /* 0x000fe20008000000 */
[----:B------:R-:W-:-:S03]  /*1130*/  ISETP.NE.AND.EX P2, PT, RZ, UR7, PT, P2 ;  /* 0x00000007ff007c0c */ /* 0x000fc6000bf45320 */
[----:B------:R-:W-:-:S03]  /*1140*/  UIMAD UR4, UR4, UR5, URZ ;  /* 0x00000005040472a4 */ /* 0x000fc6000f8e023f */
[----:B------:R-:W-:Y:S01]  /*1150*/  ULDC UR5, c[0x0][0x338] ;  /* 0x0000ce0000057ab9 */ /* 0x000fe20000000800 */
[----:B--2---:R1:W-:Y:S04]  /*1160*/  STL [R1+0x38], R10 ;  /* 0x0000380a01007387 */ /* 0x0043e80000100800 */
[----:B---3--:R1:W-:Y:S04]  /*1170*/  STL [R1+0x70], R12 ;  /* 0x0000700c01007387 */ /* 0x0083e80000100800 */
[----:B----4-:R1:W-:Y:S04]  /*1180*/  STL [R1+0x64], R26 ;  /* 0x0000641a01007387 */ /* 0x0103e80000100800 */
[----:B------:R1:W-:Y:S01]  /*1190*/  STL [R1+0x68], R27 ;  /* 0x0000681b01007387 */ /* 0x0003e20000100800 */
[----:B------:R-:W-:Y:S01]  /*11a0*/  IMAD.MOV.U32 R13, RZ, RZ, R10 ;  /* 0x000000ffff0d7224 */ /* 0x000fe200078e000a */
[----:B------:R-:W-:Y:S06]  /*11b0*/  @P1 BRA `(.L_x_1060) ;  /* 0x0000000000281947 */ /* 0x000fec0003800000 */
[----:B------:R-:W-:Y:S02]  /*11c0*/  ULDC.64 UR6, c[0x0][0xa00] ;  /* 0x0002800000067ab9 */ /* 0x000fe40000000a00 */
[----:B------:R-:W-:-:S04]  /*11d0*/  ISETP.NE.U32.AND P0, PT, RZ, UR6, PT ;  /* 0x00000006ff007c0c */ /* 0x000fc8000bf05070 */
[----:B------:R-:W-:-:S13]  /*11e0*/  ISETP.NE.AND.EX P0, PT, RZ, UR7, PT, P0 ;  /* 0x00000007ff007c0c */ /* 0x000fda000bf05300 */
[----:B------:R-:W-:Y:S05]  /*11f0*/  @!P0 BRA `(.L_x_1060) ;  /* 0x0000000000188947 */ /* 0x000fea0003800000 */
[----:B-1----:R-:W0:Y:S02]  /*1200*/  LDC.64 R2, c[0x0][0xa00] ;  /* 0x00028000ff027b82 */ /* 0x002e240000000a00 */
[----:B0-----:R-:W-:-:S05]  /*1210*/  IMAD.WIDE R2, R27, 0x4, R2 ;  /* 0x000000041b027825 */ /* 0x001fca00078e0202 */
[----:B------:R-:W2:Y:S04]  /*1220*/  LDG.E R4, desc[UR44][R2.64] ;  /* 0x0000002c02047981 */ /* 0x000ea8000c1e1900 */
[----:B------:R-:W2:Y:S02]  /*1230*/  LDG.E R5, desc[UR44][R2.64+0x4] ;  /* 0x0000042c02057981 */ /* 0x000ea4000c1e1900 */
[----:B--2---:R-:W-:-:S05]  /*1240*/  IMAD.IADD R13, R5, 0x1, -R4 ;  /* 0x00000001050d7824 */ /* 0x004fca00078e0a04 */
[----:B------:R0:W-:Y:S02]  /*1250*/  STL [R1+0x38], R13 ;  /* 0x0000380d01007387 */ /* 0x0001e40000100800 */
.L_x_1060:
[----:B------:R-:W-:Y:S02]  /*1260*/  IMAD.U32 R50, RZ, RZ, UR5 ;  /* 0x00000005ff327e24 */ /* 0x000fe4000f8e00ff */
[----:B------:R-:W-:Y:S01]  /*1270*/  IMAD.U32 R25, RZ, RZ, UR4 ;  /* 0x00000004ff197e24 */ /* 0x000fe2000f8e00ff */
[----:B------:R-:W-:Y:S06]  /*1280*/  @!P2 BRA `(.L_x_1061) ;  /* 0x000000000010a947 */ /* 0x000fec0003800000 */
[----:B-1----:R-:W1:Y:S02]  /*1290*/  LDC.64 R2, c[0x0][0xa20] ;  /* 0x00028800ff027b82 */ /* 0x002e640000000a00 */
[----:B-1----:R-:W-:-:S05]  /*12a0*/  IMAD.WIDE R2, R27, 0x4, R2 ;  /* 0x000000041b027825 */ /* 0x002fca00078e0202 */
[----:B------:R2:W5:Y:S01]  /*12b0*/  LDG.E R25, desc[UR44][R2.64] ;  /* 0x0000002c02197981 */ /* 0x000562000c1e1900 */
[----:B------:R-:W-:Y:S05]  /*12c0*/  BRA `(.L_x_1062) ;  /* 0x0000000000107947 */ /* 0x000fea0003800000 */
.L_x_1061:
[----:B------:R-:W-:Y:S05]  /*12d0*/  @!P3 BRA `(.L_x_1062) ;  /* 0x00000000000cb947 */ /* 0x000fea0003800000 */
[----:B-1----:R-:W2:Y:S04]  /*12e0*/  LDG.E R2, desc[UR44][R8.64] ;  /* 0x0000002c08027981 */ /* 0x002ea8000c1e1900 */
[----:B------:R-:W2:Y:S02]  /*12f0*/  LDG.E R25, desc[UR44][R8.64+0x4] ;  /* 0x0000042c08197981 */ /* 0x000ea4000c1e1900 */
[----:B--2---:R-:W-:-:S07]  /*1300*/  IMAD.IADD R25, R25, 0x1, -R2 ;  /* 0x0000000119197824 */ /* 0x004fce00078e0a02 */
.L_x_1062:
[----:B------:R-:W-:Y:S01]  /*1310*/  ULDC.64 UR4, c[0x0][0xa10] ;  /* 0x0002840000047ab9 */ /* 0x000fe20000000a00 */
[----:B-1----:R-:W1:Y:S01]  /*1320*/  LDC.64 R8, c[0x0][0x9e0] ;  /* 0x00027800ff087b82 */ /* 0x002e620000000a00 */
[----:B------:R-:W-:-:S04]  /*1330*/  ISETP.NE.U32.AND P0, PT, RZ, UR4, PT ;  /* 0x00000004ff007c0c */ /* 0x000fc8000bf05070 */
[----:B------:R-:W-:Y:S01]  /*1340*/  ISETP.NE.AND.EX P0, PT, RZ, UR5, PT, P0 ;  /* 0x00000005ff007c0c */ /* 0x000fe2000bf05300 */
[----:B------:R-:W-:Y:S02]  /*1350*/  ULDC.64 UR4, c[0x0][0xa30] ;  /* 0x00028c0000047ab9 */ /* 0x000fe40000000a00 */
[----:B------:R-:W-:-:S04]  /*1360*/  ISETP.NE.U32.AND P1, PT, RZ, UR4, PT ;  /* 0x00000004ff007c0c */ /* 0x000fc8000bf25070 */
[----:B------:R-:W-:-:S06]  /*1370*/  ISETP.NE.AND.EX P1, PT, RZ, UR5, PT, P1 ;  /* 0x00000005ff007c0c */ /* 0x000fcc000bf25310 */
[----:B--2---:R-:W2:Y:S08]  /*1380*/  @P0 LDC.64 R2, c[0x0][0xa10] ;  /* 0x00028400ff020b82 */ /* 0x004eb00000000a00 */
[----:B------:R-:W3:Y:S01]  /*1390*/  @P1 LDC.64 R4, c[0x0][0xa30] ;  /* 0x00028c00ff041b82 */ /* 0x000ee20000000a00 */
[----:B--2---:R-:W-:-:S05]  /*13a0*/  @P0 IMAD.WIDE R2, R27, 0x4, R2 ;  /* 0x000000041b020825 */ /* 0x004fca00078e0202 */
[----:B------:R-:W2:Y:S04]  /*13b0*/  @P0 LDG.E R6, desc[UR44][R2.64] ;  /* 0x0000002c02060981 */ /* 0x000ea8000c1e1900 */
[----:B------:R-:W2:Y:S01]  /*13c0*/  @P0 LDG.E R7, desc[UR44][R2.64+0x4] ;  /* 0x0000042c02070981 */ /* 0x000ea2000c1e1900 */
[----:B-----5:R-:W-:Y:S02]  /*13d0*/  IMAD.IADD R10, R25, 0x1, -R0 ;  /* 0x00000001190a7824 */ /* 0x020fe400078e0a00 */
[----:B------:R-:W-:Y:S02]  /*13e0*/  IMAD.MOV.U32 R47, RZ, RZ, R25 ;  /* 0x000000ffff2f7224 */ /* 0x000fe400078e0019 */
[----:B---3--:R-:W-:-:S05]  /*13f0*/  @P1 IMAD.WIDE R4, R27, 0x4, R4 ;  /* 0x000000041b041825 */ /* 0x008fca00078e0204 */
[----:B------:R3:W5:Y:S01]  /*1400*/  @P1 LDG.E R47, desc[UR44][R4.64] ;  /* 0x0000002c042f1981 */ /* 0x000762000c1e1900 */
[----:B-1----:R-:W-:Y:S01]  /*1410*/  ISETP.GE.AND P1, PT, R9, 0x1, PT ;  /* 0x000000010900780c */ /* 0x002fe20003f26270 */
[----:B--2---:R-:W-:Y:S02]  /*1420*/  @P0 IMAD.IADD R50, R7, 0x1, -R6 ;  /* 0x0000000107320824 */ /* 0x004fe400078e0a06 */
[----:B------:R-:W-:Y:S02]  /*1430*/  IMAD.MOV.U32 R6, RZ, RZ, 0xc0 ;  /* 0x000000c0ff067424 */ /* 0x000fe400078e00ff */
[----:B------:R-:W-:Y:S02]  /*1440*/  IMAD.IADD R11, R10, 0x1, R50 ;  /* 0x000000010a0b7824 */ /* 0x000fe400078e0232 */
[----:B------:R-:W-:Y:S02]  /*1450*/  IMAD R2, R12, R6, 0xc0 ;  /* 0x000000c00c027424 */ /* 0x000fe400078e0206 */
[C---:B------:R-:W-:Y:S01]  /*1460*/  VIADD R0, R11.reuse, 0x9f ;  /* 0x0000009f0b007836 */ /* 0x040fe20000000000 */
[----:B------:R3:W-:Y:S02]  /*1470*/  STL [R1+0x3c], R11 ;  /* 0x00003c0b01007387 */ /* 0x0007e40000100800 */
[----:B------:R-:W-:Y:S01]  /*1480*/  IADD3 R7, R11, R2, -R13 ;  /* 0x000000020b077210 */ /* 0x000fe20007ffe80d */
[----:B------:R-:W-:-:S05]  /*1490*/  IMAD.HI R0, R0, 0x66666667, RZ ;  /* 0x6666666700007827 */ /* 0x000fca00078e02ff */
[----:B------:R-:W-:-:S04]  /*14a0*/  SHF.R.U32.HI R3, RZ, 0x1f, R0 ;  /* 0x0000001fff037819 */ /* 0x000fc80000011600 */
[----:B------:R-:W-:Y:S01]  /*14b0*/  LEA.HI.SX32 R106, R0, R3, 0x1a ;  /* 0x00000003006a7211 */ /* 0x000fe200078fd2ff */
[----:B------:R-:W-:Y:S01]  /*14c0*/  IMAD.IADD R0, R7, 0x1, R8 ;  /* 0x0000000107007824 */ /* 0x000fe200078e0208 */
[----:B---3--:R-:W-:Y:S06]  /*14d0*/  @!P1 BRA `(.L_x_1063) ;  /* 0x0000000000489947 */ /* 0x008fec0003800000 */
[C---:B------:R-:W-:Y:S01]  /*14e0*/  ISETP.GT.AND P0, PT, R7.reuse, RZ, PT ;  /* 0x000000ff0700720c */ /* 0x040fe20003f04270 */
[----:B------:R-:W-:Y:S01]  /*14f0*/  BSSY B0, `(.L_x_1064) ;  /* 0x000000e000007945 */ /* 0x000fe20003800000 */
[----:B------:R-:W-:-:S11]  /*1500*/  VIADD R2, R7, 0xffffffff ;  /* 0xffffffff07027836 */ /* 0x000fd60000000000 */
        /* <DEDUP_REMOVED lines=8> */
.L_x_1065:
[----:B------:R-:W-:-:S13]  /*1590*/  ISETP.NE.AND P0, PT, R9, 0x1, PT ;  /* 0x000000010900780c */ /* 0x000fda0003f05270 */
[----:B------:R-:W1:Y:S02]  /*15a0*/  @P0 LDC.64 R4, c[0x0][0x9e8] ;  /* 0x00027a00ff040b82 */ /* 0x000e640000000a00 */
[----:B-1----:R-:W-:-:S05]  /*15b0*/  @P0 IMAD.HI.U32 R4, R2, R4, RZ ;  /* 0x0000000402040227 */ /* 0x002fca00078e00ff */
[----:B------:R-:W-:-:S07]  /*15c0*/  @P0 SHF.R.U32.HI R2, RZ, R5, R4 ;  /* 0x00000005ff020219 */ /* 0x000fce0000011604 */
.L_x_1066:
[----:B------:R-:W-:Y:S05]  /*15d0*/  BSYNC B0 ;  /* 0x0000000000007941 */ /* 0x000fea0003800000 */
.L_x_1064:
[----:B------:R-:W-:-:S05]  /*15e0*/  IMAD R3, R2, R9, R9 ;  /* 0x0000000902037224 */ /* 0x000fca00078e0209 */
[----:B------:R-:W-:-:S07]  /*15f0*/  VIMNMX R0, R0, R3, PT ;  /* 0x0000000300007248 */ /* 0x000fce0003fe0100 */
.L_x_1063:
[----:B------:R-:W-:Y:S01]  /*1600*/  IMAD R2, R12, 0xc0, -R13 ;  /* 0x000000c00c027824 */ /* 0x000fe200078e0a0d */
[----:B------:R-:W-:-:S03]  /*1610*/  ULDC UR4, c[0x0][0x9dc] ;  /* 0x0002770000047ab9 */ /* 0x000fc60000000800 */
[----:B------:R-:W-:-:S04]  /*1620*/  IMAD.IADD R2, R11, 0x1, R2 ;  /* 0x000000010b027824 */ /* 0x000fc800078e0202 */
[----:B------:R-:W-:Y:S01]  /*1630*/  VIADD R3, R2, -UR4 ;  /* 0x8000000402037c36 */ /* 0x000fe20008000000 */
[----:B------:R-:W-:Y:S06]  /*1640*/  @!P1 BRA `(.L_x_1067) ;  /* 0x0000000000449947 */ /* 0x000fec0003800000 */
[----:B------:R-:W-:Y:S01]  /*1650*/  ISETP.GT.AND P0, PT, R2, -0x1, PT ;  /* 0xffffffff0200780c */ /* 0x000fe20003f04270 */
[----:B------:R-:W-:-:S12]  /*1660*/  BSSY B0, `(.L_x_1068) ;  /* 0x000000d000007945 */ /* 0x000fd80003800000 */
        /* <DEDUP_REMOVED lines=8> */
.L_x_1069:
[----:B------:R-:W-:-:S13]  /*16f0*/  ISETP.NE.AND P0, PT, R9, 0x1, PT ;  /* 0x000000010900780c */ /* 0x000fda0003f05270 */
[----:B------:R-:W1:Y:S02]  /*1700*/  @P0 LDC.64 R4, c[0x0][0x9e8] ;  /* 0x00027a00ff040b82 */ /* 0x000e640000000a00 */
[----:B-1----:R-:W-:-:S05]  /*1710*/  @P0 IMAD.HI.U32 R4, R2, R4, RZ ;  /* 0x0000000402040227 */ /* 0x002fca00078e00ff */
[----:B------:R-:W-:-:S07]  /*1720*/  @P0 SHF.R.U32.HI R2, RZ, R5, R4 ;  /* 0x00000005ff020219 */ /* 0x000fce0000011604 */
.L_x_1070:
[----:B------:R-:W-:Y:S05]  /*1730*/  BSYNC B0 ;  /* 0x0000000000007941 */ /* 0x000fea0003800000 */
.L_x_1068:
[----:B------:R-:W-:-:S05]  /*1740*/  IMAD R2, R2, R9, RZ ;  /* 0x0000000902027224 */ /* 0x000fca00078e02ff */
[----:B------:R-:W-:-:S07]  /*1750*/  VIMNMX R3, R3, R2, !PT ;  /* 0x0000000203037248 */ /* 0x000fce0007fe0100 */
.L_x_1067:
[----:B------:R-:W-:Y:S02]  /*1760*/  VIADD R0, R0, 0x9f ;  /* 0x0000009f00007836 */ /* 0x000fe40000000000 */
[----:B------:R-:W-:-:S04]  /*1770*/  IMAD.HI R2, R3, 0x66666667, RZ ;  /* 0x6666666703027827 */ /* 0x000fc800078e02ff */
[----:B------:R-:W-:Y:S01]  /*1780*/  IMAD.HI R0, R0, 0x66666667, RZ ;  /* 0x6666666700007827 */ /* 0x000fe200078e02ff */
[----:B------:R-:W-:-:S04]  /*1790*/  SHF.R.U32.HI R5, RZ, 0x1f, R2 ;  /* 0x0000001fff057819 */ /* 0x000fc80000011602 */
[----:B------:R-:W-:Y:S02]  /*17a0*/  SHF.R.U32.HI R3, RZ, 0x1f, R0 ;  /* 0x0000001fff037819 */ /* 0x000fe40000011600 */
[----:B------:R-:W-:Y:S02]  /*17b0*/  LEA.HI.SX32 R5, R2, R5, 0x1a ;  /* 0x0000000502057211 */ /* 0x000fe400078fd2ff */
[----:B------:R-:W-:Y:S02]  /*17c0*/  LEA.HI.SX32 R3, R0, R3, 0x1a ;  /* 0x0000000300037211 */ /* 0x000fe400078fd2ff */
[----:B------:R-:W-:Y:S02]  /*17d0*/  VIMNMX R5, RZ, R5, !PT ;  /* 0x00000005ff057248 */ /* 0x000fe40007fe0100 */
[----:B------:R-:W-:-:S03]  /*17e0*/  VIMNMX R3, R106, R3, PT ;  /* 0x000000036a037248 */ /* 0x000fc60003fe0100 */
[--C-:B------:R-:W-:Y:S02]  /*17f0*/  IMAD R5, R5, 0xa0, -R10.reuse ;  /* 0x000000a005057824 */ /* 0x100fe400078e0a0a */
[----:B------:R-:W-:-:S03]  /*1800*/  IMAD R3, R3, 0xa0, -R10 ;  /* 0x000000a003037824 */ /* 0x000fc600078e0a0a */
[----:B------:R-:W-:Y:S02]  /*1810*/  VIMNMX R5, RZ, R5, !PT ;  /* 0x00000005ff057248 */ /* 0x000fe40007fe0100 */
[----:B------:R-:W-:-:S03]  /*1820*/  VIMNMX R0, R3, R50, PT ;  /* 0x0000003203007248 */ /* 0x000fc60003fe0100 */
[----:B------:R-:W-:Y:S01]  /*1830*/  IMAD.WIDE.U32 R2, R5, -0x33333333, RZ ;  /* 0xcccccccd05027825 */ /* 0x000fe200078e00ff */
[----:B------:R-:W-:-:S04]  /*1840*/  ISETP.GT.AND P0, PT, R0, R5, PT ;  /* 0x000000050000720c */ /* 0x000fc80003f04270 */
[----:B------:R-:W-:-:S05]  /*1850*/  SHF.R.U32.HI R46, RZ, 0x7, R3 ;  /* 0x00000007ff2e7819 */ /* 0x000fca0000011603 */
[----:B------:R-:W-:-:S04]  /*1860*/  IMAD.MOV.U32 R51, RZ, RZ, R46 ;  /* 0x000000ffff337224 */ /* 0x000fc800078e002e */
        /* <DEDUP_REMOVED lines=24> */
[----:B01----:R-:W-:-:S07]  /*19f0*/  IMAD.MOV.U32 R13, RZ, RZ, RZ ;  /* 0x000000ffff0d7224 */ /* 0x003fce00078e00ff */
[----:B------:R-:W-:-:S07]  /*1a00*/  LEPC R20, `(.L_x_1073) ;  /* 0x000000001014794e */ /* 0x000fce0000000000 */
[----:B--2--5:R-:W-:Y:S05]  /*1a10*/  CALL.ABS.NOINC R2 ;  /* 0x0000000002007343 */ /* 0x024fea0003c00000 */
.L_x_1073:
[----:B------:R-:W-:Y:S05]  /*1a20*/  BSYNC B6 ;  /* 0x0000000000067941 */ /* 0x000fea0003800000 */
.L_x_1072:
        /* <DEDUP_REMOVED lines=20> */
.L_x_1075:
[----:B------:R-:W-:Y:S05]  /*1b70*/  BSYNC B6 ;  /* 0x0000000000067941 */ /* 0x000fea0003800000 */
.L_x_1074:
[----:B------:R-:W-:Y:S01]  /*1b80*/  ULDC.64 UR4, c[0x0][0x9f8] ;  /* 0x00027e0000047ab9 */ /* 0x000fe20000000a00 */
[----:B------:R-:W1:Y:S01]  /*1b90*/  LDC R0, c[0x0][0x428] ;  /* 0x00010a00ff007b82 */ /* 0x000e620000000800 */
[----:B------:R-:W-:Y:S01]  /*1ba0*/  ISETP.NE.U32.AND P0, PT, RZ, UR4, PT ;  /* 0x00000004ff007c0c */ /* 0x000fe2000bf05070 */
[----:B------:R-:W2:Y:S01]  /*1bb0*/  S2R R49, SR_TID.X ;  /* 0x0000000000317919 */ /* 0x000ea20000002100 */
[----:B------:R-:W-:Y:S01]  /*1bc0*/  IMAD.MOV.U32 R6, RZ, RZ, R27 ;  /* 0x000000ffff067224 */ /* 0x000fe200078e001b */
[----:B------:R-:W-:Y:S01]  /*1bd0*/  ULDC.64 UR6, c[0x0][0x320] ;  /* 0x0000c80000067ab9 */ /* 0x000fe20000000a00 */
[----:B------:R-:W-:-:S03]  /*1be0*/  ISETP.NE.AND.EX P0, PT, RZ, UR5, PT, P0 ;  /* 0x00000005ff007c0c */ /* 0x000fc6000bf05300 */
[----:B------:R-:W3:Y:S01]  /*1bf0*/  LDC.64 R38, c[0x0][0x2f0] ;  /* 0x0000bc00ff267b82 */ /* 0x000ee20000000a00 */
[----:B------:R-:W-:Y:S01]  /*1c00*/  IMAD.IADD R24, R24, 0x1, R25 ;  /* 0x0000000118187824 */ /* 0x000fe200078e0219 */
[----:B------:R-:W4:Y:S01]  /*1c10*/  LDL R14, [R1+0x60] ;  /* 0x00006000010e7983 */ /* 0x000f220000100800 */
[----:B------:R-:W-:-:S05]  /*1c20*/  ULDC.64 UR4, c[0x0][0xa08] ;  /* 0x0002820000047ab9 */ /* 0x000fca0000000a00 */
[----:B------:R-:W3:Y:S08]  /*1c30*/  LDC.64 R32, c[0x0][0x3d8] ;  /* 0x0000f600ff207b82 */ /* 0x000ef00000000a00 */
[----:B------:R-:W0:Y:S01]  /*1c40*/  @P0 LDC.64 R2, c[0x0][0x9f8] ;  /* 0x00027e00ff020b82 */ /* 0x000e220000000a00 */
[----:B-1----:R-:W-:-:S07]  /*1c50*/  ISETP.NE.AND P1, PT, R0, 0x1, PT ;  /* 0x000000010000780c */ /* 0x002fce0003f25270 */
[----:B------:R-:W1:Y:S01]  /*1c60*/  LDC R25, c[0x0][0x3d4] ;  /* 0x0000f500ff197b82 */ /* 0x000e620000000800 */
[----:B--2---:R-:W-:-:S07]  /*1c70*/  VIADD R8, R49, 0xffffff80 ;  /* 0xffffff8031087836 */ /* 0x004fce0000000000 */
[----:B------:R-:W2:Y:S01]  /*1c80*/  @P1 LDC R4, c[0x0][0x42c] ;  /* 0x00010b00ff041b82 */ /* 0x000ea20000000800 */
[----:B0-----:R-:W-:Y:S01]  /*1c90*/  @P0 IMAD.WIDE R2, R27, 0x4, R2 ;  /* 0x000000041b020825 */ /* 0x001fe200078e0202 */
[----:B------:R-:W-:-:S06]  /*1ca0*/  SHF.R.S32.HI R10, RZ, 0x1f, R24 ;  /* 0x0000001fff0a7819 */ /* 0x000fcc0000011418 */
[----:B------:R-:W0:Y:S01]  /*1cb0*/  @P1 LDC R9, c[0x0][0x430] ;  /* 0x00010c00ff091b82 */ /* 0x000e220000000800 */
[----:B------:R3:W4:Y:S01]  /*1cc0*/  @P0 LDG.E R6, desc[UR44][R2.64] ;  /* 0x0000002c02060981 */ /* 0x000722000c1e1900 */
[----:B------:R-:W-:Y:S02]  /*1cd0*/  SHF.R.S32.HI R5, RZ, 0x1f, R8 ;  /* 0x0000001fff057819 */ /* 0x000fe40000011408 */
[-C--:B------:R-:W-:Y:S02]  /*1ce0*/  LEA.HI R12, R8, R8.reuse, RZ, 0x1 ;  /* 0x00000008080c7211 */ /* 0x080fe400078f08ff */
[----:B------:R-:W-:Y:S02]  /*1cf0*/  LEA.HI R5, R5, R8, RZ, 0x2 ;  /* 0x0000000805057211 */ /* 0x000fe400078f10ff */
[----:B------:R-:W1:Y:S01]  /*1d00*/  LDC.64 R20, c[0x0][0x3e8] ;  /* 0x0000fa00ff147b82 */ /* 0x000e620000000a00 */
[----:B------:R-:W-:Y:S02]  /*1d10*/  ISETP.NE.U32.AND P0, PT, RZ, UR4, PT ;  /* 0x00000004ff007c0c */ /* 0x000fe4000bf05070 */
[----:B------:R-:W-:-:S02]  /*1d20*/  SHF.R.S32.HI R7, RZ, 0x2, R5 ;  /* 0x00000002ff077819 */ /* 0x000fc40000011405 */
[----:B------:R-:W-:Y:S02]  /*1d30*/  SHF.R.S32.HI R0, RZ, 0x1f, R5 ;  /* 0x0000001fff007819 */ /* 0x000fe40000011405 */
[----:B------:R-:W-:Y:S02]  /*1d40*/  LOP3.LUT R13, R12, 0xfffffffe, RZ, 0xc0, !PT ;  /* 0xfffffffe0c0d7812 */ /* 0x000fe400078ec0ff */
[----:B------:R-:W-:-:S04]  /*1d50*/  LEA.HI R0, R0, R7, RZ, 0x2 ;  /* 0x0000000700007211 */ /* 0x000fc800078f10ff */
[----:B---3--:R-:W-:Y:S01]  /*1d60*/  LOP3.LUT R2, R0, 0xfffffffc, RZ, 0xc0, !PT ;  /* 0xfffffffc00027812 */ /* 0x008fe200078ec0ff */
[----:B------:R-:W-:-:S04]  /*1d70*/  IMAD R0, R10, R38, RZ ;  /* 0x000000260a007224 */ /* 0x000fc800078e02ff */
[----:B------:R-:W-:Y:S02]  /*1d80*/  IMAD.IADD R11, R7, 0x1, -R2 ;  /* 0x00000001070b7824 */ /* 0x000fe400078e0a02 */
[----:B------:R-:W-:Y:S02]  /*1d90*/  IMAD R5, R24, R39, R0 ;  /* 0x0000002718057224 */ /* 0x000fe400078e0200 */
[----:B------:R-:W-:Y:S02]  /*1da0*/  IMAD.MOV.U32 R7, RZ, RZ, R26 ;  /* 0x000000ffff077224 */ /* 0x000fe400078e001a */
[----:B--2---:R-:W-:Y:S02]  /*1db0*/  @P1 IMAD.HI.U32 R0, R26, R4, RZ ;  /* 0x000000041a001227 */ /* 0x004fe400078e00ff */
[----:B------:R-:W2:Y:S01]  /*1dc0*/  LDL R26, [R1+0x4c] ;  /* 0x00004c00011a7983 */ /* 0x000ea20000100800 */
[----:B------:R-:W-:Y:S01]  /*1dd0*/  ISETP.NE.AND.EX P0, PT, RZ, UR5, PT, P0 ;  /* 0x00000005ff007c0c */ /* 0x000fe2000bf05300 */
[C---:B------:R-:W-:Y:S01]  /*1de0*/  VIADD R48, R49.reuse, 0xffffff80 ;  /* 0xffffff8031307836 */ /* 0x040fe20000000000 */
[----:B0-----:R-:W-:Y:S01]  /*1df0*/  @P1 SHF.R.U32.HI R7, RZ, R9, R0 ;  /* 0x00000009ff071219 */ /* 0x001fe20000011600 */
[----:B------:R-:W-:Y:S01]  /*1e00*/  VIADD R27, R49, 0xffffff80 ;  /* 0xffffff80311b7836 */ /* 0x000fe20000000000 */
[----:B------:R-:W-:Y:S01]  /*1e10*/  ULDC.64 UR4, c[0x0][0x2f8] ;  /* 0x0000be0000047ab9 */ /* 0x000fe20000000a00 */
[----:B------:R-:W-:Y:S01]  /*1e20*/  IMAD.WIDE.U32 R2, R24, R38, RZ ;  /* 0x0000002618027225 */ /* 0x000fe200078e00ff */
[----:B------:R-:W-:-:S03]  /*1e30*/  SHF.R.S32.HI R0, RZ, 0x1f, R7 ;  /* 0x0000001fff007819 */ /* 0x000fc60000011407 */
[----:B------:R-:W-:Y:S01]  /*1e40*/  IMAD.IADD R13, R8, 0x1, -R13 ;  /* 0x00000001080d7824 */ /* 0x000fe200078e0a0d */
[----:B------:R-:W-:Y:S01]  /*1e50*/  LEA.HI R27, R27, R48, RZ, 0x1 ;  /* 0x000000301b1b7211 */ /* 0x000fe200078f08ff */
[C---:B------:R-:W-:Y:S02]  /*1e60*/  IMAD R12, R0.reuse, UR6, RZ ;  /* 0x00000006000c7c24 */ /* 0x040fe4000f8e02ff */
[----:B------:R-:W-:Y:S02]  /*1e70*/  IMAD R8, R0, UR4, RZ ;  /* 0x0000000400087c24 */ /* 0x000fe4000f8e02ff */
[----:B------:R-:W-:Y:S01]  /*1e80*/  IMAD.IADD R3, R3, 0x1, R5 ;  /* 0x0000000103037824 */ /* 0x000fe200078e0205 */
[----:B------:R-:W-:Y:S01]  /*1e90*/  SHF.R.S32.HI R27, RZ, 0x1, R27 ;  /* 0x00000001ff1b7819 */ /* 0x000fe2000001141b */
[C---:B------:R-:W-:Y:S02]  /*1ea0*/  IMAD R9, R7.reuse, UR5, R8 ;  /* 0x0000000507097c24 */ /* 0x040fe4000f8e0208 */
[----:B------:R-:W-:Y:S01]  /*1eb0*/  IMAD.WIDE.U32 R2, R7, UR4, R2 ;  /* 0x0000000407027c25 */ /* 0x000fe2000f8e0002 */
[--C-:B------:R-:W-:Y:S01]  /*1ec0*/  SHF.R.S32.HI R23, RZ, 0x1f, R22.reuse ;  /* 0x0000001fff177819 */ /* 0x100fe20000011416 */
[----:B------:R-:W-:Y:S01]  /*1ed0*/  ULDC.64 UR4, c[0x0][0x300] ;  /* 0x0000c00000047ab9 */ /* 0x000fe20000000a00 */
[----:B------:R-:W-:Y:S01]  /*1ee0*/  SHF.R.S32.HI R57, RZ, 0x1f, R27 ;  /* 0x0000001fff397819 */ /* 0x000fe2000001141b */
[----:B------:R-:W-:Y:S01]  /*1ef0*/  IMAD.IADD R3, R3, 0x1, R9 ;  /* 0x0000000103037824 */ /* 0x000fe200078e0209 */
[----:B------:R-:W-:Y:S01]  /*1f00*/  LOP3.LUT P4, RZ, R11, 0x2, RZ, 0xc0, !PT ;  /* 0x000000020bff7812 */ /* 0x000fe2000788c0ff */
[----:B------:R-:W-:-:S04]  /*1f10*/  IMAD.WIDE.U32 R4, R7, UR6, R22 ;  /* 0x0000000607047c25 */ /* 0x000fc8000f8e0016 */
[----:B------:R-:W-:Y:S02]  /*1f20*/  IMAD R11, R7, UR7, R12 ;  /* 0x00000007070b7c24 */ /* 0x000fe4000f8e020c */
[----:B------:R-:W-:Y:S02]  /*1f30*/  IMAD R8, R57, R38, RZ ;  /* 0x0000002639087224 */ /* 0x000fe400078e02ff */
[----:B------:R-:W-:Y:S01]  /*1f40*/  IMAD.SHL.U32 R40, R13, 0x8, RZ ;  /* 0x000000080d287824 */ /* 0x000fe200078e00ff */
[----:B-1----:R-:W-:Y:S01]  /*1f50*/  ISETP.GE.AND P2, PT, R22, R25, PT ;  /* 0x000000191600720c */ /* 0x002fe20003f46270 */
[----:B------:R-:W-:Y:S02]  /*1f60*/  IMAD R9, R27, R39, R8 ;  /* 0x000000271b097224 */ /* 0x000fe400078e0208 */
[----:B------:R-:W-:Y:S01]  /*1f70*/  IMAD.IADD R5, R5, 0x1, R11 ;  /* 0x0000000105057824 */ /* 0x000fe200078e020b */
[----:B------:R-:W-:Y:S02]  /*1f80*/  SHF.R.S32.HI R41, RZ, 0x1f, R40 ;  /* 0x0000001fff297819 */ /* 0x000fe40000011428 */
[----:B------:R-:W-:-:S05]  /*1f90*/  SEL R11, R25, RZ, P2 ;  /* 0x000000ff190b7207 */ /* 0x000fca0001000000 */
[----:B------:R-:W-:-:S05]  /*1fa0*/  IMAD.IADD R11, R22, 0x1, R11 ;  /* 0x00000001160b7824 */ /* 0x000fca00078e020b */
[----:B------:R-:W-:-:S04]  /*1fb0*/  SHF.R.S32.HI R58, RZ, 0x1f, R11 ;  /* 0x0000001fff3a7819 */ /* 0x000fc8000001140b */
[----:B------:R-:W-:Y:S01]  /*1fc0*/  LEA.HI R58, R58, R11, RZ, 0x4 ;  /* 0x0000000b3a3a7211 */ /* 0x000fe200078f20ff */
[----:B------:R-:W-:Y:S01]  /*1fd0*/  IMAD R63, R39, 0xa0, RZ ;  /* 0x000000a0273f7824 */ /* 0x000fe200078e02ff */
[----:B------:R-:W-:Y:S01]  /*1fe0*/  LOP3.LUT R16, R16, 0xfffffffb, RZ, 0xc0, !PT ;  /* 0xfffffffb10107812 */ /* 0x000fe200078ec0ff */
[----:B------:R-:W-:Y:S01]  /*1ff0*/  IMAD R11, R33, 0xa0, RZ ;  /* 0x000000a0210b7824 */ /* 0x000fe200078e02ff */
[----:B------:R-:W-:Y:S01]  /*2000*/  SHF.R.U32.HI R61, RZ, 0x7, R49 ;  /* 0x00000007ff3d7819 */ /* 0x000fe20000011631 */
[----:B------:R-:W-:Y:S01]  /*2010*/  IMAD R65, R21, 0xa0, RZ ;  /* 0x000000a015417824 */ /* 0x000fe200078e02ff */
[----:B------:R-:W-:Y:S01]  /*2020*/  LOP3.LUT R67, R58, 0xfffffff0, RZ, 0xc0, !PT ;  /* 0xfffffff03a437812 */ /* 0x000fe200078ec0ff */
[----:B------:R-:W-:Y:S01]  /*2030*/  VIADD R82, R22, 0x20 ;  /* 0x0000002016527836 */ /* 0x000fe20000000000 */
[----:B------:R-:W-:Y:S01]  /*2040*/  @P2 LOP3.LUT R16, R16, 0x4, RZ, 0xfc, !PT ;  /* 0x0000000410102812 */ /* 0x000fe200078efcff */
[----:B------:R-:W-:Y:S01]  /*2050*/  VIADD R61, R61, 0x8 ;  /* 0x000000083d3d7836 */ /* 0x000fe20000000000 */
[----:B------:R-:W-:Y:S01]  /*2060*/  SHF.R.S32.HI R69, RZ, 0x1f, R67 ;  /* 0x0000001fff457819 */ /* 0x000fe20000011443 */
[----:B------:R-:W-:Y:S01]  /*2070*/  IMAD.SHL.U32 R62, R25, 0x2, RZ ;  /* 0x00000002193e7824 */ /* 0x000fe200078e00ff */
[----:B----4-:R-:W-:-:S04]  /*2080*/  SHF.R.S32.HI R0, RZ, 0x1f, R6 ;  /* 0x0000001fff007819 */ /* 0x010fc80000011406 */
[----:B------:R-:W-:Y:S02]  /*2090*/  SEL R0, R0, RZ, !P0 ;  /* 0x000000ff00007207 */ /* 0x000fe40004000000 */
[----:B------:R-:W-:-:S03]  /*20a0*/  SEL R43, R6, RZ, !P0 ;  /* 0x000000ff062b7207 */ /* 0x000fc60004000000 */
[----:B------:R-:W-:Y:S02]  /*20b0*/  IMAD R6, R0, UR4, RZ ;  /* 0x0000000400067c24 */ /* 0x000fe4000f8e02ff */
[----:B------:R-:W-:-:S04]  /*20c0*/  IMAD.WIDE.U32 R44, R43, UR4, R2 ;  /* 0x000000042b2c7c25 */ /* 0x000fc8000f8e0002 */
[----:B------:R-:W-:Y:S01]  /*20d0*/  IMAD R7, R43, UR5, R6 ;  /* 0x000000052b077c24 */ /* 0x000fe2000f8e0206 */
[----:B------:R-:W-:Y:S01]  /*20e0*/  ULDC.64 UR4, c[0x0][0x328] ;  /* 0x0000ca0000047ab9 */ /* 0x000fe20000000a00 */
[----:B------:R-:W-:-:S04]  /*20f0*/  IMAD.WIDE.U32 R2, R27, R38, R22 ;  /* 0x000000261b027225 */ /* 0x000fc800078e0016 */
[----:B------:R-:W-:Y:S01]  /*2100*/  IMAD R12, R0, UR4, RZ ;  /* 0x00000004000c7c24 */ /* 0x000fe2000f8e02ff */
[----:B------:R-:W-:Y:S01]  /*2110*/  IADD3 R59, P0, R44, R2, RZ ;  /* 0x000000022c3b7210 */ /* 0x000fe20007f1e0ff */
[----:B------:R-:W-:Y:S02]  /*2120*/  IMAD.IADD R0, R45, 0x1, R7 ;  /* 0x000000012d007824 */ /* 0x000fe400078e0207 */
[----:B------:R-:W-:Y:S02]  /*2130*/  IMAD R6, R57, R32, RZ ;  /* 0x0000002039067224 */ /* 0x000fe400078e02ff */
[----:B------:R-:W-:Y:S01]  /*2140*/  IMAD R71, R43, UR5, R12 ;  /* 0x000000052b477c24 */ /* 0x000fe2000f8e020c */
[----:B------:R-:W-:Y:S01]  /*2150*/  IADD3.X R56, R0, R3, R9, P0, !PT ;  /* 0x0000000300387210 */ /* 0x000fe200007fe409 */
[----:B------:R-:W-:Y:S02]  /*2160*/  IMAD R13, R27, R33, R6 ;  /* 0x000000211b0d7224 */ /* 0x000fe400078e0206 */
[----:B------:R-:W-:Y:S01]  /*2170*/  IMAD.WIDE.U32 R42, R43, UR4, R4 ;  /* 0x000000042b2a7c25 */ /* 0x000fe2000f8e0004 */
[----:B--2---:R-:W-:Y:S01]  /*2180*/  SHF.R.U32.HI R60, RZ, 0x3, R26 ;  /* 0x00000003ff3c7819 */ /* 0x004fe2000001161a */
[----:B------:R-:W-:-:S02]  /*2190*/  ULDC UR4, c[0x0][0x2e4] ;  /* 0x0000b90000047ab9 */ /* 0x000fc40000000800 */
[----:B------:R-:W-:-:S04]  /*21a0*/  IMAD.WIDE.U32 R6, R27, R32, R22 ;  /* 0x000000201b067225 */ /* 0x000fc800078e0016 */
[----:B------:R-:W-:-:S04]  /*21b0*/  IMAD.WIDE.U32 R2, R27, R32, R40 ;  /* 0x000000201b027225 */ /* 0x000fc800078e0028 */
[-C--:B------:R-:W-:Y:S02]  /*21c0*/  IMAD R4, R57, R20.reuse, RZ ;  /* 0x0000001439047224 */ /* 0x080fe400078e02ff */
[----:B------:R-:W-:Y:S02]  /*21d0*/  IMAD.IADD R7, R13, 0x1, R7 ;  /* 0x000000010d077824 */ /* 0x000fe400078e0207 */
[----:B------:R-:W-:Y:S01]  /*21e0*/  IMAD.IADD R3, R3, 0x1, R13 ;  /* 0x0000000103037824 */ /* 0x000fe200078e020d */
[----:B-----5:R-:W-:Y:S01]  /*21f0*/  SHF.R.S32.HI R13, RZ, 0x1f, R47 ;  /* 0x0000001fff0d7819 */ /* 0x020fe2000001142f */
[C---:B------:R-:W-:Y:S02]  /*2200*/  IMAD R15, R27.reuse, R21, R4 ;  /* 0x000000151b0f7224 */ /* 0x040fe400078e0204 */
[----:B------:R-:W-:-:S04]  /*2210*/  IMAD.WIDE.U32 R4, R27, R20, R40 ;  /* 0x000000141b047225 */ /* 0x000fc800078e0028 */
[----:B------:R-:W-:-:S04]  /*2220*/  IMAD.WIDE.U32 R8, R27, R20, R22 ;  /* 0x000000141b087225 */ /* 0x000fc800078e0016 */
[----:B------:R-:W-:Y:S02]  /*2230*/  IMAD.IADD R5, R5, 0x1, R15 ;  /* 0x0000000105057824 */ /* 0x000fe400078e020f */
[----:B------:R-:W-:Y:S02]  /*2240*/  IMAD R12, R13, R32, RZ ;  /* 0x000000200d0c7224 */ /* 0x000fe400078e02ff */
[----:B------:R-:W-:Y:S02]  /*2250*/  IMAD.IADD R9, R15, 0x1, R9 ;  /* 0x000000010f097824 */ /* 0x000fe400078e0209 */
[C---:B------:R-:W-:Y:S02]  /*2260*/  IMAD R15, R47.reuse, R33, R12 ;  /* 0x000000212f0f7224 */ /* 0x040fe400078e020c */
[----:B------:R-:W-:Y:S01]  /*2270*/  IMAD.WIDE.U32 R28, R47, R20, R4 ;  /* 0x000000142f1c7225 */ /* 0x000fe200078e0004 */
[----:B------:R-:W-:-:S03]  /*2280*/  LOP3.LUT R5, R26, 0x30, R58, 0xf8, !PT ;  /* 0x000000301a057812 */ /* 0x000fc600078ef83a */
[----:B------:R-:W-:Y:S01]  /*2290*/  IMAD R12, R13, R20, RZ ;  /* 0x000000140d0c7224 */ /* 0x000fe200078e02ff */
[----:B------:R-:W-:Y:S01]  /*22a0*/  LOP3.LUT R5, R5, R60, RZ, 0x3c, !PT ;  /* 0x0000003c05057212 */ /* 0x000fe200078e3cff */
[----:B------:R-:W-:Y:S01]  /*22b0*/  IMAD.WIDE.U32 R34, R47, R32, R2 ;  /* 0x000000202f227225 */ /* 0x000fe200078e0002 */
[----:B------:R-:W-:-:S03]  /*22c0*/  IADD3 R2, P0, R27, R24, RZ ;  /* 0x000000181b027210 */ /* 0x000fc60007f1e0ff */
[----:B------:R-:W-:-:S04]  /*22d0*/  IMAD.WIDE.U32 R36, R47, R32, R6 ;  /* 0x000000202f247225 */ /* 0x000fc800078e0006 */
[C---:B------:R-:W-:Y:S02]  /*22e0*/  IMAD R73, R47.reuse, R21, R12 ;  /* 0x000000152f497224 */ /* 0x040fe400078e020c */
[----:B------:R-:W-:-:S04]  /*22f0*/  IMAD.WIDE.U32 R30, R47, R20, R8 ;  /* 0x000000142f1e7225 */ /* 0x000fc800078e0008 */
[----:B------:R-:W-:-:S04]  /*2300*/  IMAD.WIDE.U32 R38, R38, 0xa0, RZ ;  /* 0x000000a026267825 */ /* 0x000fc800078e00ff */
[----:B------:R-:W-:-:S04]  /*2310*/  IMAD.WIDE.U32 R32, R32, 0xa0, RZ ;  /* 0x000000a020207825 */ /* 0x000fc800078e00ff */
[----:B------:R-:W-:Y:S01]  /*2320*/  IMAD.WIDE.U32 R20, R20, 0xa0, RZ ;  /* 0x000000a014147825 */ /* 0x000fe200078e00ff */
[----:B------:R-:W-:Y:S02]  /*2330*/  ISETP.GE.AND P3, PT, R22, UR4, PT ;  /* 0x0000000416007c0c */ /* 0x000fe4000bf66270 */
[----:B------:R-:W-:Y:S01]  /*2340*/  ISETP.GE.AND P2, PT, R82, UR4, PT ;  /* 0x0000000452007c0c */ /* 0x000fe2000bf46270 */
[----:B------:R-:W-:Y:S02]  /*2350*/  IMAD.IADD R68, R73, 0x1, R31 ;  /* 0x0000000149447824 */ /* 0x000fe400078e021f */
[----:B------:R-:W-:Y:S02]  /*2360*/  IMAD.X R3, R57, 0x1, R10, P0 ;  /* 0x0000000139037824 */ /* 0x000fe400000e060a */
[----:B------:R-:W-:Y:S02]  /*2370*/  IMAD.IADD R63, R39, 0x1, R63 ;  /* 0x00000001273f7824 */ /* 0x000fe400078e023f */
[----:B------:R-:W-:-:S02]  /*2380*/  IMAD.IADD R64, R33, 0x1, R11 ;  /* 0x0000000121407824 */ /* 0x000fc400078e020b */
[----:B------:R-:W-:Y:S02]  /*2390*/  IMAD.IADD R65, R21, 0x1, R65 ;  /* 0x0000000115417824 */ /* 0x000fe400078e0241 */
[----:B------:R-:W-:Y:S02]  /*23a0*/  IMAD.IADD R66, R15, 0x1, R37 ;  /* 0x000000010f427824 */ /* 0x000fe400078e0225 */
[----:B------:R-:W-:Y:S02]  /*23b0*/  IMAD.IADD R70, R14, 0x1, R5 ;  /* 0x000000010e467824 */ /* 0x000fe400078e0205 */
[----:B------:R-:W-:Y:S02]  /*23c0*/  IMAD.IADD R71, R43, 0x1, R71 ;  /* 0x000000012b477824 */ /* 0x000fe400078e0247 */
[----:B------:R-:W-:Y:S02]  /*23d0*/  IMAD.IADD R72, R35, 0x1, R15 ;  /* 0x0000000123487824 */ /* 0x000fe400078e020f */
[----:B------:R-:W-:-:S07]  /*23e0*/  IMAD.IADD R73, R29, 0x1, R73 ;  /* 0x000000011d497824 */ /* 0x000fce00078e0249 */
.L_x_1105:
[----:B--2---:R-:W2:Y:S01]  /*23f0*/  LDL R4, [R1+0x40] ;  /* 0x0000400001047983 */ /* 0x004ea20000100800 */
[----:B----4-:R-:W0:Y:S01]  /*2400*/  LDC.64 R48, c[0x0][0x2d8] ;  /* 0x0000b600ff307b82 */ /* 0x010e220000000a00 */
[----:B------:R-:W-:Y:S01]  /*2410*/  VIADD R51, R51, 0xffffffff ;  /* 0xffffffff33337836 */ /* 0x000fe20000000000 */
[----:B------:R-:W-:Y:S01]  /*2420*/  LOP3.LUT R16, R16, 0xfffffffd, RZ, 0xc0, !PT ;  /* 0xfffffffd10107812 */ /* 0x000fe200078ec0ff */
[----:B------:R-:W-:Y:S05]  /*2430*/  YIELD ;  /* 0x0000000000007946 */ /* 0x000fea0003800000 */
[----:B------:R-:W1:Y:S01]  /*2440*/  LDC R27, c[0x0][0x3d4] ;  /* 0x0000f500ff1b7b82 */ /* 0x000e620000000800 */
[----:B------:R-:W-:Y:S01]  /*2450*/  SHF.R.S32.HI R11, RZ, 0x1f, R51 ;  /* 0x0000001fff0b7819 */ /* 0x000fe20000011433 */
[-C--:B------:R-:W-:Y:S01]  /*2460*/  IMAD R7, R63, R51.reuse, RZ ;  /* 0x000000333f077224 */ /* 0x080fe200078e02ff */
        /* <DEDUP_REMOVED lines=18> */
[-C--:B------:R-:W-:Y:S02]  /*2590*/  IMAD R7, R65, R51.reuse, RZ ;  /* 0x0000003341077224 */ /* 0x080fe400078e02ff */
[C---:B------:R-:W-:Y:S02]  /*25a0*/  IMAD R9, R11.reuse, R32, R5 ;  /* 0x000000200b097224 */ /* 0x040fe400078e0205 */
[----:B------:R-:W-:Y:S02]  /*25b0*/  IMAD R11, R11, R20, R7 ;  /* 0x000000140b0b7224 */ /* 0x000fe400078e0207 */
[----:B------:R-:W-:-:S04]  /*25c0*/  IMAD.WIDE.U32 R6, R32, R51, RZ ;  /* 0x0000003320067225 */ /* 0x000fc800078e00ff */
[----:B------:R-:W-:-:S04]  /*25d0*/  IMAD.WIDE.U32 R4, R20, R51, RZ ;  /* 0x0000003314047225 */ /* 0x000fc800078e00ff */
[----:B------:R-:W-:Y:S02]  /*25e0*/  IMAD.IADD R55, R7, 0x1, R9 ;  /* 0x0000000107377824 */ /* 0x000fe400078e0209 */
[----:B------:R-:W-:Y:S01]  /*25f0*/  IMAD.IADD R26, R5, 0x1, R11 ;  /* 0x00000001051a7824 */ /* 0x000fe200078e020b */
[----:B------:R-:W-:Y:S06]  /*2600*/  @!P0 BRA `(.L_x_1078) ;  /* 0x0000001000508947 */ /* 0x000fec0003800000 */
[----:B------:R-:W0:Y:S01]  /*2610*/  S2R R8, SR_TID.X ;  /* 0x0000000000087919 */ /* 0x000e220000002100 */
[----:B------:R-:W-:Y:S01]  /*2620*/  BSSY B1, `(.L_x_1079) ;  /* 0x000001c000017945 */ /* 0x000fe20003800000 */
[----:B------:R-:W-:Y:S01]  /*2630*/  CS2R R14, SRZ ;  /* 0x00000000000e7805 */ /* 0x000fe2000001ff00 */
[C---:B0-----:R-:W-:Y:S02]  /*2640*/  VIADD R24, R8.reuse, 0xffffff80 ;  /* 0xffffff8008187836 */ /* 0x041fe40000000000 */
[----:B------:R-:W-:Y:S02]  /*2650*/  VIADD R10, R8, 0xffffff80 ;  /* 0xffffff80080a7836 */ /* 0x000fe40000000000 */
[----:B------:R-:W-:-:S03]  /*2660*/  IMAD R8, R51, -0xa0, R50 ;  /* 0xffffff6033087824 */ /* 0x000fc600078e0232 */
[----:B------:R-:W-:Y:S02]  /*2670*/  LEA.HI R10, R10, R24, RZ, 0x1 ;  /* 0x000000180a0a7211 */ /* 0x000fe400078f08ff */
[----:B------:R-:W-:Y:S02]  /*2680*/  CS2R R24, SRZ ;  /* 0x0000000000187805 */ /* 0x000fe4000001ff00 */
[----:B------:R-:W-:Y:S02]  /*2690*/  VIMNMX R8, R8, 0xa0, PT ;  /* 0x000000a008087848 */ /* 0x000fe40003fe0100 */
[----:B------:R-:W-:-:S04]  /*26a0*/  SHF.R.S32.HI R10, RZ, 0x1, R10 ;  /* 0x00000001ff0a7819 */ /* 0x000fc8000001140a */
[----:B------:R-:W-:Y:S02]  /*26b0*/  ISETP.GE.AND P1, PT, R10, R8, PT ;  /* 0x000000080a00720c */ /* 0x000fe40003f26270 */
[----:B------:R-:W-:Y:S02]  /*26c0*/  CS2R R10, SRZ ;  /* 0x00000000000a7805 */ /* 0x000fe4000001ff00 */
[----:B------:R-:W-:-:S09]  /*26d0*/  CS2R R8, SRZ ;  /* 0x0000000000087805 */ /* 0x000fd2000001ff00 */
        /* <DEDUP_REMOVED lines=16> */
.L_x_1080:
[----:B------:R-:W-:Y:S05]  /*27e0*/  BSYNC B1 ;  /* 0x0000000000017941 */ /* 0x000fea0003800000 */
.L_x_1079:
[----:B0-----:R-:W2:Y:S01]  /*27f0*/  LDL R4, [R1+0x10] ;  /* 0x0000100001047983 */ /* 0x001ea20000100800 */
[----:B-----5:R-:W-:Y:S02]  /*2800*/  IMAD.MOV.U32 R26, RZ, RZ, R10 ;  /* 0x000000ffff1a7224 */ /* 0x020fe400078e000a */
[----:B------:R-:W-:Y:S02]  /*2810*/  IMAD.MOV.U32 R81, RZ, RZ, R14 ;  /* 0x000000ffff517224 */ /* 0x000fe400078e000e */
[----:B------:R-:W-:Y:S02]  /*2820*/  IMAD.MOV.U32 R48, RZ, RZ, R8 ;  /* 0x000000ffff307224 */ /* 0x000fe400078e0008 */
[----:B------:R-:W-:Y:S01]  /*2830*/  IMAD.MOV.U32 R83, RZ, RZ, R24 ;  /* 0x000000ffff537224 */ /* 0x000fe200078e0018 */
[----:B--2---:R-:W-:-:S13]  /*2840*/  ISETP.NE.AND P0, PT, R4, 0x3, PT ;  /* 0x000000030400780c */ /* 0x004fda0003f05270 */
[----:B------:R-:W-:Y:S05]  /*2850*/  @!P0 BRA `(.L_x_1081) ;  /* 0x0000000000048947 */ /* 0x000fea0003800000 */
[----:B------:R-:W-:Y:S01]  /*2860*/  BPT.TRAP 0x1 ;  /* 0x000000040000795c */ /* 0x000fe20000300000 */
.L_x_1081:
[----:B------:R-:W2:Y:S01]  /*2870*/  LDL R4, [R1+0x24] ;  /* 0x0000240001047983 */ /* 0x000ea20000100800 */
[----:B------:R-:W-:Y:S01]  /*2880*/  IMAD R74, R157, 0x8, R18 ;  /* 0x000000089d4a7824 */ /* 0x000fe200078e0212 */
[----:B------:R-:W-:Y:S01]  /*2890*/  BSSY B1, `(.L_x_1082) ;  /* 0x0000004000017945 */ /* 0x000fe20003800000 */
[----:B--2---:R-:W-:-:S04]  /*28a0*/  SHF.L.U32 R77, R4, 0x1f, RZ ;  /* 0x0000001f044d7819 */ /* 0x004fc800000006ff */
[----:B------:R-:W0:Y:S02]  /*28b0*/  SYNCS.PHASECHK.TRANS64.TRYWAIT P5, [R74+URZ+0x13290], R77 ;  /* 0x0132904d4a0075a7 */ /* 0x000e2400080a017f */
[----:B0-----:R-:W-:Y:S05]  /*28c0*/  @!P5 BRA `(.L_x_1083) ;  /* 0x000001f80024d947 */ /* 0x001fea0003800000 */
.L_x_1387:
[----:B------:R-:W-:Y:S05]  /*28d0*/  BSYNC B1 ;  /* 0x0000000000017941 */ /* 0x000fea0003800000 */
.L_x_1082:
[----:B------:R-:W-:Y:S05]  /*28e0*/  @P1 BRA `(.L_x_1084) ;  /* 0x0000002000941947 */ /* 0x000fea0003800000 */
[----:B------:R-:W-:Y:S04]  /*28f0*/  BSSY B1, `(.L_x_1085) ;  /* 0x000006f000017945 */ /* 0x000fe80003800000 */
[----:B------:R-:W-:Y:S05]  /*2900*/  @P3 BRA `(.L_x_1086) ;  /* 0x0000000400b43947 */ /* 0x000fea0003800000 */
[----:B------:R1:W2:Y:S01]  /*2910*/  LDS.128 R4, [R76+0xe000] ;  /* 0x00e000004c047984 */ /* 0x0002a20000000c00 */
[----:B------:R-:W-:Y:S01]  /*2920*/  ISETP.GE.AND P5, PT, R40, R27, PT ;  /* 0x0000001b2800720c */ /* 0x000fe20003fa6270 */
[----:B------:R-:W-:-:S12]  /*2930*/  BSSY B2, `(.L_x_1087) ;  /* 0x0000069000027945 */ /* 0x000fd80003800000 */
[----:B-1----:R-:W-:Y:S05]  /*2940*/  @P5 BRA `(.L_x_1088) ;  /* 0x00000004009c5947 */ /* 0x002fea0003800000 */
[----:B------:R-:W-:Y:S02]  /*2950*/  SHF.R.U32.HI R53, RZ, 0x8, R15 ;  /* 0x00000008ff357819 */ /* 0x000fe4000001160f */
[----:B------:R-:W-:Y:S02]  /*2960*/  SHF.R.U32.HI R14, RZ, 0x8, R25 ;  /* 0x00000008ff0e7819 */ /* 0x000fe40000011619 */
[----:B------:R-:W-:Y:S02]  /*2970*/  SHF.R.U32.HI R54, RZ, 0x10, R15 ;  /* 0x00000010ff367819 */ /* 0x000fe4000001160f */
[----:B------:R-:W-:Y:S01]  /*2980*/  LOP3.LUT R24, R15, 0xff0000ff, RZ, 0xc0, !PT ;  /* 0xff0000ff0f187812 */ /* 0x000fe200078ec0ff */
[----:B------:R-:W-:Y:S01]  /*2990*/  IMAD.SHL.U32 R15, R53, 0x100, RZ ;  /* 0x00000100350f7824 */ /* 0x000fe200078e00ff */
[----:B------:R-:W-:Y:S02]  /*29a0*/  SHF.R.U32.HI R49, RZ, 0x10, R25 ;  /* 0x00000010ff317819 */ /* 0x000fe40000011619 */
[----:B------:R-:W-:Y:S01]  /*29b0*/  LOP3.LUT R52, R25, 0xff0000ff, RZ, 0xc0, !PT ;  /* 0xff0000ff19347812 */ /* 0x000fe200078ec0ff */
[----:B------:R-:W-:Y:S01]  /*29c0*/  IMAD.SHL.U32 R25, R14, 0x100, RZ ;  /* 0x000001000e197824 */ /* 0x000fe200078e00ff */
[----:B------:R-:W-:Y:S01]  /*29d0*/  LOP3.LUT R24, R24, 0xff00, R15, 0xf8, !PT ;  /* 0x0000ff0018187812 */ /* 0x000fe200078ef80f */
[----:B--2---:R-:W-:Y:S01]  /*29e0*/  IMAD.MOV.U32 R14, RZ, RZ, R4 ;  /* 0x000000ffff0e7224 */ /* 0x004fe200078e0004 */
[----:B------:R-:W-:Y:S01]  /*29f0*/  F2FP.F16.E4M3.UNPACK_B R4, R5 ;  /* 0x00000005ff04723e */ /* 0x000fe200020006ff */
[----:B------:R-:W-:Y:S01]  /*2a00*/  IMAD.U32 R15, R54, 0x10000, RZ ;  /* 0x00010000360f7824 */ /* 0x000fe200078e00ff */
[----:B------:R-:W-:Y:S01]  /*2a10*/  LOP3.LUT R52, R52, 0xff00, R25, 0xf8, !PT ;  /* 0x0000ff0034347812 */ /* 0x000fe200078ef819 */
[----:B------:R-:W-:Y:S01]  /*2a20*/  IMAD.U32 R49, R49, 0x10000, RZ ;  /* 0x0001000031317824 */ /* 0x000fe200078e00ff */
[----:B------:R-:W-:-:S02]  /*2a30*/  F2FP.F16.E4M3.UNPACK_B R25, R83.H1 ;  /* 0x00000053ff19723e */ /* 0x000fc400030006ff */
        /* <DEDUP_REMOVED lines=10> */
[C---:B------:R-:W-:Y:S01]  /*2ae0*/  FMUL.FTZ R80, R4.reuse, R54 ;  /* 0x0000003604507220 */ /* 0x040fe20000410000 */
[--C-:B------:R-:W-:Y:S01]  /*2af0*/  HADD2.F32 R25, -RZ, R5.reuse.H1_H1 ;  /* 0x30000005ff197230 */ /* 0x100fe20000004100 */
[----:B------:R-:W-:Y:S01]  /*2b00*/  F2FP.F16.E4M3.UNPACK_B R54, R83 ;  /* 0x00000053ff36723e */ /* 0x000fe200020006ff */
[----:B------:R-:W-:Y:S02]  /*2b10*/  HADD2.F32 R24, -RZ, R5.H0_H0 ;  /* 0x20000005ff187230 */ /* 0x000fe40000004100 */
[-C--:B------:R-:W-:Y:S01]  /*2b20*/  FFMA.FTZ R4, R4, R52.reuse, -R79 ;  /* 0x0000003404047223 */ /* 0x080fe2000001084f */
[----:B------:R-:W-:Y:S02]  /*2b30*/  HADD2.F32 R49, -RZ, R49.H1_H1 ;  /* 0x30000031ff317230 */ /* 0x000fe40000004100 */
[----:B------:R-:W-:Y:S01]  /*2b40*/  FFMA.FTZ R5, R15, R52, R80 ;  /* 0x000000340f057223 */ /* 0x000fe20000010050 */
[CC--:B------:R-:W-:Y:S01]  /*2b50*/  FMUL.FTZ R79, R25.reuse, R55.reuse ;  /* 0x00000037194f7220 */ /* 0x0c0fe20000410000 */
[C---:B------:R-:W-:Y:S01]  /*2b60*/  FMUL.FTZ R84, R24.reuse, R55 ;  /* 0x0000003718547220 */ /* 0x040fe20000410000 */
[-C--:B------:R-:W-:Y:S01]  /*2b70*/  F2FP.F16.E4M3.UNPACK_B R15, R14.reuse.H1 ;  /* 0x0000000eff0f723e */ /* 0x080fe200030006ff */
[----:B------:R-:W-:Y:S01]  /*2b80*/  HADD2.F32 R55, -RZ, R54.H1_H1 ;  /* 0x30000036ff377230 */ /* 0x000fe20000004100 */
[----:B------:R-:W-:Y:S01]  /*2b90*/  F2FP.F16.E4M3.UNPACK_B R14, R14 ;  /* 0x0000000eff0e723e */ /* 0x000fe200020006ff */
[-C--:B------:R-:W-:Y:S01]  /*2ba0*/  FFMA.FTZ R83, R24, R49.reuse, -R79 ;  /* 0x0000003118537223 */ /* 0x080fe2000001084f */
[----:B------:R-:W-:Y:S01]  /*2bb0*/  FFMA.FTZ R86, R25, R49, R84 ;  /* 0x0000003119567223 */ /* 0x000fe20000010054 */
[----:B------:R-:W-:Y:S01]  /*2bc0*/  F2FP.F16.E4M3.UNPACK_B R49, R81 ;  /* 0x00000051ff31723e */ /* 0x000fe200020006ff */
[----:B------:R-:W-:-:S02]  /*2bd0*/  HADD2.F32 R24, -RZ, R15.H0_H0 ;  /* 0x2000000fff187230 */ /* 0x000fc40000004100 */
[----:B------:R-:W-:Y:S01]  /*2be0*/  HADD2.F32 R25, -RZ, R15.H1_H1 ;  /* 0x3000000fff197230 */ /* 0x000fe20000004100 */
[----:B------:R-:W-:Y:S01]  /*2bf0*/  F2FP.SATFINITE.E4M3.F32.PACK_AB_MERGE_C R87, R86, R83, RZ ;  /* 0x000000535657723e */ /* 0x000fe200048070ff */
[----:B------:R-:W-:Y:S02]  /*2c00*/  HADD2.F32 R15, -RZ, R14.H0_H0 ;  /* 0x2000000eff0f7230 */ /* 0x000fe40000004100 */
[-C--:B------:R-:W-:Y:S01]  /*2c10*/  FMUL.FTZ R84, R24, R55.reuse ;  /* 0x0000003718547220 */ /* 0x080fe20000410000 */
[----:B------:R-:W-:Y:S02]  /*2c20*/  HADD2.F32 R54, -RZ, R54.H0_H0 ;  /* 0x20000036ff367230 */ /* 0x000fe40000004100 */
[----:B------:R-:W-:Y:S01]  /*2c30*/  FMUL.FTZ R79, R25, R55 ;  /* 0x00000037194f7220 */ /* 0x000fe20000410000 */
[----:B------:R-:W-:Y:S01]  /*2c40*/  HADD2.F32 R14, -RZ, R14.H1_H1 ;  /* 0x3000000eff0e7230 */ /* 0x000fe20000004100 */
[----:B------:R-:W-:Y:S01]  /*2c50*/  F2FP.SATFINITE.E4M3.F32.PACK_AB_MERGE_C R5, R5, R4, R87 ;  /* 0x000000040505723e */ /* 0x000fe20004807057 */
[----:B------:R-:W-:-:S02]  /*2c60*/  HADD2.F32 R52, -RZ, R49.H1_H1 ;  /* 0x30000031ff347230 */ /* 0x000fc40000004100 */
[-C--:B------:R-:W-:Y:S01]  /*2c70*/  FMUL.FTZ R55, R15, R54.reuse ;  /* 0x000000360f377220 */ /* 0x080fe20000410000 */
[----:B------:R-:W-:Y:S02]  /*2c80*/  HADD2.F32 R49, -RZ, R49.H0_H0 ;  /* 0x20000031ff317230 */ /* 0x000fe40000004100 */
[----:B------:R-:W-:Y:S01]  /*2c90*/  FMUL.FTZ R80, R14, R54 ;  /* 0x000000360e507220 */ /* 0x000fe20000410000 */
[----:B------:R-:W-:Y:S01]  /*2ca0*/  F2FP.F16.E4M3.UNPACK_B R54, R78.H1 ;  /* 0x0000004eff36723e */ /* 0x000fe200030006ff */
[-C--:B------:R-:W-:Y:S01]  /*2cb0*/  FFMA.FTZ R79, R24, R52.reuse, -R79 ;  /* 0x00000034184f7223 */ /* 0x080fe2000001084f */
[----:B------:R-:W-:Y:S01]  /*2cc0*/  FFMA.FTZ R84, R25, R52, R84 ;  /* 0x0000003419547223 */ /* 0x000fe20000010054 */
[----:B------:R-:W-:Y:S01]  /*2cd0*/  FFMA.FTZ R80, R15, R49, -R80 ;  /* 0x000000310f507223 */ /* 0x000fe20000010850 */
[----:B------:R-:W-:Y:S01]  /*2ce0*/  F2FP.F16.E4M3.UNPACK_B R15, R7.H1 ;  /* 0x00000007ff0f723e */ /* 0x000fe200030006ff */
[----:B------:R-:W-:Y:S01]  /*2cf0*/  FFMA.FTZ R81, R14, R49, R55 ;  /* 0x000000310e517223 */ /* 0x000fe20000010037 */
[----:B------:R-:W-:-:S02]  /*2d00*/  F2FP.F16.E4M3.UNPACK_B R49, R53.H1 ;  /* 0x00000035ff31723e */ /* 0x000fc400030006ff */
[----:B------:R-:W-:Y:S01]  /*2d10*/  F2FP.SATFINITE.E4M3.F32.PACK_AB_MERGE_C R85, R84, R79, RZ ;  /* 0x0000004f5455723e */ /* 0x000fe200048070ff */
[--C-:B------:R-:W-:Y:S01]  /*2d20*/  HADD2.F32 R25, -RZ, R15.reuse.H1_H1 ;  /* 0x3000000fff197230 */ /* 0x100fe20000004100 */
[----:B------:R-:W-:Y:S01]  /*2d30*/  F2FP.F16.E4M3.UNPACK_B R14, R6.H1 ;  /* 0x00000006ff0e723e */ /* 0x000fe200030006ff */
[----:B------:R-:W-:Y:S01]  /*2d40*/  HADD2.F32 R79, -RZ, R54.H1_H1 ;  /* 0x30000036ff4f7230 */ /* 0x000fe20000004100 */
[----:B------:R-:W-:Y:S01]  /*2d50*/  F2FP.F16.E4M3.UNPACK_B R78, R78 ;  /* 0x0000004eff4e723e */ /* 0x000fe200020006ff */
[----:B------:R-:W-:Y:S01]  /*2d60*/  HADD2.F32 R24, -RZ, R15.H0_H0 ;  /* 0x2000000fff187230 */ /* 0x000fe20000004100 */
[----:B------:R-:W-:Y:S01]  /*2d70*/  F2FP.F16.E4M3.UNPACK_B R53, R53 ;  /* 0x00000035ff35723e */ /* 0x000fe200020006ff */
[----:B------:R-:W-:Y:S02]  /*2d80*/  HADD2.F32 R52, -RZ, R49.H1_H1 ;  /* 0x30000031ff347230 */ /* 0x000fe40000004100 */
[----:B------:R-:W-:Y:S01]  /*2d90*/  FMUL.FTZ R83, R25, R79 ;  /* 0x0000004f19537220 */ /* 0x000fe20000410000 */
[----:B------:R-:W-:-:S02]  /*2da0*/  HADD2.F32 R15, -RZ, R14.H1_H1 ;  /* 0x3000000eff0f7230 */ /* 0x000fc40000004100 */
[C---:B------:R-:W-:Y:S01]  /*2db0*/  FMUL.FTZ R86, R24.reuse, R79 ;  /* 0x0000004f18567220 */ /* 0x040fe20000410000 */
[----:B------:R-:W-:Y:S02]  /*2dc0*/  HADD2.F32 R55, -RZ, R78.H1_H1 ;  /* 0x3000004eff377230 */ /* 0x000fe40000004100 */
[----:B------:R-:W-:Y:S01]  /*2dd0*/  FFMA.FTZ R83, R24, R52, -R83 ;  /* 0x0000003418537223 */ /* 0x000fe20000010853 */
[----:B------:R-:W-:Y:S01]  /*2de0*/  HADD2.F32 R14, -RZ, R14.H0_H0 ;  /* 0x2000000eff0e7230 */ /* 0x000fe20000004100 */
[----:B------:R-:W-:Y:S01]  /*2df0*/  F2FP.F16.E4M3.UNPACK_B R7, R7 ;  /* 0x00000007ff07723e */ /* 0x000fe200020006ff */
[----:B------:R-:W-:Y:S02]  /*2e00*/  HADD2.F32 R24, -RZ, R53.H1_H1 ;  /* 0x30000035ff187230 */ /* 0x000fe40000004100 */
[-C--:B------:R-:W-:Y:S01]  /*2e10*/  FMUL.FTZ R79, R15, R55.reuse ;  /* 0x000000370f4f7220 */ /* 0x080fe20000410000 */
        /* <DEDUP_REMOVED lines=10> */
[----:B------:R-:W-:Y:S02]  /*2ec0*/  HADD2.F32 R6, -RZ, R6.H1_H1 ;  /* 0x30000006ff067230 */ /* 0x000fe40000004100 */
[----:B------:R-:W-:Y:S01]  /*2ed0*/  FMUL.FTZ R55, R15, R54 ;  /* 0x000000360f377220 */ /* 0x000fe20000410000 */
[----:B------:R-:W-:-:S02]  /*2ee0*/  HADD2.F32 R78, -RZ, R78.H0_H0 ;  /* 0x2000004eff4e7230 */ /* 0x000fc40000004100 */
[----:B------:R-:W-:Y:S01]  /*2ef0*/  FMUL.FTZ R54, R14, R54 ;  /* 0x000000360e367220 */ /* 0x000fe20000410000 */
[----:B------:R-:W-:Y:S01]  /*2f00*/  HADD2.F32 R49, -RZ, R49.H0_H0 ;  /* 0x20000031ff317230 */ /* 0x000fe20000004100 */
[----:B------:R-:W-:Y:S01]  /*2f10*/  F2FP.SATFINITE.E4M3.F32.PACK_AB_MERGE_C R79, R84, R79, RZ ;  /* 0x0000004f544f723e */ /* 0x000fe200048070ff */
[----:B------:R-:W-:Y:S02]  /*2f20*/  HADD2.F32 R53, -RZ, R53.H0_H0 ;  /* 0x20000035ff357230 */ /* 0x000fe40000004100 */
[-C--:B------:R-:W-:Y:S01]  /*2f30*/  FMUL.FTZ R24, R6, R78.reuse ;  /* 0x0000004e06187220 */ /* 0x080fe20000410000 */
[----:B------:R-:W-:Y:S01]  /*2f40*/  FMUL.FTZ R25, R7, R78 ;  /* 0x0000004e07197220 */ /* 0x000fe20000410000 */
[-C--:B------:R-:W-:Y:S01]  /*2f50*/  FFMA.FTZ R55, R14, R49.reuse, -R55 ;  /* 0x000000310e377223 */ /* 0x080fe20000010837 */
[----:B------:R-:W-:Y:S01]  /*2f60*/  FFMA.FTZ R54, R15, R49, R54 ;  /* 0x000000310f367223 */ /* 0x000fe20000010036 */
[-C--:B------:R-:W-:Y:S01]  /*2f70*/  FFMA.FTZ R24, R7, R53.reuse, -R24 ;  /* 0x0000003507187223 */ /* 0x080fe20000010818 */
[----:B------:R-:W-:Y:S01]  /*2f80*/  FFMA.FTZ R25, R6, R53, R25 ;  /* 0x0000003506197223 */ /* 0x000fe20000010019 */
[----:B------:R-:W-:-:S04]  /*2f90*/  F2FP.SATFINITE.E4M3.F32.PACK_AB_MERGE_C R83, R86, R83, RZ ;  /* 0x000000535653723e */ /* 0x000fc800048070ff */
[----:B------:R-:W-:Y:S02]  /*2fa0*/  F2FP.SATFINITE.E4M3.F32.PACK_AB_MERGE_C R6, R25, R24, R79 ;  /* 0x000000181906723e */ /* 0x000fe4000480704f */
[----:B------:R-:W-:-:S07]  /*2fb0*/  F2FP.SATFINITE.E4M3.F32.PACK_AB_MERGE_C R7, R54, R55, R83 ;  /* 0x000000373607723e */ /* 0x000fce0004807053 */
.L_x_1088:
[----:B------:R-:W-:Y:S05]  /*2fc0*/  BSYNC B2 ;  /* 0x0000000000027941 */ /* 0x000fea0003800000 */
.L_x_1087:
[----:B--2---:R1:W-:Y:S02]  /*2fd0*/  STG.E.128 desc[UR44][R12.64], R4 ;  /* 0x000000040c007986 */ /* 0x0043e4000c101d2c */
.L_x_1086:
[----:B------:R-:W-:Y:S05]  /*2fe0*/  BSYNC B1 ;  /* 0x0000000000017941 */ /* 0x000fea0003800000 */
.L_x_1085:
[----:B------:R-:W-:Y:S05]  /*2ff0*/  @P2 BRA `(.L_x_1084) ;  /* 0x0000001800d02947 */ /* 0x000fea0003800000 */
[----:B-1----:R-:W2:Y:S01]  /*3000*/  LDL R6, [R1+0x40] ;  /* 0x0000400001067983 */ /* 0x002ea20000100800 */
        /* <DEDUP_REMOVED lines=8> */
[----:B------:R-:W1:Y:S01]  /*3090*/  LDS.128 R4, [R4+0xe000] ;  /* 0x00e0000004047984 */ /* 0x000e620000000c00 */
[----:B------:R-:W-:Y:S05]  /*30a0*/  @P5 BRA `(.L_x_1090) ;  /* 0x00000004009c5947 */ /* 0x000fea0003800000 */
[----:B------:R-:W-:Y:S02]  /*30b0*/  SHF.R.U32.HI R8, RZ, 0x8, R11 ;  /* 0x00000008ff087819 */ /* 0x000fe4000001160b */
[----:B------:R-:W-:Y:S02]  /*30c0*/  SHF.R.U32.HI R14, RZ, 0x8, R9 ;  /* 0x00000008ff0e7819 */ /* 0x000fe40000011609 */
[----:B------:R-:W-:Y:S02]  /*30d0*/  LOP3.LUT R10, R11, 0xff0000ff, RZ, 0xc0, !PT ;  /* 0xff0000ff0b0a7812 */ /* 0x000fe400078ec0ff */
[----:B------:R-:W-:Y:S01]  /*30e0*/  SHF.R.U32.HI R24, RZ, 0x10, R11 ;  /* 0x00000010ff187819 */ /* 0x000fe2000001160b */
[----:B------:R-:W-:Y:S01]  /*30f0*/  IMAD.SHL.U32 R14, R14, 0x100, RZ ;  /* 0x000001000e0e7824 */ /* 0x000fe200078e00ff */
[----:B------:R-:W-:Y:S02]  /*3100*/  LOP3.LUT R11, R9, 0xff0000ff, RZ, 0xc0, !PT ;  /* 0xff0000ff090b7812 */ /* 0x000fe400078ec0ff */
[----:B------:R-:W-:Y:S01]  /*3110*/  SHF.R.U32.HI R15, RZ, 0x10, R9 ;  /* 0x00000010ff0f7819 */ /* 0x000fe20000011609 */
[----:B------:R-:W-:Y:S01]  /*3120*/  IMAD.SHL.U32 R9, R8, 0x100, RZ ;  /* 0x0000010008097824 */ /* 0x000fe200078e00ff */
[----:B------:R-:W-:Y:S01]  /*3130*/  LOP3.LUT R14, R11, 0xff00, R14, 0xf8, !PT ;  /* 0x0000ff000b0e7812 */ /* 0x000fe200078ef80e */
[----:B-1----:R-:W-:Y:S01]  /*3140*/  IMAD.MOV.U32 R8, RZ, RZ, R4 ;  /* 0x000000ffff087224 */ /* 0x002fe200078e0004 */
[----:B------:R-:W-:Y:S01]  /*3150*/  F2FP.F16.E4M3.UNPACK_B R4, R5 ;  /* 0x00000005ff04723e */ /* 0x000fe200020006ff */
[----:B------:R-:W-:Y:S01]  /*3160*/  IMAD.U32 R15, R15, 0x10000, RZ ;  /* 0x000100000f0f7824 */ /* 0x000fe200078e00ff */
[----:B------:R-:W-:Y:S01]  /*3170*/  LOP3.LUT R9, R10, 0xff00, R9, 0xf8, !PT ;  /* 0x0000ff000a097812 */ /* 0x000fe200078ef809 */
[----:B------:R-:W-:Y:S01]  /*3180*/  IMAD.U32 R10, R24, 0x10000, RZ ;  /* 0x00010000180a7824 */ /* 0x000fe200078e00ff */
[----:B------:R-:W-:-:S02]  /*3190*/  F2FP.F16.E4M3.UNPACK_B R11, R48.H1 ;  /* 0x00000030ff0b723e */ /* 0x000fc400030006ff */
[----:B------:R-:W-:Y:S02]  /*31a0*/  LOP3.LUT R49, R14, 0xff0000, R15, 0xf8, !PT ;  /* 0x00ff00000e317812 */ /* 0x000fe400078ef80f */
[----:B------:R-:W-:Y:S01]  /*31b0*/  LOP3.LUT R24, R9, 0xff0000, R10, 0xf8, !PT ;  /* 0x00ff000009187812 */ /* 0x000fe200078ef80a */
[--C-:B------:R-:W-:Y:S01]  /*31c0*/  HADD2.F32 R9, -RZ, R4.reuse.H1_H1 ;  /* 0x30000004ff097230 */ /* 0x100fe20000004100 */
[----:B------:R-:W-:Y:S01]  /*31d0*/  F2FP.F16.E4M3.UNPACK_B R14, R26.H1 ;  /* 0x0000001aff0e723e */ /* 0x000fe200030006ff */
[--C-:B------:R-:W-:Y:S01]  /*31e0*/  HADD2.F32 R25, -RZ, R11.reuse.H0_H0 ;  /* 0x2000000bff197230 */ /* 0x100fe20000004100 */
[----:B------:R-:W-:Y:S01]  /*31f0*/  F2FP.F16.E4M3.UNPACK_B R5, R5.H1 ;  /* 0x00000005ff05723e */ /* 0x000fe200030006ff */
[----:B------:R-:W-:Y:S01]  /*3200*/  HADD2.F32 R4, -RZ, R4.H0_H0 ;  /* 0x20000004ff047230 */ /* 0x000fe20000004100 */
[----:B------:R-:W-:Y:S01]  /*3210*/  F2FP.F16.E4M3.UNPACK_B R48, R48 ;  /* 0x00000030ff30723e */ /* 0x000fe200020006ff */
        /* <DEDUP_REMOVED lines=16> */
[----:B------:R-:W-:-:S02]  /*3320*/  HADD2.F32 R15, -RZ, R48.H1_H1 ;  /* 0x30000030ff0f7230 */ /* 0x000fc40000004100 */
[--C-:B------:R-:W-:Y:S02]  /*3330*/  HADD2.F32 R10, -RZ, R9.reuse.H0_H0 ;  /* 0x20000009ff0a7230 */ /* 0x100fe40000004100 */
[----:B------:R-:W-:Y:S01]  /*3340*/  HADD2.F32 R11, -RZ, R9.H1_H1 ;  /* 0x30000009ff0b7230 */ /* 0x000fe20000004100 */
[----:B------:R-:W-:Y:S01]  /*3350*/  F2FP.SATFINITE.E4M3.F32.PACK_AB_MERGE_C R79, R78, R27, RZ ;  /* 0x0000001b4e4f723e */ /* 0x000fe200048070ff */
        /* <DEDUP_REMOVED lines=60> */
.L_x_1090:
[----:B------:R-:W-:Y:S05]  /*3720*/  BSYNC B1 ;  /* 0x0000000000017941 */ /* 0x000fea0003800000 */
.L_x_1089:
[----:B-1----:R2:W-:Y:S01]  /*3730*/  STG.E.128 desc[UR44][R12.64+0x20], R4 ;  /* 0x000020040c007986 */ /* 0x0025e2000c101d2c */
[----:B------:R-:W-:Y:S05]  /*3740*/  BRA `(.L_x_1084) ;  /* 0x0000001000fc7947 */ /* 0x000fea0003800000 */
.L_x_1078:
[----:B------:R-:W0:Y:S01]  /*3750*/  S2R R5, SR_TID.X ;  /* 0x0000000000057919 */ /* 0x000e220000002100 */
[----:B------:R-:W2:Y:S01]  /*3760*/  LDL R52, [R1+0x10] ;  /* 0x0000100001347983 */ /* 0x000ea20000100800 */
[C---:B0-----:R-:W-:Y:S02]  /*3770*/  VIADD R9, R5.reuse, 0xffffff80 ;  /* 0xffffff8005097836 */ /* 0x041fe40000000000 */
[----:B------:R-:W-:Y:S02]  /*3780*/  VIADD R8, R5, 0xffffff80 ;  /* 0xffffff8005087836 */ /* 0x000fe40000000000 */
[----:B------:R-:W-:-:S03]  /*3790*/  IMAD R5, R51, -0xa0, R50 ;  /* 0xffffff6033057824 */ /* 0x000fc600078e0232 */
[----:B------:R-:W-:Y:S02]  /*37a0*/  LEA.HI R8, R8, R9, RZ, 0x1 ;  /* 0x0000000908087211 */ /* 0x000fe400078f08ff */
[----:B------:R-:W-:Y:S02]  /*37b0*/  VIMNMX R5, R5, 0xa0, PT ;  /* 0x000000a005057848 */ /* 0x000fe40003fe0100 */
[----:B------:R-:W-:-:S04]  /*37c0*/  SHF.R.S32.HI R8, RZ, 0x1, R8 ;  /* 0x00000001ff087819 */ /* 0x000fc80000011408 */
[----:B------:R-:W-:-:S04]  /*37d0*/  ISETP.GE.AND P1, PT, R8, R5, PT ;  /* 0x000000050800720c */ /* 0x000fc80003f26270 */
[----:B------:R-:W-:-:S13]  /*37e0*/  ISETP.GE.OR P0, PT, R22, R27, P1 ;  /* 0x0000001b1600720c */ /* 0x000fda0000f06670 */
[----:B------:R-:W0:Y:S08]  /*37f0*/  @!P0 LDC.64 R12, c[0x0][0x3c8] ;  /* 0x0000f200ff0c8b82 */ /* 0x000e300000000a00 */
[----:B------:R-:W1:Y:S01]  /*3800*/  @!P0 LDC.64 R24, c[0x0][0x3e0] ;  /* 0x0000f800ff188b82 */ /* 0x000e620000000a00 */
[----:B------:R-:W-:Y:S02]  /*3810*/  CS2R R10, SRZ ;  /* 0x00000000000a7805 */ /* 0x000fe4000001ff00 */
[----:B------:R-:W-:-:S02]  /*3820*/  CS2R R8, SRZ ;  /* 0x0000000000087805 */ /* 0x000fc4000001ff00 */
[----:B0-----:R-:W-:-:S04]  /*3830*/  @!P0 IADD3 R12, P5, P6, R36, R12, R6 ;  /* 0x0000000c240c8210 */ /* 0x001fc80007ebe006 */
[----:B------:R-:W-:Y:S02]  /*3840*/  @!P0 IADD3.X R13, R66, R13, R55, P5, P6 ;  /* 0x0000000d420d8210 */ /* 0x000fe40002fec437 */
[----:B------:R-:W-:Y:S02]  /*3850*/  CS2R R6, SRZ ;  /* 0x0000000000067805 */ /* 0x000fe4000001ff00 */
[----:B-1----:R-:W-:Y:S02]  /*3860*/  @!P0 IADD3 R24, P5, P6, R30, R24, R4 ;  /* 0x000000181e188210 */ /* 0x002fe40007ebe004 */
[----:B------:R-:W-:Y:S02]  /*3870*/  CS2R R4, SRZ ;  /* 0x0000000000047805 */ /* 0x000fe4000001ff00 */
[----:B------:R-:W-:-:S04]  /*3880*/  @!P0 IADD3.X R25, R68, R25, R26, P5, P6 ;  /* 0x0000001944198210 */ /* 0x000fc80002fec41a */
[----:B------:R-:W3:Y:S04]  /*3890*/  @!P0 LDG.E.128 R4, desc[UR44][R12.64] ;  /* 0x0000002c0c048981 */ /* 0x000ee8000c1e1d00 */
[----:B------:R-:W4:Y:S01]  /*38a0*/  @!P0 LDG.E.128 R8, desc[UR44][R24.64] ;  /* 0x0000002c18088981 */ /* 0x000f22000c1e1d00 */
[----:B------:R-:W-:Y:S02]  /*38b0*/  ISETP.GE.AND P0, PT, R22, R27, PT ;  /* 0x0000001b1600720c */ /* 0x000fe40003f06270 */
[----:B------:R-:W-:-:S11]  /*38c0*/  LOP3.LUT R16, R16, 0xfffffffe, RZ, 0xc0, !PT ;  /* 0xfffffffe10107812 */ /* 0x000fd600078ec0ff */
[----:B------:R-:W-:Y:S02]  /*38d0*/  @P0 LOP3.LUT R16, R16, 0x1, RZ, 0xfc, !PT ;  /* 0x0000000110100812 */ /* 0x000fe400078efcff */
[----:B--2---:R-:W-:Y:S01]  /*38e0*/  ISETP.NE.AND P0, PT, R52, 0x3, PT ;  /* 0x000000033400780c */ /* 0x004fe20003f05270 */
[----:B---3--:R-:W-:Y:S02]  /*38f0*/  IMAD.MOV.U32 R78, RZ, RZ, R6 ;  /* 0x000000ffff4e7224 */ /* 0x008fe400078e0006 */
[----:B------:R-:W-:Y:S02]  /*3900*/  IMAD.MOV.U32 R84, RZ, RZ, R4 ;  /* 0x000000ffff547224 */ /* 0x000fe400078e0004 */
[----:B----4-:R-:W-:Y:S02]  /*3910*/  IMAD.MOV.U32 R80, RZ, RZ, R10 ;  /* 0x000000ffff507224 */ /* 0x010fe400078e000a */
[----:B------:R-:W-:-:S06]  /*3920*/  IMAD.MOV.U32 R85, RZ, RZ, R8 ;  /* 0x000000ffff557224 */ /* 0x000fcc00078e0008 */
[----:B------:R-:W-:Y:S05]  /*3930*/  @!P0 BRA `(.L_x_1091) ;  /* 0x0000000000048947 */ /* 0x000fea0003800000 */
[----:B------:R-:W-:Y:S01]  /*3940*/  BPT.TRAP 0x1 ;  /* 0x000000040000795c */ /* 0x000fe20000300000 */
.L_x_1091:
[----:B------:R-:W2:Y:S01]  /*3950*/  LDL R12, [R1+0x24] ;  /* 0x00002400010c7983 */ /* 0x000ea20000100800 */
[----:B------:R-:W-:Y:S01]  /*3960*/  IMAD R74, R157, 0x8, R18 ;  /* 0x000000089d4a7824 */ /* 0x000fe200078e0212 */
[----:B------:R-:W0:Y:S01]  /*3970*/  LDC R79, c[0x0][0x2e4] ;  /* 0x0000b900ff4f7b82 */ /* 0x000e220000000800 */
[----:B------:R-:W-:Y:S01]  /*3980*/  BSSY B1, `(.L_x_1092) ;  /* 0x0000004000017945 */ /* 0x000fe20003800000 */
[----:B--2---:R-:W-:-:S04]  /*3990*/  SHF.L.U32 R77, R12, 0x1f, RZ ;  /* 0x0000001f0c4d7819 */ /* 0x004fc800000006ff */
[----:B------:R-:W1:Y:S02]  /*39a0*/  SYNCS.PHASECHK.TRANS64.TRYWAIT P5, [R74+URZ+0x13290], R77 ;  /* 0x0132904d4a0075a7 */ /* 0x000e6400080a017f */
[----:B01----:R-:W-:Y:S05]  /*39b0*/  @!P5 BRA `(.L_x_1093) ;  /* 0x000001e400fcd947 */ /* 0x003fea0003800000 */
.L_x_1388:
[----:B------:R-:W-:Y:S05]  /*39c0*/  BSYNC B1 ;  /* 0x0000000000017941 */ /* 0x000fea0003800000 */
.L_x_1092:
[----:B------:R-:W1:Y:S01]  /*39d0*/  S2R R12, SR_TID.X ;  /* 0x00000000000c7919 */ /* 0x000e620000002100 */
[----:B------:R-:W-:Y:S01]  /*39e0*/  ISETP.GE.OR P5, PT, R22, R79, P1 ;  /* 0x0000004f1600720c */ /* 0x000fe20000fa6670 */
[----:B------:R-:W-:Y:S01]  /*39f0*/  ULDC.64 UR4, c[0x0][0x2f0] ;  /* 0x0000bc0000047ab9 */ /* 0x000fe20000000a00 */
[----:B------:R-:W-:Y:S02]  /*3a00*/  IMAD.MOV.U32 R52, RZ, RZ, R14 ;  /* 0x000000ffff347224 */ /* 0x000fe400078e000e */
[C---:B-1----:R-:W-:Y:S02]  /*3a10*/  VIADD R24, R12.reuse, 0xffffff80 ;  /* 0xffffff800c187836 */ /* 0x042fe40000000000 */
[----:B------:R-:W-:Y:S02]  /*3a20*/  VIADD R13, R12, 0xffffff80 ;  /* 0xffffff800c0d7836 */ /* 0x000fe40000000000 */
[----:B------:R-:W-:-:S03]  /*3a30*/  IMAD R12, R57, UR4, RZ ;  /* 0x00000004390c7c24 */ /* 0x000fc6000f8e02ff */
[----:B------:R-:W-:-:S04]  /*3a40*/  LEA.HI R13, R13, R24, RZ, 0x1 ;  /* 0x000000180d0d7211 */ /* 0x000fc800078f08ff */
[----:B------:R-:W-:-:S05]  /*3a50*/  SHF.R.S32.HI R13, RZ, 0x1, R13 ;  /* 0x00000001ff0d7819 */ /* 0x000fca000001140d */
[----:B------:R-:W-:-:S04]  /*3a60*/  IMAD.WIDE.U32 R52, R13, UR4, R52 ;  /* 0x000000040d347c25 */ /* 0x000fc8000f8e0034 */
[----:B------:R-:W-:Y:S01]  /*3a70*/  IMAD R81, R13, UR5, R12 ;  /* 0x000000050d517c24 */ /* 0x000fe2000f8e020c */
[----:B------:R-:W-:Y:S06]  /*3a80*/  @P5 BRA `(.L_x_1084) ;  /* 0x00000010002c5947 */ /* 0x000fec0003800000 */
[----:B------:R-:W2:Y:S04]  /*3a90*/  LDL R25, [R1+0x4c] ;  /* 0x00004c0001197983 */ /* 0x000ea80000100800 */
[----:B------:R-:W3:Y:S01]  /*3aa0*/  LDL R24, [R1+0x60] ;  /* 0x0000600001187983 */ /* 0x000ee20000100800 */
        /* <DEDUP_REMOVED lines=11> */
[----:B------:R-:W-:-:S04]  /*3b60*/  LEA.HI R12, R12, R13, RZ, 0x5 ;  /* 0x0000000d0c0c7211 */ /* 0x000fc800078f28ff */
[----:B------:R-:W-:-:S04]  /*3b70*/  SHF.R.S32.HI R13, RZ, 0x5, R12 ;  /* 0x00000005ff0d7819 */ /* 0x000fc8000001140c */
[----:B------:R-:W-:-:S05]  /*3b80*/  LEA.HI.SX32 R13, R58, R13, 0x1c ;  /* 0x0000000d3a0d7211 */ /* 0x000fca00078fe2ff */
[----:B------:R-:W-:-:S05]  /*3b90*/  IMAD.SHL.U32 R83, R13, 0x10, RZ ;  /* 0x000000100d537824 */ /* 0x000fca00078e00ff */
[----:B--2---:R-:W-:-:S04]  /*3ba0*/  LOP3.LUT R13, R25, 0x30, R83, 0xf8, !PT ;  /* 0x00000030190d7812 */ /* 0x004fc800078ef853 */
[----:B------:R-:W-:-:S05]  /*3bb0*/  LOP3.LUT R13, R13, R60, RZ, 0x3c, !PT ;  /* 0x0000003c0d0d7212 */ /* 0x000fca00078e3cff */
[----:B---3--:R-:W-:Y:S02]  /*3bc0*/  IMAD.IADD R12, R24, 0x1, R13 ;  /* 0x00000001180c7824 */ /* 0x008fe400078e020d */
[C---:B------:R-:W-:Y:S02]  /*3bd0*/  IMAD R13, R157.reuse, 0x2800, R70 ;  /* 0x000028009d0d7824 */ /* 0x040fe400078e0246 */
[----:B------:R-:W-:Y:S02]  /*3be0*/  IMAD R15, R157, 0x2800, R12 ;  /* 0x000028009d0f7824 */ /* 0x000fe400078e020c */
[C---:B------:R-:W-:Y:S02]  /*3bf0*/  IMAD.IADD R13, R18.reuse, 0x1, R13 ;  /* 0x00000001120d7824 */ /* 0x040fe400078e020d */
[----:B------:R-:W-:-:S04]  /*3c00*/  IMAD.IADD R24, R18, 0x1, R15 ;  /* 0x0000000112187824 */ /* 0x000fc800078e020f */
[----:B------:R-:W1:Y:S04]  /*3c10*/  LDS.128 R12, [R13+0xe000] ;  /* 0x00e000000d0c7984 */ /* 0x000e680000000c00 */
        /* <DEDUP_REMOVED lines=24> */
[----:B------:R-:W-:Y:S01]  /*3da0*/  LOP3.LUT R91, R10, 0xff00, R11, 0xf8, !PT ;  /* 0x0000ff000a5b7812 */ /* 0x000fe200078ef80b */
[----:B------:R-:W-:Y:S01]  /*3db0*/  IMAD.U32 R90, R90, 0x10000, RZ ;  /* 0x000100005a5a7824 */ /* 0x000fe200078e00ff */
[----:B------:R-:W-:Y:S02]  /*3dc0*/  F2FP.F16.E4M3.UNPACK_B R88, R85.H1 ;  /* 0x00000055ff58723e */ /* 0x000fe400030006ff */
[----:B--2---:R-:W-:Y:S02]  /*3dd0*/  F2FP.F16.E4M3.UNPACK_B R11, R24.H1 ;  /* 0x00000018ff0b723e */ /* 0x004fe400030006ff */
[----:B-1----:R-:W-:Y:S01]  /*3de0*/  F2FP.F16.E4M3.UNPACK_B R10, R12.H1 ;  /* 0x0000000cff0a723e */ /* 0x002fe200030006ff */
[----:B------:R-:W-:Y:S01]  /*3df0*/  HADD2.F32 R5, -RZ, R88.H0_H0 ;  /* 0x20000058ff057230 */ /* 0x000fe20000004100 */
[----:B------:R-:W-:Y:S01]  /*3e00*/  LOP3.LUT R89, R8, 0xff00, R9, 0xf8, !PT ;  /* 0x0000ff0008597812 */ /* 0x000fe200078ef809 */
[----:B------:R-:W-:Y:S01]  /*3e10*/  HADD2.F32 R9, -RZ, R11.H0_H0 ;  /* 0x2000000bff097230 */ /* 0x000fe20000004100 */
[----:B------:R-:W-:Y:S01]  /*3e20*/  F2FP.F16.E4M3.UNPACK_B R86, R84.H1 ;  /* 0x00000054ff56723e */ /* 0x000fe200030006ff */
[--C-:B------:R-:W-:Y:S01]  /*3e30*/  HADD2.F32 R8, -RZ, R10.reuse.H0_H0 ;  /* 0x2000000aff087230 */ /* 0x100fe20000004100 */
[----:B------:R-:W-:Y:S01]  /*3e40*/  LOP3.LUT R4, R7, 0xff0000, R4, 0xf8, !PT ;  /* 0x00ff000007047812 */ /* 0x000fe200078ef804 */
[----:B------:R-:W-:-:S02]  /*3e50*/  HADD2.F32 R10, -RZ, R10.H1_H1 ;  /* 0x3000000aff0a7230 */ /* 0x000fc40000004100 */
[-C--:B------:R-:W-:Y:S01]  /*3e60*/  FMUL.FTZ R93, R9, R5.reuse ;  /* 0x00000005095d7220 */ /* 0x080fe20000410000 */
[--C-:B------:R-:W-:Y:S02]  /*3e70*/  HADD2.F32 R87, -RZ, R86.reuse.H0_H0 ;  /* 0x20000056ff577230 */ /* 0x100fe40000004100 */
[C---:B------:R-:W-:Y:S01]  /*3e80*/  FMUL.FTZ R94, R8.reuse, R5 ;  /* 0x00000005085e7220 */ /* 0x040fe20000410000 */
[----:B------:R-:W-:Y:S01]  /*3e90*/  LOP3.LUT R7, R89, 0xff0000, R90, 0xf8, !PT ;  /* 0x00ff000059077812 */ /* 0x000fe200078ef85a */
[----:B------:R-:W-:Y:S01]  /*3ea0*/  HADD2.F32 R89, -RZ, R86.H1_H1 ;  /* 0x30000056ff597230 */ /* 0x000fe20000004100 */
[----:B------:R-:W-:Y:S01]  /*3eb0*/  F2FP.F16.E4M3.UNPACK_B R90, R85 ;  /* 0x00000055ff5a723e */ /* 0x000fe200020006ff */
[-C--:B------:R-:W-:Y:S01]  /*3ec0*/  FFMA.FTZ R8, R8, R87.reuse, -R93 ;  /* 0x0000005708087223 */ /* 0x080fe2000001085d */
[----:B------:R-:W-:Y:S01]  /*3ed0*/  FFMA.FTZ R9, R9, R87, R94 ;  /* 0x0000005709097223 */ /* 0x000fe2000001005e */
[----:B------:R-:W-:Y:S01]  /*3ee0*/  F2FP.F16.E4M3.UNPACK_B R87, R84 ;  /* 0x00000054ff57723e */ /* 0x000fe200020006ff */
[----:B------:R-:W-:Y:S01]  /*3ef0*/  HADD2.F32 R93, -RZ, R88.H1_H1 ;  /* 0x30000058ff5d7230 */ /* 0x000fe20000004100 */
[----:B------:R-:W-:Y:S01]  /*3f00*/  F2FP.F16.E4M3.UNPACK_B R84, R12 ;  /* 0x0000000cff54723e */ /* 0x000fe200020006ff */
[----:B------:R-:W-:Y:S01]  /*3f10*/  HADD2.F32 R86, -RZ, R11.H1_H1 ;  /* 0x3000000bff567230 */ /* 0x000fe20000004100 */
[----:B------:R-:W-:Y:S01]  /*3f20*/  LOP3.LUT R5, R91, 0xff0000, R92, 0xf8, !PT ;  /* 0x00ff00005b057812 */ /* 0x000fe200078ef85c */
[----:B------:R-:W-:Y:S01]  /*3f30*/  HADD2.F32 R91, -RZ, R90.H0_H0 ;  /* 0x2000005aff5b7230 */ /* 0x000fe20000004100 */
[----:B------:R-:W-:Y:S01]  /*3f40*/  F2FP.F16.E4M3.UNPACK_B R24, R24 ;  /* 0x00000018ff18723e */ /* 0x000fe200020006ff */
[----:B------:R-:W-:-:S02]  /*3f50*/  HADD2.F32 R12, -RZ, R84.H0_H0 ;  /* 0x20000054ff0c7230 */ /* 0x000fc40000004100 */
[-C--:B------:R-:W-:Y:S01]  /*3f60*/  FMUL.FTZ R11, R86, R93.reuse ;  /* 0x0000005d560b7220 */ /* 0x080fe20000410000 */
[C---:B------:R-:W-:Y:S01]  /*3f70*/  FMUL.FTZ R93, R10.reuse, R93 ;  /* 0x0000005d0a5d7220 */ /* 0x040fe20000410000 */
[----:B------:R-:W-:Y:S02]  /*3f80*/  HADD2.F32 R88, -RZ, R87.H0_H0 ;  /* 0x20000057ff587230 */ /* 0x000fe40000004100 */
[----:B------:R-:W-:Y:S02]  /*3f90*/  HADD2.F32 R85, -RZ, R24.H0_H0 ;  /* 0x20000018ff557230 */ /* 0x000fe40000004100 */
[-C--:B------:R-:W-:Y:S01]  /*3fa0*/  FFMA.FTZ R11, R10, R89.reuse, -R11 ;  /* 0x000000590a0b7223 */ /* 0x080fe2000001080b */
[----:B------:R-:W-:Y:S01]  /*3fb0*/  FFMA.FTZ R10, R86, R89, R93 ;  /* 0x00000059560a7223 */ /* 0x000fe2000001005d */
[-C--:B------:R-:W-:Y:S01]  /*3fc0*/  FMUL.FTZ R92, R12, R91.reuse ;  /* 0x0000005b0c5c7220 */ /* 0x080fe20000410000 */
[----:B------:R-:W-:Y:S02]  /*3fd0*/  HADD2.F32 R89, -RZ, R90.H1_H1 ;  /* 0x3000005aff597230 */ /* 0x000fe40000004100 */
[----:B------:R-:W-:Y:S01]  /*3fe0*/  FMUL.FTZ R93, R85, R91 ;  /* 0x0000005b555d7220 */ /* 0x000fe20000410000 */
[----:B------:R-:W-:-:S02]  /*3ff0*/  HADD2.F32 R86, -RZ, R24.H1_H1 ;  /* 0x30000018ff567230 */ /* 0x000fc40000004100 */
[----:B------:R-:W-:Y:S01]  /*4000*/  FFMA.FTZ R24, R85, R88, R92 ;  /* 0x0000005855187223 */ /* 0x000fe2000001005c */
[----:B------:R-:W-:Y:S01]  /*4010*/  HADD2.F32 R84, -RZ, R84.H1_H1 ;  /* 0x30000054ff547230 */ /* 0x000fe20000004100 */
[----:B------:R-:W-:Y:S01]  /*4020*/  F2FP.F16.E4M3.UNPACK_B R90, R80.H1 ;  /* 0x00000050ff5a723e */ /* 0x000fe200030006ff */
[----:B------:R-:W-:Y:S02]  /*4030*/  HADD2.F32 R85, -RZ, R87.H1_H1 ;  /* 0x30000057ff557230 */ /* 0x000fe40000004100 */
[-C--:B------:R-:W-:Y:S01]  /*4040*/  FMUL.FTZ R91, R86, R89.reuse ;  /* 0x00000059565b7220 */ /* 0x080fe20000410000 */
[----:B------:R-:W-:Y:S01]  /*4050*/  F2FP.F16.E4M3.UNPACK_B R87, R26.H1 ;  /* 0x0000001aff57723e */ /* 0x000fe200030006ff */
[----:B------:R-:W-:Y:S01]  /*4060*/  FFMA.FTZ R12, R12, R88, -R93 ;  /* 0x000000580c0c7223 */ /* 0x000fe2000001085d */
[C---:B------:R-:W-:Y:S01]  /*4070*/  FMUL.FTZ R95, R84.reuse, R89 ;  /* 0x00000059545f7220 */ /* 0x040fe20000410000 */
[----:B------:R-:W-:Y:S01]  /*4080*/  FFMA.FTZ R93, R84, R85, -R91 ;  /* 0x00000055545d7223 */ /* 0x000fe2000001085b */
[----:B------:R-:W-:Y:S01]  /*4090*/  F2FP.F16.E4M3.UNPACK_B R89, R78.H1 ;  /* 0x0000004eff59723e */ /* 0x000fe200030006ff */
[----:B------:R-:W-:Y:S01]  /*40a0*/  HADD2.F32 R91, -RZ, R90.H0_H0 ;  /* 0x2000005aff5b7230 */ /* 0x000fe20000004100 */
[----:B------:R-:W-:Y:S01]  /*40b0*/  F2FP.F16.E4M3.UNPACK_B R84, R14.H1 ;  /* 0x0000000eff54723e */ /* 0x000fe200030006ff */
[----:B------:R-:W-:-:S02]  /*40c0*/  HADD2.F32 R88, -RZ, R87.H0_H0 ;  /* 0x20000057ff587230 */ /* 0x000fc40000004100 */
[----:B------:R-:W-:Y:S01]  /*40d0*/  FFMA.FTZ R95, R86, R85, R95 ;  /* 0x00000055565f7223 */ /* 0x000fe2000001005f */
[----:B------:R-:W-:Y:S01]  /*40e0*/  HADD2.F32 R86, -RZ, R89.H0_H0 ;  /* 0x20000059ff567230 */ /* 0x000fe20000004100 */
[----:B------:R-:W-:Y:S01]  /*40f0*/  F2FP.F16.E4M3.UNPACK_B R14, R14 ;  /* 0x0000000eff0e723e */ /* 0x000fe200020006ff */
[----:B------:R-:W-:Y:S02]  /*4100*/  HADD2.F32 R85, -RZ, R84.H0_H0 ;  /* 0x20000054ff557230 */ /* 0x000fe40000004100 */
[----:B------:R-:W-:Y:S01]  /*4110*/  FMUL.FTZ R92, R88, R91 ;  /* 0x0000005b585c7220 */ /* 0x000fe20000410000 */
[----:B------:R-:W-:Y:S01]  /*4120*/  HADD2.F32 R90, -RZ, R90.H1_H1 ;  /* 0x3000005aff5a7230 */ /* 0x000fe20000004100 */
[----:B------:R-:W-:Y:S01]  /*4130*/  F2FP.SATFINITE.E4M3.F32.PACK_AB_MERGE_C R9, R10, R9, RZ ;  /* 0x000000090a09723e */ /* 0x000fe200048070ff */
[----:B------:R-:W-:Y:S02]  /*4140*/  HADD2.F32 R87, -RZ, R87.H1_H1 ;  /* 0x30000057ff577230 */ /* 0x000fe40000004100 */
[----:B------:R-:W-:Y:S01]  /*4150*/  FMUL.FTZ R91, R85, R91 ;  /* 0x0000005b555b7220 */ /* 0x000fe20000410000 */
[----:B------:R-:W-:-:S02]  /*4160*/  HADD2.F32 R84, -RZ, R84.H1_H1 ;  /* 0x30000054ff547230 */ /* 0x000fc40000004100 */
[----:B------:R-:W-:Y:S01]  /*4170*/  FFMA.FTZ R92, R85, R86, -R92 ;  /* 0x00000056555c7223 */ /* 0x000fe2000001085c */
[----:B------:R-:W-:Y:S02]  /*4180*/  HADD2.F32 R89, -RZ, R89.H1_H1 ;  /* 0x30000059ff597230 */ /* 0x000fe40000004100 */
[C---:B------:R-:W-:Y:S01]  /*4190*/  FMUL.FTZ R97, R87.reuse, R90 ;  /* 0x0000005a57617220 */ /* 0x040fe20000410000 */
[----:B------:R-:W-:Y:S01]  /*41a0*/  F2FP.F16.E4M3.UNPACK_B R85, R80 ;  /* 0x00000050ff55723e */ /* 0x000fe200020006ff */
[C---:B------:R-:W-:Y:S01]  /*41b0*/  FMUL.FTZ R90, R84.reuse, R90 ;  /* 0x0000005a545a7220 */ /* 0x040fe20000410000 */
[----:B------:R-:W-:Y:S01]  /*41c0*/  F2FP.F16.E4M3.UNPACK_B R80, R26 ;  /* 0x0000001aff50723e */ /* 0x000fe200020006ff */
[-C--:B------:R-:W-:Y:S01]  /*41d0*/  FFMA.FTZ R101, R84, R89.reuse, -R97 ;  /* 0x0000005954657223 */ /* 0x080fe20000010861 */
        /* <DEDUP_REMOVED lines=22> */
[-C--:B------:R-:W-:Y:S01]  /*4340*/  FFMA.FTZ R14, R14, R87.reuse, -R99 ;  /* 0x000000570e0e7223 */ /* 0x080fe20000010863 */
        /* <DEDUP_REMOVED lines=18> */
[----:B------:R-:W-:Y:S01]  /*4470*/  F2FP.SATFINITE.E4M3.F32.PACK_AB_MERGE_C R86, R103, R86, RZ ;  /* 0x000000566756723e */ /* 0x000fe200048070ff */
[C---:B------:R-:W-:Y:S01]  /*4480*/  FMUL.FTZ R85, R11.reuse, R84 ;  /* 0x000000540b557220 */ /* 0x040fe20000410000 */
[----:B------:R-:W-:Y:S01]  /*4490*/  F2FP.F16.E4M3.UNPACK_B R84, R7.H1 ;  /* 0x00000007ff54723e */ /* 0x000fe200030006ff */
[-C--:B------:R-:W-:Y:S01]  /*44a0*/  FFMA.FTZ R11, R11, R80.reuse, -R78 ;  /* 0x000000500b0b7223 */ /* 0x080fe2000001084e */
[----:B------:R-:W-:Y:S02]  /*44b0*/  HADD2.F32 R78, -RZ, R25.H0_H0 ;  /* 0x20000019ff4e7230 */ /* 0x000fe40000004100 */
[----:B------:R-:W-:Y:S01]  /*44c0*/  FFMA.FTZ R10, R10, R80, R85 ;  /* 0x000000500a0a7223 */ /* 0x000fe20000010055 */
[----:B------:R-:W-:Y:S01]  /*44d0*/  F2FP.F16.E4M3.UNPACK_B R6, R6.H1 ;  /* 0x00000006ff06723e */ /* 0x000fe200030006ff */
[----:B------:R-:W-:Y:S01]  /*44e0*/  HADD2.F32 R85, -RZ, R84.H0_H0 ;  /* 0x20000054ff557230 */ /* 0x000fe20000004100 */
[----:B------:R-:W-:Y:S01]  /*44f0*/  F2FP.SATFINITE.E4M3.F32.PACK_AB_MERGE_C R26, R91, R26, R86 ;  /* 0x0000001a5b1a723e */ /* 0x000fe20004807056 */
[----:B------:R-:W-:Y:S01]  /*4500*/  HADD2.F32 R7, -RZ, R13.H0_H0 ;  /* 0x2000000dff077230 */ /* 0x000fe20000004100 */
[----:B------:R-:W-:Y:S01]  /*4510*/  F2FP.SATFINITE.E4M3.F32.PACK_AB_MERGE_C R92, R101, R92, RZ ;  /* 0x0000005c655c723e */ /* 0x000fe200048070ff */
[----:B------:R-:W-:-:S02]  /*4520*/  HADD2.F32 R25, -RZ, R25.H1_H1 ;  /* 0x30000019ff197230 */ /* 0x000fc40000004100 */
[-C--:B------:R-:W-:Y:S01]  /*4530*/  FMUL.FTZ R88, R78, R85.reuse ;  /* 0x000000554e587220 */ /* 0x080fe20000410000 */
[----:B------:R-:W-:Y:S02]  /*4540*/  HADD2.F32 R86, -RZ, R84.H1_H1 ;  /* 0x30000054ff567230 */ /* 0x000fe40000004100 */
[----:B------:R-:W-:Y:S01]  /*4550*/  FMUL.FTZ R85, R7, R85 ;  /* 0x0000005507557220 */ /* 0x000fe20000410000 */
[----:B------:R-:W-:Y:S01]  /*4560*/  HADD2.F32 R13, -RZ, R13.H1_H1 ;  /* 0x3000000dff0d7230 */ /* 0x000fe20000004100 */
[----:B------:R-:W-:Y:S01]  /*4570*/  F2FP.F16.E4M3.UNPACK_B R87, R5.H1 ;  /* 0x00000005ff57723e */ /* 0x000fe200030006ff */
[--C-:B------:R-:W-:Y:S01]  /*4580*/  HADD2.F32 R80, -RZ, R6.reuse.H0_H0 ;  /* 0x20000006ff507230 */ /* 0x100fe20000004100 */
[----:B------:R-:W-:Y:S01]  /*4590*/  F2FP.SATFINITE.E4M3.F32.PACK_AB_MERGE_C R14, R14, R97, R92 ;  /* 0x000000610e0e723e */ /* 0x000fe2000480705c */
[----:B------:R-:W-:Y:S02]  /*45a0*/  HADD2.F32 R84, -RZ, R6.H1_H1 ;  /* 0x30000006ff547230 */ /* 0x000fe40000004100 */
[-C--:B------:R-:W-:Y:S01]  /*45b0*/  FMUL.FTZ R6, R25, R86.reuse ;  /* 0x0000005619067220 */ /* 0x080fe20000410000 */
[C---:B------:R-:W-:Y:S01]  /*45c0*/  FMUL.FTZ R86, R13.reuse, R86 ;  /* 0x000000560d567220 */ /* 0x040fe20000410000 */
[----:B------:R-:W-:Y:S01]  /*45d0*/  FFMA.FTZ R91, R78, R80, R85 ;  /* 0x000000504e5b7223 */ /* 0x000fe20000010055 */
[----:B------:R-:W-:Y:S01]  /*45e0*/  F2FP.F16.E4M3.UNPACK_B R78, R27 ;  /* 0x0000001bff4e723e */ /* 0x000fe200020006ff */
[-C--:B------:R-:W-:Y:S01]  /*45f0*/  FFMA.FTZ R93, R13, R84.reuse, -R6 ;  /* 0x000000540d5d7223 */ /* 0x080fe20000010806 */
[----:B------:R-:W-:Y:S01]  /*4600*/  F2FP.F16.E4M3.UNPACK_B R6, R15 ;  /* 0x0000000fff06723e */ /* 0x000fe200020006ff */
[----:B------:R-:W-:Y:S01]  /*4610*/  FFMA.FTZ R92, R25, R84, R86 ;  /* 0x00000054195c7223 */ /* 0x000fe20000010056 */
[----:B------:R-:W-:Y:S01]  /*4620*/  F2FP.F16.E4M3.UNPACK_B R27, R27.H1 ;  /* 0x0000001bff1b723e */ /* 0x000fe200030006ff */
[----:B------:R-:W-:Y:S01]  /*4630*/  FFMA.FTZ R90, R7, R80, -R88 ;  /* 0x00000050075a7223 */ /* 0x000fe20000010858 */
[----:B------:R-:W-:Y:S01]  /*4640*/  F2FP.F16.E4M3.UNPACK_B R15, R15.H1 ;  /* 0x0000000fff0f723e */ /* 0x000fe200030006ff */
[----:B------:R-:W-:Y:S01]  /*4650*/  HADD2.F32 R89, -RZ, R87.H0_H0 ;  /* 0x20000057ff597230 */ /* 0x000fe20000004100 */
[----:B------:R-:W-:Y:S01]  /*4660*/  F2FP.F16.E4M3.UNPACK_B R86, R5 ;  /* 0x00000005ff56723e */ /* 0x000fe200020006ff */
[----:B------:R-:W-:Y:S01]  /*4670*/  HADD2.F32 R25, -RZ, R78.H0_H0 ;  /* 0x2000004eff197230 */ /* 0x000fe20000004100 */
[-C--:B------:R-:W-:Y:S01]  /*4680*/  F2FP.F16.E4M3.UNPACK_B R5, R4.reuse ;  /* 0x00000004ff05723e */ /* 0x080fe200020006ff */
[----:B------:R-:W-:Y:S01]  /*4690*/  HADD2.F32 R13, -RZ, R15.H0_H0 ;  /* 0x2000000fff0d7230 */ /* 0x000fe20000004100 */
[----:B------:R-:W-:Y:S01]  /*46a0*/  F2FP.F16.E4M3.UNPACK_B R80, R4.H1 ;  /* 0x00000004ff50723e */ /* 0x000fe200030006ff */
[----:B------:R-:W-:Y:S01]  /*46b0*/  HADD2.F32 R4, -RZ, R27.H0_H0 ;  /* 0x2000001bff047230 */ /* 0x000fe20000004100 */
[----:B------:R-:W-:Y:S01]  /*46c0*/  F2FP.SATFINITE.E4M3.F32.PACK_AB_MERGE_C R90, R93, R90, RZ ;  /* 0x0000005a5d5a723e */ /* 0x000fe200048070ff */
[----:B------:R-:W-:Y:S01]  /*46d0*/  HADD2.F32 R88, -RZ, R86.H0_H0 ;  /* 0x20000056ff587230 */ /* 0x000fe20000004100 */
[----:B------:R-:W-:Y:S01]  /*46e0*/  F2FP.SATFINITE.E4M3.F32.PACK_AB_MERGE_C R91, R92, R91, RZ ;  /* 0x0000005b5c5b723e */ /* 0x000fe200048070ff */
[----:B------:R-:W-:-:S02]  /*46f0*/  HADD2.F32 R85, -RZ, R80.H0_H0 ;  /* 0x20000050ff557230 */ /* 0x000fc40000004100 */
[CC--:B------:R-:W-:Y:S01]  /*4700*/  FMUL.FTZ R96, R4.reuse, R89.reuse ;  /* 0x0000005904607220 */ /* 0x0c0fe20000410000 */
[----:B------:R-:W-:Y:S02]  /*4710*/  HADD2.F32 R7, -RZ, R6.H0_H0 ;  /* 0x20000006ff077230 */ /* 0x000fe40000004100 */
[----:B------:R-:W-:Y:S01]  /*4720*/  FMUL.FTZ R89, R13, R89 ;  /* 0x000000590d597220 */ /* 0x000fe20000410000 */
[----:B------:R-:W-:Y:S02]  /*4730*/  HADD2.F32 R84, -RZ, R5.H0_H0 ;  /* 0x20000005ff547230 */ /* 0x000fe40000004100 */
[-C--:B------:R-:W-:Y:S01]  /*4740*/  FMUL.FTZ R94, R25, R88.reuse ;  /* 0x00000058195e7220 */ /* 0x080fe20000410000 */
[----:B------:R-:W-:Y:S02]  /*4750*/  HADD2.F32 R27, -RZ, R27.H1_H1 ;  /* 0x3000001bff1b7230 */ /* 0x000fe40000004100 */
[----:B------:R-:W-:Y:S01]  /*4760*/  FFMA.FTZ R89, R4, R85, R89 ;  /* 0x0000005504597223 */ /* 0x000fe20000010059 */
[----:B------:R-:W-:Y:S01]  /*4770*/  FMUL.FTZ R88, R7, R88 ;  /* 0x0000005807587220 */ /* 0x000fe20000410000 */
[----:B------:R-:W-:-:S02]  /*4780*/  HADD2.F32 R4, -RZ, R87.H1_H1 ;  /* 0x30000057ff047230 */ /* 0x000fc40000004100 */
[-C--:B------:R-:W-:Y:S01]  /*4790*/  FFMA.FTZ R94, R7, R84.reuse, -R94 ;  /* 0x00000054075e7223 */ /* 0x080fe2000001085e */
[----:B------:R-:W-:Y:S02]  /*47a0*/  HADD2.F32 R15, -RZ, R15.H1_H1 ;  /* 0x3000000fff0f7230 */ /* 0x000fe40000004100 */
[----:B------:R-:W-:Y:S01]  /*47b0*/  FFMA.FTZ R88, R25, R84, R88 ;  /* 0x0000005419587223 */ /* 0x000fe20000010058 */
[----:B------:R-:W-:Y:S02]  /*47c0*/  HADD2.F32 R78, -RZ, R78.H1_H1 ;  /* 0x3000004eff4e7230 */ /* 0x000fe40000004100 */
[-C--:B------:R-:W-:Y:S01]  /*47d0*/  FMUL.FTZ R84, R27, R4.reuse ;  /* 0x000000041b547220 */ /* 0x080fe20000410000 */
[----:B------:R-:W-:Y:S02]  /*47e0*/  HADD2.F32 R7, -RZ, R86.H1_H1 ;  /* 0x30000056ff077230 */ /* 0x000fe40000004100 */
[----:B------:R-:W-:Y:S01]  /*47f0*/  FMUL.FTZ R4, R15, R4 ;  /* 0x000000040f047220 */ /* 0x000fe20000410000 */
[----:B------:R-:W-:-:S02]  /*4800*/  HADD2.F32 R80, -RZ, R80.H1_H1 ;  /* 0x30000050ff507230 */ /* 0x000fc40000004100 */
[----:B------:R-:W-:Y:S01]  /*4810*/  FFMA.FTZ R96, R13, R85, -R96 ;  /* 0x000000550d607223 */ /* 0x000fe20000010860 */
[----:B------:R-:W-:Y:S02]  /*4820*/  HADD2.F32 R6, -RZ, R6.H1_H1 ;  /* 0x30000006ff067230 */ /* 0x000fe40000004100 */
[-C--:B------:R-:W-:Y:S01]  /*4830*/  FMUL.FTZ R13, R78, R7.reuse ;  /* 0x000000074e0d7220 */ /* 0x080fe20000410000 */
[----:B------:R-:W-:Y:S02]  /*4840*/  HADD2.F32 R5, -RZ, R5.H1_H1 ;  /* 0x30000005ff057230 */ /* 0x000fe40000004100 */
[-C--:B------:R-:W-:Y:S01]  /*4850*/  FFMA.FTZ R15, R15, R80.reuse, -R84 ;  /* 0x000000500f0f7223 */ /* 0x080fe20000010854 */
[----:B------:R-:W-:Y:S01]  /*4860*/  FFMA.FTZ R4, R27, R80, R4 ;  /* 0x000000501b047223 */ /* 0x000fe20000010004 */
[C---:B------:R-:W-:Y:S01]  /*4870*/  FMUL.FTZ R7, R6.reuse, R7 ;  /* 0x0000000706077220 */ /* 0x040fe20000410000 */
[----:B------:R-:W-:Y:S01]  /*4880*/  F2FP.SATFINITE.E4M3.F32.PACK_AB_MERGE_C R11, R11, R8, R90 ;  /* 0x000000080b0b723e */ /* 0x000fe2000480705a */
[-C--:B------:R-:W-:Y:S01]  /*4890*/  FFMA.FTZ R13, R6, R5.reuse, -R13 ;  /* 0x00000005060d7223 */ /* 0x080fe2000001080d */
[----:B------:R-:W-:Y:S01]  /*48a0*/  F2FP.SATFINITE.E4M3.F32.PACK_AB_MERGE_C R15, R15, R96, RZ ;  /* 0x000000600f0f723e */ /* 0x000fe200048070ff */
[----:B------:R-:W-:Y:S01]  /*48b0*/  FFMA.FTZ R7, R78, R5, R7 ;  /* 0x000000054e077223 */ /* 0x000fe20000010007 */
[----:B------:R-:W-:-:S02]  /*48c0*/  F2FP.SATFINITE.E4M3.F32.PACK_AB_MERGE_C R4, R4, R89, RZ ;  /* 0x000000590404723e */ /* 0x000fc400048070ff */
[----:B------:R-:W-:Y:S01]  /*48d0*/  F2FP.SATFINITE.E4M3.F32.PACK_AB_MERGE_C R15, R13, R94, R15 ;  /* 0x0000005e0d0f723e */ /* 0x000fe2000480700f */
[----:B------:R-:W-:Y:S01]  /*48e0*/  IMAD.MOV.U32 R13, RZ, RZ, R11 ;  /* 0x000000ffff0d7224 */ /* 0x000fe200078e000b */
[----:B------:R-:W-:Y:S02]  /*48f0*/  F2FP.SATFINITE.E4M3.F32.PACK_AB_MERGE_C R25, R10, R9, R91 ;  /* 0x000000090a19723e */ /* 0x000fe4000480705b */
[----:B------:R-:W-:-:S07]  /*4900*/  F2FP.SATFINITE.E4M3.F32.PACK_AB_MERGE_C R27, R7, R88, R4 ;  /* 0x00000058071b723e */ /* 0x000fce0004807004 */
.L_x_1095:
[----:B------:R-:W-:Y:S05]  /*4910*/  BSYNC B1 ;  /* 0x0000000000017941 */ /* 0x000fea0003800000 */
.L_x_1094:
[----:B-1----:R3:W-:Y:S01]  /*4920*/  STG.E.128 desc[UR44][R54.64], R12 ;  /* 0x0000000c36007986 */ /* 0x0027e2000c101d2c */
        /* <DEDUP_REMOVED lines=9> */
.L_x_1077:
[----:B------:R-:W2:Y:S02]  /*49c0*/  LDL R4, [R1+0x10] ;  /* 0x0000100001047983 */ /* 0x000ea40000100800 */
[----:B--2---:R-:W-:-:S13]  /*49d0*/  ISETP.NE.AND P0, PT, R4, 0x3, PT ;  /* 0x000000030400780c */ /* 0x004fda0003f05270 */
[----:B------:R-:W-:Y:S05]  /*49e0*/  @!P0 BRA `(.L_x_1096) ;  /* 0x0000000000048947 */ /* 0x000fea0003800000 */
[----:B------:R-:W-:Y:S01]  /*49f0*/  BPT.TRAP 0x1 ;  /* 0x000000040000795c */ /* 0x000fe20000300000 */
.L_x_1096:
[----:B------:R-:W2:Y:S01]  /*4a00*/  LDL R4, [R1+0x24] ;  /* 0x0000240001047983 */ /* 0x000ea20000100800 */
[----:B------:R-:W-:Y:S01]  /*4a10*/  IMAD R74, R157, 0x8, R18 ;  /* 0x000000089d4a7824 */ /* 0x000fe200078e0212 */
[----:B------:R-:W-:Y:S01]  /*4a20*/  BSSY B1, `(.L_x_1097) ;  /* 0x0000006000017945 */ /* 0x000fe20003800000 */
[----:B--2---:R-:W-:Y:S01]  /*4a30*/  SHF.L.U32 R77, R4, 0x1f, RZ ;  /* 0x0000001f044d7819 */ /* 0x004fe200000006ff */
[----:B------:R-:W-:-:S03]  /*4a40*/  IMAD R4, R51, -0xa0, R50 ;  /* 0xffffff6033047824 */ /* 0x000fc600078e0232 */
[----:B------:R-:W0:Y:S02]  /*4a50*/  SYNCS.PHASECHK.TRANS64.TRYWAIT P1, [R74+URZ+0x13290], R77 ;  /* 0x0132904d4a0075a7 */ /* 0x000e24000802017f */
[----:B------:R-:W-:Y:S01]  /*4a60*/  VIMNMX R4, R4, 0xa0, PT ;  /* 0x000000a004047848 */ /* 0x000fe20003fe0100 */
[----:B0-----:R-:W-:Y:S06]  /*4a70*/  @!P1 BRA `(.L_x_1098) ;  /* 0x000001d400e09947 */ /* 0x001fec0003800000 */
.L_x_1389:
[----:B------:R-:W-:Y:S05]  /*4a80*/  BSYNC B1 ;  /* 0x0000000000017941 */ /* 0x000fea0003800000 */
.L_x_1097:
[----:B------:R-:W1:Y:S02]  /*4a90*/  S2R R5, SR_TID.X ;  /* 0x0000000000057919 */ /* 0x000e640000002100 */
[C---:B-1----:R-:W-:Y:S02]  /*4aa0*/  VIADD R6, R5.reuse, 0xffffff80 ;  /* 0xffffff8005067836 */ /* 0x042fe40000000000 */
[----:B------:R-:W-:-:S05]  /*4ab0*/  VIADD R5, R5, 0xffffff80 ;  /* 0xffffff8005057836 */ /* 0x000fca0000000000 */
[----:B------:R-:W-:-:S04]  /*4ac0*/  LEA.HI R5, R5, R6, RZ, 0x1 ;  /* 0x0000000605057211 */ /* 0x000fc800078f08ff */
[----:B------:R-:W-:-:S04]  /*4ad0*/  SHF.R.S32.HI R5, RZ, 0x1, R5 ;  /* 0x00000001ff057819 */ /* 0x000fc80000011405 */
[----:B------:R-:W-:-:S13]  /*4ae0*/  ISETP.GE.AND P1, PT, R5, R4, PT ;  /* 0x000000040500720c */ /* 0x000fda0003f26270 */
[----:B------:R-:W-:Y:S05]  /*4af0*/  @P1 BRA `(.L_x_1084) ;  /* 0x0000000000101947 */ /* 0x000fea0003800000 */
[----:B------:R-:W1:Y:S04]  /*4b00*/  @!P3 LDS.128 R4, [R76+0xe000] ;  /* 0x00e000004c04b984 */ /* 0x000e680000000c00 */
[----:B------:R-:W2:Y:S04]  /*4b10*/  @!P2 LDS.128 R8, [R75+0xe000] ;  /* 0x00e000004b08a984 */ /* 0x000ea80000000c00 */
[----:B-1----:R1:W-:Y:S04]  /*4b20*/  @!P3 STG.E.128 desc[UR44][R12.64], R4 ;  /* 0x000000040c00b986 */ /* 0x0023e8000c101d2c */
[----:B--2---:R1:W-:Y:S02]  /*4b30*/  @!P2 STG.E.128 desc[UR44][R12.64+0x20], R8 ;  /* 0x000020080c00a986 */ /* 0x0043e4000c101d2c */
.L_x_1084:
[----:B------:R-:W-:Y:S05]  /*4b40*/  BSYNC B0 ;  /* 0x0000000000007941 */ /* 0x000fea0003800000 */
.L_x_1076:
[----:B-12---:R-:W1:Y:S01]  /*4b50*/  S2R R4, SR_TID.X ;  /* 0x0000000000047919 */ /* 0x006e620000002100 */
[----:B------:R-:W-:Y:S01]  /*4b60*/  @!PT LDS RZ, [RZ] ;  /* 0x00000000fffff984 */ /* 0x000fe20000000800 */
[----:B------:R-:W-:Y:S01]  /*4b70*/  @!PT LDS RZ, [RZ] ;  /* 0x00000000fffff984 */ /* 0x000fe20000000800 */
[----:B------:R-:W-:Y:S01]  /*4b80*/  @!PT LDS RZ, [RZ] ;  /* 0x00000000fffff984 */ /* 0x000fe20000000800 */
[----:B------:R-:W-:Y:S01]  /*4b90*/  @!PT LDS RZ, [RZ] ;  /* 0x00000000fffff984 */ /* 0x000fe20000000800 */
[----:B------:R2:W-:Y:S06]  /*4ba0*/  MEMBAR.ALL.CTA ;  /* 0x0000000000007992 */ /* 0x0005ec0000008000 */
[----:B--2---:R-:W2:Y:S01]  /*4bb0*/  FENCE.VIEW.ASYNC.S ;  /* 0x00000000000073c6 */ /* 0x004ea20000000000 */
[----:B------:R-:W-:Y:S05]  /*4bc0*/  WARPSYNC.ALL ;  /* 0x0000000000007948 */ /* 0x000fea0003800000 */
[----:B------:R-:W-:Y:S01]  /*4bd0*/  BSSY B0, `(.L_x_1099) ;  /* 0x0000009000007945 */ /* 0x000fe20003800000 */
[----:B-1----:R-:W-:Y:S01]  /*4be0*/  LOP3.LUT R4, R4, 0x7f, RZ, 0xc0, !PT ;  /* 0x0000007f04047812 */ /* 0x002fe200078ec0ff */
[----:B--2---:R1:W-:Y:S03]  /*4bf0*/  BAR.SYNC.DEFER_BLOCKING R61, 0x80 ;  /* 0x0002003d0000751d */ /* 0x0043e60000010000 */
[----:B------:R-:W-:-:S13]  /*4c00*/  ISETP.NE.AND P5, PT, R4, RZ, PT ;  /* 0x000000ff0400720c */ /* 0x000fda0003fa5270 */
[----:B------:R-:W-:-:S05]  /*4c10*/  @!P5 VIADD R4, R74, 0x132a0 ;  /* 0x000132a04a04d836 */ /* 0x000fca0000000000 */
[----:B------:R-:W-:-:S04]  /*4c20*/  @!P5 PRMT R4, RZ, 0x654, R4 ;  /* 0x00000654ff04d816 */ /* 0x000fc80000000004 */
[----:B------:R1:W-:Y:S01]  /*4c30*/  @!P5 SYNCS.ARRIVE.TRANS64.RED.A1T0 RZ, [R4+URZ], RZ ;  /* 0x000000ff04ffd9a7 */ /* 0x0003e2000810043f */
[----:B------:R-:W-:Y:S05]  /*4c40*/  @!P0 BRA `(.L_x_1100) ;  /* 0x0000000000048947 */ /* 0x000fea0003800000 */
[----:B------:R-:W-:Y:S01]  /*4c50*/  BPT.TRAP 0x1 ;  /* 0x000000040000795c */ /* 0x000fe20000300000 */
.L_x_1100:
[----:B------:R-:W-:Y:S05]  /*4c60*/  BSYNC B0 ;  /* 0x0000000000007941 */ /* 0x000fea0003800000 */
.L_x_1099:
[----:B------:R-:W2:Y:S01]  /*4c70*/  SYNCS.PHASECHK.TRANS64.TRYWAIT P0, [R74+URZ+0x132b0], R77 ;  /* 0x0132b04d4a0075a7 */ /* 0x000ea2000800017f */
[----:B------:R-:W-:Y:S04]  /*4c80*/  BSSY B0, `(.L_x_1101) ;  /* 0x0000002000007945 */ /* 0x000fe80003800000 */
[----:B--2---:R-:W-:Y:S05]  /*4c90*/  @!P0 BRA `(.L_x_1102) ;  /* 0x000001d4006c8947 */ /* 0x004fea0003800000 */
.L_x_1390:
[----:B------:R-:W-:Y:S05]  /*4ca0*/  BSYNC B0 ;  /* 0x0000000000007941 */ /* 0x000fea0003800000 */
.L_x_1101:
[----:B------:R-:W-:Y:S04]  /*4cb0*/  BSSY B0, `(.L_x_1103) ;  /* 0x0000013000007945 */ /* 0x000fe80003800000 */
[----:B------:R-:W-:Y:S05]  /*4cc0*/  @P1 BRA `(.L_x_1104) ;  /* 0x0000000000441947 */ /* 0x000fea0003800000 */
[----:B-1----:R-:W-:Y:S01]  /*4cd0*/  IMAD.WIDE R4, R51, 0xa0, R2 ;  /* 0x000000a033047825 */ /* 0x002fe200078e0202 */
        /* <DEDUP_REMOVED lines=8> */
[----:B---3--:R-:W-:-:S04]  /*4d60*/  IADD3 R12, P0, R6, UR6, RZ ;  /* 0x00000006060c7c10 */ /* 0x008fc8000ff1e0ff */
[----:B------:R-:W-:Y:S02]  /*4d70*/  IADD3.X R13, R7, UR7, R5, P0, !PT ;  /* 0x00000007070d7c10 */ /* 0x000fe400087fe405 */
[----:B------:R-:W-:-:S13]  /*4d80*/  ISETP.GE.AND P0, PT, R22, UR4, PT ;  /* 0x0000000416007c0c */ /* 0x000fda000bf06270 */
[----:B------:R-:W1:Y:S04]  /*4d90*/  @!P0 LDS.128 R4, [R76+0x6000] ;  /* 0x006000004c048984 */ /* 0x000e680000000c00 */
[----:B-1----:R-:W-:Y:S01]  /*4da0*/  @!P0 STG.E.128 desc[UR44][R12.64], R4 ;  /* 0x000000040c008986 */ /* 0x002fe2000c101d2c */
[----:B------:R-:W-:-:S13]  /*4db0*/  ISETP.GE.AND P0, PT, R82, UR4, PT ;  /* 0x0000000452007c0c */ /* 0x000fda000bf06270 */
[----:B------:R-:W1:Y:S04]  /*4dc0*/  @!P0 LDS.128 R8, [R75+0x6000] ;  /* 0x006000004b088984 */ /* 0x000e680000000c00 */
[----:B-1----:R1:W-:Y:S02]  /*4dd0*/  @!P0 STG.E.128 desc[UR44][R12.64+0x20], R8 ;  /* 0x000020080c008986 */ /* 0x0023e4000c101d2c */
.L_x_1104:
[----:B------:R-:W-:Y:S05]  /*4de0*/  BSYNC B0 ;  /* 0x0000000000007941 */ /* 0x000fea0003800000 */
.L_x_1103:
[----:B------:R-:W5:Y:S01]  /*4df0*/  LDL.LU R5, [R1+0x24] ;  /* 0x0000240001057983 */ /* 0x000f620000300800 */
[----:B------:R-:W-:Y:S01]  /*4e00*/  VIADD R157, R157, 0x1 ;  /* 0x000000019d9d7836 */ /* 0x000fe20000000000 */
[----:B------:R-:W-:Y:S01]  /*4e10*/  LOP3.LUT P6, RZ, R16, 0x2, RZ, 0xc0, !PT ;  /* 0x0000000210ff7812 */ /* 0x000fe200078cc0ff */
[----:B0-2---:R-:W-:Y:S01]  /*4e20*/  @!P5 VIADD R74, R74, 0x132c0 ;  /* 0x000132c04a4ad836 */ /* 0x005fe20000000000 */
[----:B------:R-:W-:Y:S01]  /*4e30*/  @!PT LDS RZ, [RZ] ;  /* 0x00000000fffff984 */ /* 0x000fe20000000800 */
[----:B------:R-:W-:Y:S01]  /*4e40*/  @!PT LDS RZ, [RZ] ;  /* 0x00000000fffff984 */ /* 0x000fe20000000800 */
[----:B------:R-:W-:Y:S01]  /*4e50*/  @!PT LDS RZ, [RZ] ;  /* 0x00000000fffff984 */ /* 0x000fe20000000800 */
[----:B------:R-:W-:Y:S01]  /*4e60*/  @!PT LDS RZ, [RZ] ;  /* 0x00000000fffff984 */ /* 0x000fe20000000800 */
[----:B------:R0:W-:Y:S06]  /*4e70*/  MEMBAR.ALL.CTA ;  /* 0x0000000000007992 */ /* 0x0001ec0000008000 */
[----:B0-----:R-:W0:Y:S02]  /*4e80*/  FENCE.VIEW.ASYNC.S ;  /* 0x00000000000073c6 */ /* 0x001e240000000000 */
[----:B0-----:R2:W-:Y:S01]  /*4e90*/  BAR.SYNC.DEFER_BLOCKING R61, 0x80 ;  /* 0x0002003d0000751d */ /* 0x0015e20000010000 */
[----:B------:R-:W-:-:S02]  /*4ea0*/  ISETP.NE.AND P1, PT, R157, 0x2, PT ;  /* 0x000000029d00780c */ /* 0x000fc40003f25270 */
[----:B------:R-:W-:Y:S02]  /*4eb0*/  @!P5 PRMT R74, RZ, 0x654, R74 ;  /* 0x00000654ff4ad816 */ /* 0x000fe4000000004a */
[----:B-1----:R-:W-:Y:S02]  /*4ec0*/  SEL R4, RZ, 0x1, P1 ;  /* 0x00000001ff047807 */ /* 0x002fe40000800000 */
[----:B------:R-:W-:Y:S02]  /*4ed0*/  PLOP3.LUT P0, PT, PT, PT, PT, 0x8, 0x0 ;  /* 0x000000000000781c */ /* 0x000fe40003f0e170 */
[----:B------:R-:W-:Y:S01]  /*4ee0*/  SEL R157, R157, RZ, P1 ;  /* 0x000000ff9d9d7207 */ /* 0x000fe20000800000 */
[----:B------:R2:W-:Y:S01]  /*4ef0*/  @!P5 SYNCS.ARRIVE.TRANS64.RED.A1T0 RZ, [R74+URZ], RZ ;  /* 0x000000ff4affd9a7 */ /* 0x0005e2000810043f */
[----:B-----5:R-:W-:-:S05]  /*4f00*/  LOP3.LUT R5, R5, R4, RZ, 0x3c, !PT ;  /* 0x0000000405057212 */ /* 0x020fca00078e3cff */
[----:B------:R2:W-:Y:S01]  /*4f10*/  STL [R1+0x24], R5 ;  /* 0x0000240501007387 */ /* 0x0005e20000100800 */
[----:B------:R-:W-:Y:S05]  /*4f20*/  @P6 BRA `(.L_x_1105) ;  /* 0xffffffd400306947 */ /* 0x000fea000383ffff */
.L_x_1071:
[----:B------:R-:W3:Y:S01]  /*4f30*/  LDL.LU R6, [R1+0x58] ;  /* 0x0000580001067983 */ /* 0x000ee20000300800 */
[----:B------:R-:W1:Y:S03]  /*4f40*/  LDC R0, c[0x0][0x428] ;  /* 0x00010a00ff007b82 */ /* 0x000e660000000800 */
[----:B------:R-:W4:Y:S04]  /*4f50*/  LDL R10, [R1+0x38] ;  /* 0x00003800010a7983 */ /* 0x000f280000100800 */
[----:B------:R-:W4:Y:S01]  /*4f60*/  LDL R9, [R1+0x3c] ;  /* 0x00003c0001097983 */ /* 0x000f220000100800 */
[----:B--2---:R-:W2:Y:S03]  /*4f70*/  LDC.64 R4, c[0x0][0x9e0] ;  /* 0x00027800ff047b82 */ /* 0x004ea60000000a00 */
[----:B------:R-:W4:Y:S01]  /*4f80*/  LDL R8, [R1+0x54] ;  /* 0x0000540001087983 */ /* 0x000f220000100800 */
[----:B------:R-:W-:Y:S01]  /*4f90*/  BSSY B0, `(.L_x_1106) ;  /* 0x000000d000007945 */ /* 0x000fe20003800000 */
[----:B-1----:R-:W-:-:S02]  /*4fa0*/  ISETP.NE.AND P1, PT, R0, 0x1, PT ;  /* 0x000000010000780c */ /* 0x002fc40003f25270 */
[----:B--2---:R-:W-:-:S11]  /*4fb0*/  ISETP.GE.AND P2, PT, R5, 0x1, PT ;  /* 0x000000010500780c */ /* 0x004fd60003f46270 */
[----:B------:R-:W3:Y:S08]  /*4fc0*/  @P1 LDC R2, c[0x0][0x42c] ;  /* 0x00010b00ff021b82 */ /* 0x000ef00000000800 */
[----:B------:R-:W1:Y:S01]  /*4fd0*/  @P1 LDC R3, c[0x0][0x430] ;  /* 0x00010c00ff031b82 */ /* 0x000e620000000800 */
[----:B---3--:R-:W-:Y:S01]  /*4fe0*/  @P1 IMAD.HI.U32 R2, R6, R2, RZ ;  /* 0x0000000206021227 */ /* 0x008fe200078e00ff */
[----:B----4-:R-:W-:-:S05]  /*4ff0*/  IADD3 R0, R9, 0xc0, -R10 ;  /* 0x000000c009007810 */ /* 0x010fca0007ffe80a */
[----:B------:R-:W-:-:S05]  /*5000*/  IMAD R11, R8, 0xc0, R0 ;  /* 0x000000c0080b7824 */ /* 0x000fca00078e0200 */
[----:B------:R2:W-:Y:S04]  /*5010*/  STL [R1+0x44], R11 ;  /* 0x0000440b01007387 */ /* 0x0005e80000100800 */
[----:B------:R2:W-:Y:S01]  /*5020*/  STL [R1+0x50], R6 ;  /* 0x0000500601007387 */ /* 0x0005e20000100800 */
[----:B-1----:R-:W-:Y:S05]  /*5030*/  @P0 BRA `(.L_x_1107) ;  /* 0x0000000000080947 */ /* 0x002fea0003800000 */
[----:B------:R-:W1:Y:S02]  /*5040*/  FENCE.VIEW.ASYNC.G ;  /* 0x00000000000073c6 */ /* 0x000e640000000100 */
[----:B-1----:R-:W-:Y:S06]  /*5050*/  BAR.ARV 0xc, 0x200 ;  /* 0x0308000000007b1d */ /* 0x002fec0000002000 */
.L_x_1107:
[----:B------:R-:W-:Y:S05]  /*5060*/  BSYNC B0 ;  /* 0x0000000000007941 */ /* 0x000fea0003800000 */
.L_x_1106:
[----:B------:R-:W-:Y:S01]  /*5070*/  IMAD.MOV.U32 R33, RZ, RZ, R6 ;  /* 0x000000ffff217224 */ /* 0x000fe200078e0006 */
[----:B------:R-:W-:Y:S01]  /*5080*/  @P1 SHF.R.U32.HI R33, RZ, R3, R2 ;  /* 0x00000003ff211219 */ /* 0x000fe20000011602 */
[----:B------:R-:W-:-:S04]  /*5090*/  IMAD.IADD R0, R11, 0x1, R4 ;  /* 0x000000010b007824 */ /* 0x000fc800078e0204 */
[----:B------:R1:W-:Y:S01]  /*50a0*/  @P1 STL [R1+0x50], R33 ;  /* 0x0000502101001387 */ /* 0x0003e20000100800 */
[----:B------:R-:W-:Y:S05]  /*50b0*/  @!P2 BRA `(.L_x_1108) ;  /* 0x000000000048a947 */ /* 0x000fea0003800000 */
[C---:B------:R-:W-:Y:S01]  /*50c0*/  ISETP.GT.AND P0, PT, R11.reuse, RZ, PT ;  /* 0x000000ff0b00720c */ /* 0x040fe20003f04270 */
[----:B------:R-:W-:Y:S01]  /*50d0*/  BSSY B0, `(.L_x_1109) ;  /* 0x000000e000007945 */ /* 0x000fe20003800000 */
[----:B------:R-:W-:-:S11]  /*50e0*/  VIADD R2, R11, 0xffffffff ;  /* 0xffffffff0b027836 */ /* 0x000fd60000000000 */
[----:B------:R-:W-:Y:S05]  /*50f0*/  @P0 BRA `(.L_x_1110) ;  /* 0x00000000001c0947 */ /* 0x000fea0003800000 */
[----:B------:R-:W-:Y:S01]  /*5100*/  ISETP.NE.AND P0, PT, R5, 0x1, PT ;  /* 0x000000010500780c */ /* 0x000fe20003f05270 */
[----:B------:R-:W-:-:S12]  /*5110*/  IMAD.MOV R3, RZ, RZ, -R11 ;  /* 0x000000ffff037224 */ /* 0x000fd800078e0a0b */
[----:B--2---:R-:W2:Y:S02]  /*5120*/  @P0 LDC.64 R6, c[0x0][0x9e8] ;  /* 0x00027a00ff060b82 */ /* 0x004ea40000000a00 */
[----:B--2---:R-:W-:-:S05]  /*5130*/  @P0 IMAD.HI.U32 R2, R3, R6, RZ ;  /* 0x0000000603020227 */ /* 0x004fca00078e00ff */
[----:B------:R-:W-:-:S04]  /*5140*/  @P0 SHF.R.U32.HI R3, RZ, R7, R2 ;  /* 0x00000007ff030219 */ /* 0x000fc80000011602 */
[----:B------:R-:W-:Y:S01]  /*5150*/  LOP3.LUT R2, RZ, R3, RZ, 0x33, !PT ;  /* 0x00000003ff027212 */ /* 0x000fe200078e33ff */
[----:B------:R-:W-:Y:S06]  /*5160*/  BRA `(.L_x_1111) ;  /* 0x0000000000107947 */ /* 0x000fec0003800000 */
.L_x_1110:
[----:B------:R-:W-:-:S13]  /*5170*/  ISETP.NE.AND P0, PT, R5, 0x1, PT ;  /* 0x000000010500780c */ /* 0x000fda0003f05270 */
[----:B--2---:R-:W2:Y:S02]  /*5180*/  @P0 LDC.64 R6, c[0x0][0x9e8] ;  /* 0x00027a00ff060b82 */ /* 0x004ea40000000a00 */
[----:B--2---:R-:W-:-:S05]  /*5190*/  @P0 IMAD.HI.U32 R4, R2, R6, RZ ;  /* 0x0000000602040227 */ /* 0x004fca00078e00ff */
[----:B------:R-:W-:-:S07]  /*51a0*/  @P0 SHF.R.U32.HI R2, RZ, R7, R4 ;  /* 0x00000007ff020219 */ /* 0x000fce0000011604 */
.L_x_1111:
[----:B------:R-:W-:Y:S05]  /*51b0*/  BSYNC B0 ;  /* 0x0000000000007941 */ /* 0x000fea0003800000 */
.L_x_1109:
[----:B------:R-:W-:-:S05]  /*51c0*/  IMAD R3, R2, R5, R5 ;  /* 0x0000000502037224 */ /* 0x000fca00078e0205 */
[----:B------:R-:W-:-:S07]  /*51d0*/  VIMNMX R0, R0, R3, PT ;  /* 0x0000000300007248 */ /* 0x000fce0003fe0100 */
.L_x_1108:
[----:B------:R-:W-:Y:S01]  /*51e0*/  VIADD R0, R0, 0x9f ;  /* 0x0000009f00007836 */ /* 0x000fe20000000000 */
[----:B------:R-:W-:Y:S01]  /*51f0*/  ULDC UR4, c[0x0][0x9dc] ;  /* 0x0002770000047ab9 */ /* 0x000fe20000000800 */
[----:B------:R-:W-:Y:S02]  /*5200*/  IMAD.IADD R104, R9, 0x1, -R10 ;  /* 0x0000000109687824 */ /* 0x000fe400078e0a0a */
[----:B------:R-:W-:-:S04]  /*5210*/  IMAD.HI R0, R0, 0x66666667, RZ ;  /* 0x6666666700007827 */ /* 0x000fc800078e02ff */
[----:B------:R-:W-:Y:S01]  /*5220*/  IMAD R105, R8, 0xc0, R104 ;  /* 0x000000c008697824 */ /* 0x000fe200078e0268 */
[----:B------:R-:W-:-:S04]  /*5230*/  SHF.R.U32.HI R3, RZ, 0x1f, R0 ;  /* 0x0000001fff037819 */ /* 0x000fc80000011600 */
[----:B------:R-:W-:Y:S01]  /*5240*/  LEA.HI.SX32 R3, R0, R3, 0x1a ;  /* 0x0000000300037211 */ /* 0x000fe200078fd2ff */
[----:B------:R-:W-:-:S03]  /*5250*/  VIADD R0, R105, -UR4 ;  /* 0x8000000469007c36 */ /* 0x000fc60008000000 */
[----:B------:R-:W-:Y:S01]  /*5260*/  VIMNMX R106, R106, R3, PT ;  /* 0x000000036a6a7248 */ /* 0x000fe20003fe0100 */
[----:B------:R-:W-:Y:S06]  /*5270*/  @!P2 BRA `(.L_x_1112) ;  /* 0x000000000048a947 */ /* 0x000fec0003800000 */
[----:B------:R-:W-:Y:S01]  /*5280*/  ISETP.GT.AND P0, PT, R105, -0x1, PT ;  /* 0xffffffff6900780c */ /* 0x000fe20003f04270 */
[----:B------:R-:W-:-:S12]  /*5290*/  BSSY B0, `(.L_x_1113) ;  /* 0x000000e000007945 */ /* 0x000fd80003800000 */
[----:B------:R-:W-:Y:S05]  /*52a0*/  @P0 BRA `(.L_x_1114) ;  /* 0x00000000001c0947 */ /* 0x000fea0003800000 */
[----:B------:R-:W-:Y:S02]  /*52b0*/  ISETP.NE.AND P0, PT, R5, 0x1, PT ;  /* 0x000000010500780c */ /* 0x000fe40003f05270 */
[----:B------:R-:W-:-:S11]  /*52c0*/  LOP3.LUT R3, RZ, R105, RZ, 0x33, !PT ;  /* 0x00000069ff037212 */ /* 0x000fd600078e33ff */
[----:B--2---:R-:W2:Y:S02]  /*52d0*/  @P0 LDC.64 R6, c[0x0][0x9e8] ;  /* 0x00027a00ff060b82 */ /* 0x004ea40000000a00 */
[----:B--2---:R-:W-:-:S05]  /*52e0*/  @P0 IMAD.HI.U32 R2, R3, R6, RZ ;  /* 0x0000000603020227 */ /* 0x004fca00078e00ff */
[----:B------:R-:W-:-:S04]  /*52f0*/  @P0 SHF.R.U32.HI R3, RZ, R7, R2 ;  /* 0x00000007ff030219 */ /* 0x000fc80000011602 */
[----:B------:R-:W-:Y:S01]  /*5300*/  LOP3.LUT R2, RZ, R3, RZ, 0x33, !PT ;  /* 0x00000003ff027212 */ /* 0x000fe200078e33ff */
[----:B------:R-:W-:Y:S06]  /*5310*/  BRA `(.L_x_1115) ;  /* 0x0000000000147947 */ /* 0x000fec0003800000 */
.L_x_1114:
[----:B------:R-:W-:-:S13]  /*5320*/  ISETP.NE.AND P0, PT, R5, 0x1, PT ;  /* 0x000000010500780c */ /* 0x000fda0003f05270 */
[----:B------:R-:W3:Y:S02]  /*5330*/  @P0 LDC.64 R2, c[0x0][0x9e8] ;  /* 0x00027a00ff020b82 */ /* 0x000ee40000000a00 */
[----:B---3--:R-:W-:-:S04]  /*5340*/  @P0 IMAD.HI.U32 R4, R105, R2, RZ ;  /* 0x0000000269040227 */ /* 0x008fc800078e00ff */
[----:B------:R-:W-:Y:S01]  /*5350*/  IMAD.MOV.U32 R2, RZ, RZ, R105 ;  /* 0x000000ffff027224 */ /* 0x000fe200078e0069 */
[----:B------:R-:W-:-:S07]  /*5360*/  @P0 SHF.R.U32.HI R2, RZ, R3, R4 ;  /* 0x00000003ff020219 */ /* 0x000fce0000011604 */
.L_x_1115:
[----:B------:R-:W-:Y:S05]  /*5370*/  BSYNC B0 ;  /* 0x0000000000007941 */ /* 0x000fea0003800000 */
.L_x_1113:
[----:B------:R-:W-:-:S05]  /*5380*/  IMAD R3, R2, R5, RZ ;  /* 0x0000000502037224 */ /* 0x000fca00078e02ff */
[----:B------:R-:W-:-:S07]  /*5390*/  VIMNMX R0, R0, R3, !PT ;  /* 0x0000000300007248 */ /* 0x000fce0007fe0100 */
.L_x_1112:
[----:B------:R-:W-:Y:S01]  /*53a0*/  IMAD.HI R2, R0, 0x66666667, RZ ;  /* 0x6666666700027827 */ /* 0x000fe200078e02ff */
[----:B------:R-:W-:Y:S02]  /*53b0*/  PLOP3.LUT P0, PT, PT, PT, PT, 0x80, 0x0 ;  /* 0x000000000000781c */ /* 0x000fe40003f0f070 */
[----:B------:R-:W-:Y:S02]  /*53c0*/  CS2R R20, SRZ ;  /* 0x0000000000147805 */ /* 0x000fe4000001ff00 */
[----:B------:R-:W-:Y:S01]  /*53d0*/  CS2R R54, SRZ ;  /* 0x0000000000367805 */ /* 0x000fe2000001ff00 */
[----:B------:R-:W-:Y:S01]  /*53e0*/  IMAD.MOV.U32 R0, RZ, RZ, RZ ;  /* 0x000000ffff007224 */ /* 0x000fe200078e00ff */
[----:B------:R-:W-:Y:S02]  /*53f0*/  SHF.R.U32.HI R3, RZ, 0x1f, R2 ;  /* 0x0000001fff037819 */ /* 0x000fe40000011602 */
[----:B--2---:R-:W-:Y:S02]  /*5400*/  CS2R R6, SRZ ;  /* 0x0000000000067805 */ /* 0x004fe4000001ff00 */
[----:B------:R-:W-:-:S02]  /*5410*/  CS2R R52, SRZ ;  /* 0x0000000000347805 */ /* 0x000fc4000001ff00 */
[----:B------:R-:W-:Y:S02]  /*5420*/  CS2R R8, SRZ ;  /* 0x0000000000087805 */ /* 0x000fe4000001ff00 */
[----:B------:R-:W-:Y:S02]  /*5430*/  LEA.HI.SX32 R3, R2, R3, 0x1a ;  /* 0x0000000302037211 */ /* 0x000fe400078fd2ff */
[----:B------:R-:W-:Y:S01]  /*5440*/  CS2R R10, SRZ ;  /* 0x00000000000a7805 */ /* 0x000fe2000001ff00 */
[----:B------:R-:W-:Y:S01]  /*5450*/  IMAD.MOV.U32 R43, RZ, RZ, RZ ;  /* 0x000000ffff2b7224 */ /* 0x000fe200078e00ff */
[----:B------:R-:W-:Y:S02]  /*5460*/  CS2R R44, SRZ ;  /* 0x00000000002c7805 */ /* 0x000fe4000001ff00 */
[----:B------:R-:W-:Y:S02]  /*5470*/  VIMNMX R4, RZ, R3, !PT ;  /* 0x00000003ff047248 */ /* 0x000fe40007fe0100 */
[----:B0-----:R-:W-:Y:S01]  /*5480*/  CS2R R12, SRZ ;  /* 0x00000000000c7805 */ /* 0x001fe2000001ff00 */
[----:B------:R-:W-:Y:S01]  /*5490*/  IMAD.MOV.U32 R46, RZ, RZ, RZ ;  /* 0x000000ffff2e7224 */ /* 0x000fe200078e00ff */
[----:B------:R-:W-:-:S02]  /*54a0*/  CS2R R38, SRZ ;  /* 0x0000000000267805 */ /* 0x000fc4000001ff00 */
[----:B------:R-:W-:Y:S01]  /*54b0*/  ISETP.GT.AND P1, PT, R106, R4, PT ;  /* 0x000000046a00720c */ /* 0x000fe20003f24270 */
[----:B------:R0:W-:Y:S01]  /*54c0*/  STL [R1+0x48], R4 ;  /* 0x0000480401007387 */ /* 0x0001e20000100800 */
[----:B------:R-:W-:Y:S02]  /*54d0*/  CS2R R14, SRZ ;  /* 0x00000000000e7805 */ /* 0x000fe4000001ff00 */
[----:B------:R-:W-:Y:S02]  /*54e0*/  CS2R R36, SRZ ;  /* 0x0000000000247805 */ /* 0x000fe4000001ff00 */
[----:B------:R-:W-:Y:S02]  /*54f0*/  CS2R R24, SRZ ;  /* 0x0000000000187805 */ /* 0x000fe4000001ff00 */
[----:B------:R-:W-:Y:S01]  /*5500*/  CS2R R30, SRZ ;  /* 0x00000000001e7805 */ /* 0x000fe2000001ff00 */
[----:B------:R-:W-:Y:S01]  /*5510*/  IMAD.MOV.U32 R32, RZ, RZ, RZ ;  /* 0x000000ffff207224 */ /* 0x000fe200078e00ff */
[----:B------:R-:W-:Y:S01]  /*5520*/  CS2R R56, SRZ ;  /* 0x0000000000387805 */ /* 0x000fe2000001ff00 */
[----:B------:R-:W-:-:S02]  /*5530*/  IMAD.MOV.U32 R29, RZ, RZ, RZ ;  /* 0x000000ffff1d7224 */ /* 0x000fc400078e00ff */
[----:B------:R-:W-:Y:S01]  /*5540*/  IMAD.MOV.U32 R58, RZ, RZ, RZ ;  /* 0x000000ffff3a7224 */ /* 0x000fe200078e00ff */
[----:B0-----:R-:W-:Y:S06]  /*5550*/  @!P1 BRA `(.L_x_1116) ;  /* 0x0000015000fc9947 */ /* 0x001fec0003800000 */
[----:B------:R-:W0:Y:S01]  /*5560*/  S2R R4, SR_TID.X ;  /* 0x0000000000047919 */ /* 0x000e220000002100 */
[----:B------:R-:W-:Y:S01]  /*5570*/  VIADD R24, R18, 0xb000 ;  /* 0x0000b00012187836 */ /* 0x000fe20000000000 */
[----:B------:R-:W-:Y:S04]  /*5580*/  BSSY B6, `(.L_x_1117) ;  /* 0x000001e000067945 */ /* 0x000fe80003800000 */
[----:B------:R-:W-:Y:S01]  /*5590*/  LOP3.LUT P0, RZ, R24, 0x9f, RZ, 0xc0, !PT ;  /* 0x0000009f18ff7812 */ /* 0x000fe2000780c0ff */
[----:B0-----:R-:W-:-:S05]  /*55a0*/  VIADD R26, R4, 0xffffff80 ;  /* 0xffffff80041a7836 */ /* 0x001fca0000000000 */
[----:B------:R-:W-:-:S04]  /*55b0*/  SHF.R.S32.HI R27, RZ, 0x1f, R26 ;  /* 0x0000001fff1b7819 */ /* 0x000fc8000001141a */
[----:B------:R-:W-:-:S04]  /*55c0*/  LEA.HI R0, R27, R26, RZ, 0x7 ;  /* 0x0000001a1b007211 */ /* 0x000fc800078f38ff */
[----:B------:R-:W-:-:S06]  /*55d0*/  SHF.R.S32.HI R0, RZ, 0x7, R0 ;  /* 0x00000007ff007819 */ /* 0x000fcc0000011400 */
[----:B------:R-:W0:Y:S02]  /*55e0*/  SHFL.IDX PT, R0, R0, RZ, 0x1f ;  /* 0x00001fff00007589 */ /* 0x000e2400000e0000 */
[----:B0-----:R-:W-:-:S05]  /*55f0*/  IMAD.HI R2, R0, 0x55555556, RZ ;  /* 0x5555555600027827 */ /* 0x001fca00078e02ff */
[----:B------:R-:W-:-:S05]  /*5600*/  LEA.HI R3, R2, R2, RZ, 0x1 ;  /* 0x0000000202037211 */ /* 0x000fca00078f08ff */
[----:B------:R-:W-:-:S04]  /*5610*/  IMAD R3, R3, -0x3, R0 ;  /* 0xfffffffd03037824 */ /* 0x000fc800078e0200 */
[----:B------:R-:W-:-:S05]  /*5620*/  IMAD R3, R3, 0x1000, R24 ;  /* 0x0000100003037824 */ /* 0x000fca00078e0218 */
        /* <DEDUP_REMOVED lines=18> */
[----:B-12--5:R-:W-:Y:S05]  /*5750*/  CALL.ABS.NOINC R2 ;  /* 0x0000000002007343 */ /* 0x026fea0003c00000 */
.L_x_1118:
[----:B------:R-:W-:Y:S05]  /*5760*/  BSYNC B6 ;  /* 0x0000000000067941 */ /* 0x000fea0003800000 */
.L_x_1117:
[----:B------:R-:W2:Y:S01]  /*5770*/  LDL R20, [R1+0x5c] ;  /* 0x00005c0001147983 */ /* 0x000ea20000100800 */
[----:B------:R-:W-:Y:S01]  /*5780*/  ULDC.64 UR4, c[0x0][0x990] ;  /* 0x0002640000047ab9 */ /* 0x000fe20000000a00 */
[----:B------:R-:W-:Y:S01]  /*5790*/  ULDC.64 UR6, c[0x0][0x998] ;  /* 0x0002660000067ab9 */ /* 0x000fe20000000a00 */
[----:B------:R-:W-:Y:S02]  /*57a0*/  ISETP.NE.U32.AND P0, PT, RZ, UR4, PT ;  /* 0x00000004ff007c0c */ /* 0x000fe4000bf05070 */
[----:B------:R-:W-:Y:S02]  /*57b0*/  ISETP.NE.U32.AND P1, PT, RZ, UR6, PT ;  /* 0x00000006ff007c0c */ /* 0x000fe4000bf25070 */
[----:B------:R-:W-:Y:S02]  /*57c0*/  ISETP.NE.AND.EX P0, PT, RZ, UR5, PT, P0 ;  /* 0x00000005ff007c0c */ /* 0x000fe4000bf05300 */
[----:B------:R-:W-:-:S11]  /*57d0*/  ISETP.NE.AND.EX P1, PT, RZ, UR7, PT, P1 ;  /* 0x00000007ff007c0c */ /* 0x000fd6000bf25310 */
[----:B------:R-:W0:Y:S01]  /*57e0*/  @P0 LDC.64 R8, c[0x0][0x9a8] ;  /* 0x00026a00ff080b82 */ /* 0x000e220000000a00 */
[----:B------:R-:W-:-:S07]  /*57f0*/  @P0 SHF.R.S32.HI R7, RZ, 0x1f, R33 ;  /* 0x0000001fff070819 */ /* 0x000fce0000011421 */
[----:B------:R-:W3:Y:S08]  /*5800*/  @P1 LDC.64 R10, c[0x0][0x9b8] ;  /* 0x00026e00ff0a1b82 */ /* 0x000ef00000000a00 */
[----:B------:R-:W4:Y:S08]  /*5810*/  @P0 LDC.64 R12, c[0x0][0x9b0] ;  /* 0x00026c00ff0c0b82 */ /* 0x000f300000000a00 */
[----:B------:R-:W1:Y:S01]  /*5820*/  @P1 LDC.64 R14, c[0x0][0x9c0] ;  /* 0x00027000ff0e1b82 */ /* 0x000e620000000a00 */
[----:B--2---:R-:W-:-:S02]  /*5830*/  @P0 SHF.R.S32.HI R3, RZ, 0x1f, R20 ;  /* 0x0000001fff030819 */ /* 0x004fc40000011414 */
[----:B------:R-:W-:-:S03]  /*5840*/  @P1 SHF.R.S32.HI R5, RZ, 0x1f, R20 ;  /* 0x0000001fff051819 */ /* 0x000fc60000011414 */
[-C--:B0-----:R-:W-:Y:S02]  /*5850*/  @P0 IMAD R0, R3, R8.reuse, RZ ;  /* 0x0000000803000224 */ /* 0x081fe400078e02ff */
[----:B------:R-:W-:-:S04]  /*5860*/  @P0 IMAD.WIDE.U32 R2, R20, R8, RZ ;  /* 0x0000000814020225 */ /* 0x000fc800078e00ff */
[C---:B------:R-:W-:Y:S02]  /*5870*/  @P0 IMAD R9, R20.reuse, R9, R0 ;  /* 0x0000000914090224 */ /* 0x040fe400078e0200 */
[-C--:B---3--:R-:W-:Y:S02]  /*5880*/  @P1 IMAD R4, R5, R10.reuse, RZ ;  /* 0x0000000a05041224 */ /* 0x088fe400078e02ff */
[----:B------:R-:W-:Y:S01]  /*5890*/  @P0 IMAD.IADD R3, R3, 0x1, R9 ;  /* 0x0000000103030824 */ /* 0x000fe200078e0209 */
[----:B------:R-:W-:Y:S01]  /*58a0*/  @P1 SHF.R.S32.HI R9, RZ, 0x1f, R33 ;  /* 0x0000001fff091819 */ /* 0x000fe20000011421 */
[C---:B------:R-:W-:Y:S02]  /*58b0*/  @P1 IMAD R11, R20.reuse, R11, R4 ;  /* 0x0000000b140b1224 */ /* 0x040fe400078e0204 */
[----:B------:R-:W-:-:S04]  /*58c0*/  @P1 IMAD.WIDE.U32 R4, R20, R10, RZ ;  /* 0x0000000a14041225 */ /* 0x000fc800078e00ff */
[----:B----4-:R-:W-:Y:S02]  /*58d0*/  @P0 IMAD R0, R7, R12, RZ ;  /* 0x0000000c07000224 */ /* 0x010fe400078e02ff */
[----:B-1----:R-:W-:Y:S02]  /*58e0*/  @P1 IMAD R6, R9, R14, RZ ;  /* 0x0000000e09061224 */ /* 0x002fe400078e02ff */
        /* <DEDUP_REMOVED lines=23> */
[----:B------:R-:W-:-:S05]  /*5a60*/  LOP3.LUT R0, R0, 0xfffffffe, RZ, 0xc0, !PT ;  /* 0xfffffffe00007812 */ /* 0x000fca00078ec0ff */
[----:B------:R-:W-:-:S05]  /*5a70*/  IMAD.IADD R0, R20, 0x1, -R0 ;  /* 0x0000000114007824 */ /* 0x000fca00078e0a00 */
[----:B------:R-:W-:-:S04]  /*5a80*/  SHF.L.U32 R3, R0, 0x1f, RZ ;  /* 0x0000001f00037819 */ /* 0x000fc800000006ff */
[----:B------:R0:W1:Y:S03]  /*5a90*/  SYNCS.PHASECHK.TRANS64.TRYWAIT P0, [R18+URZ+0x13200], R3 ;  /* 0x01320003120075a7 */ /* 0x000066000800017f */
[----:B-1----:R-:W-:Y:S05]  /*5aa0*/  @!P0 NANOSLEEP.SYNCS 0x989680 ;  /* 0x009896800000895d */ /* 0x002fea0003900000 */
[----:B------:R-:W1:Y:S01]  /*5ab0*/  @!P0 SYNCS.PHASECHK.TRANS64 P0, [R18+URZ+0x13200], R3 ;  /* 0x01320003120085a7 */ /* 0x000e62000800007f */
[----:B------:R-:W-:Y:S04]  /*5ac0*/  BSSY B0, `(.L_x_1120) ;  /* 0x0000006000007945 */ /* 0x000fe80003800000 */
[----:B-1----:R-:W-:Y:S05]  /*5ad0*/  @P0 BRA `(.L_x_1121) ;  /* 0x0000000000100947 */ /* 0x002fea0003800000 */
.L_x_1122:
[----:B-1----:R1:W2:Y:S02]  /*5ae0*/  SYNCS.PHASECHK.TRANS64.TRYWAIT P0, [R18+URZ+0x13200], R3 ;  /* 0x01320003120075a7 */ /* 0x0022a4000800017f */
[----:B--2---:R-:W-:Y:S05]  /*5af0*/  @!P0 NANOSLEEP.SYNCS 0x989680 ;  /* 0x009896800000895d */ /* 0x004fea0003900000 */
[----:B------:R-:W2:Y:S02]  /*5b00*/  @!P0 SYNCS.PHASECHK.TRANS64 P0, [R18+URZ+0x13200], R3 ;  /* 0x01320003120085a7 */ /* 0x000ea4000800007f */
[----:B--2---:R-:W-:Y:S05]  /*5b10*/  @!P0 BRA `(.L_x_1122) ;  /* 0xfffffffc00f08947 */ /* 0x004fea000383ffff */
.L_x_1121:
[----:B------:R-:W-:Y:S05]  /*5b20*/  BSYNC B0 ;  /* 0x0000000000007941 */ /* 0x000fea0003800000 */
.L_x_1120:
[----:B------:R-:W-:Y:S05]  /*5b30*/  BRA `(.L_x_1123) ;  /* 0x0000002c00ac7947 */ /* 0x000fea0003800000 */
.L_x_1119:
[----:B------:R-:W-:Y:S01]  /*5b40*/  LEA.HI R3, R26, R26, RZ, 0x1 ;  /* 0x0000001a1a037211 */ /* 0x000fe200078f08ff */
[----:B------:R-:W-:Y:S01]  /*5b50*/  ULDC.64 UR4, c[0x0][0x3d8] ;  /* 0x0000f60000047ab9 */ /* 0x000fe20000000a00 */
[----:B------:R-:W-:Y:S01]  /*5b60*/  LOP3.LUT P0, RZ, R24, 0x1bf, RZ, 0xc0, !PT ;  /* 0x000001bf18ff7812 */ /* 0x000fe2000780c0ff */
[----:B------:R-:W-:Y:S01]  /*5b70*/  ULDC.64 UR6, c[0x0][0x3e8] ;  /* 0x0000fa0000067ab9 */ /* 0x000fe20000000a00 */
[----:B-----5:R-:W-:Y:S01]  /*5b80*/  SHF.R.S32.HI R0, RZ, 0x1f, R47 ;  /* 0x0000001fff007819 */ /* 0x020fe2000001142f */
[----:B------:R-:W-:Y:S01]  /*5b90*/  IMAD.WIDE.U32 R32, R47, UR4, RZ ;  /* 0x000000042f207c25 */ /* 0x000fe2000f8e00ff */
[----:B------:R-:W-:Y:S01]  /*5ba0*/  LOP3.LUT R3, R3, 0xfffffffe, RZ, 0xc0, !PT ;  /* 0xfffffffe03037812 */ /* 0x000fe200078ec0ff */
[----:B------:R-:W-:Y:S02]  /*5bb0*/  BSSY B6, `(.L_x_1124) ;  /* 0x000001c000067945 */ /* 0x000fe40003800000 */
[----:B------:R-:W-:Y:S02]  /*5bc0*/  IMAD R4, R0, UR4, RZ ;  /* 0x0000000400047c24 */ /* 0x000fe4000f8e02ff */
[----:B------:R-:W-:-:S02]  /*5bd0*/  IMAD.IADD R3, R26, 0x1, -R3 ;  /* 0x000000011a037824 */ /* 0x000fc400078e0a03 */
[----:B------:R-:W-:Y:S02]  /*5be0*/  IMAD R0, R0, UR6, RZ ;  /* 0x0000000600007c24 */ /* 0x000fe4000f8e02ff */
[----:B------:R-:W-:Y:S02]  /*5bf0*/  IMAD.SHL.U32 R24, R3, 0x8, RZ ;  /* 0x0000000803187824 */ /* 0x000fe400078e00ff */
[C---:B------:R-:W-:Y:S02]  /*5c00*/  IMAD R43, R47.reuse, UR5, R4 ;  /* 0x000000052f2b7c24 */ /* 0x040fe4000f8e0204 */
[C---:B------:R-:W-:Y:S01]  /*5c10*/  IMAD R29, R47.reuse, UR7, R0 ;  /* 0x000000072f1d7c24 */ /* 0x040fe2000f8e0200 */
[----:B------:R-:W-:Y:S01]  /*5c20*/  SHF.R.S32.HI R25, RZ, 0x1f, R24 ;  /* 0x0000001fff197819 */ /* 0x000fe20000011418 */
[----:B------:R-:W-:-:S04]  /*5c30*/  IMAD.WIDE.U32 R30, R47, UR6, RZ ;  /* 0x000000062f1e7c25 */ /* 0x000fc8000f8e00ff */
[----:B------:R-:W-:Y:S02]  /*5c40*/  IMAD.IADD R43, R43, 0x1, R33 ;  /* 0x000000012b2b7824 */ /* 0x000fe400078e0221 */
[----:B------:R-:W-:Y:S01]  /*5c50*/  IMAD.IADD R29, R29, 0x1, R31 ;  /* 0x000000011d1d7824 */ /* 0x000fe200078e021f */
[----:B------:R-:W-:Y:S06]  /*5c60*/  @!P0 BRA `(.L_x_1125) ;  /* 0x0000000000408947 */ /* 0x000fec0003800000 */
        /* <DEDUP_REMOVED lines=16> */
.L_x_1125:
[----:B------:R-:W-:Y:S05]  /*5d70*/  BSYNC B6 ;  /* 0x0000000000067941 */ /* 0x000fea0003800000 */
.L_x_1124:
[----:B------:R-:W2:Y:S01]  /*5d80*/  LDL R20, [R1+0x54] ;  /* 0x0000540001147983 */ /* 0x000ea20000100800 */
[----:B------:R-:W0:Y:S01]  /*5d90*/  LDC.64 R8, c[0x0][0x3d8] ;  /* 0x0000f600ff087b82 */ /* 0x000e220000000a00 */
[----:B------:R-:W-:Y:S01]  /*5da0*/  ULDC.U8 UR4, c[0x0][0x3f0] ;  /* 0x0000fc0000047ab9 */ /* 0x000fe20000000000 */
[----:B------:R-:W-:Y:S01]  /*5db0*/  BSSY B0, `(.L_x_1126) ;  /* 0x00002bb000007945 */ /* 0x000fe20003800000 */
[----:B------:R-:W1:Y:S01]  /*5dc0*/  S2R R21, SR_TID.X ;  /* 0x0000000000157919 */ /* 0x000e620000002100 */
[----:B------:R-:W-:-:S04]  /*5dd0*/  ISETP.NE.AND P0, PT, RZ, UR4, PT ;  /* 0x00000004ff007c0c */ /* 0x000fc8000bf05270 */
[----:B------:R-:W3:Y:S01]  /*5de0*/  LDC.64 R10, c[0x0][0x3e8] ;  /* 0x0000fa00ff0a7b82 */ /* 0x000ee20000000a00 */
[C---:B-1----:R-:W-:Y:S02]  /*5df0*/  VIADD R46, R21.reuse, 0xffffff80 ;  /* 0xffffff80152e7836 */ /* 0x042fe40000000000 */
[----:B------:R-:W-:-:S05]  /*5e00*/  VIADD R44, R21, 0xffffff80 ;  /* 0xffffff80152c7836 */ /* 0x000fca0000000000 */
[----:B------:R-:W-:-:S04]  /*5e10*/  LEA.HI R44, R44, R46, RZ, 0x1 ;  /* 0x0000002e2c2c7211 */ /* 0x000fc800078f08ff */
[----:B------:R-:W-:-:S04]  /*5e20*/  SHF.R.S32.HI R44, RZ, 0x1, R44 ;  /* 0x00000001ff2c7819 */ /* 0x000fc8000001142c */
[----:B------:R-:W-:Y:S02]  /*5e30*/  SHF.R.S32.HI R45, RZ, 0x1f, R44 ;  /* 0x0000001fff2d7819 */ /* 0x000fe4000001142c */
[----:B--2---:R-:W-:Y:S01]  /*5e40*/  SHF.R.S32.HI R3, RZ, 0x1f, R20 ;  /* 0x0000001fff037819 */ /* 0x004fe20000011414 */
[----:B0-----:R-:W-:-:S04]  /*5e50*/  IMAD.WIDE.U32 R6, R20, R8, RZ ;  /* 0x0000000814067225 */ /* 0x001fc800078e00ff */
[C---:B------:R-:W-:Y:S02]  /*5e60*/  IMAD R0, R3.reuse, R8, RZ ;  /* 0x0000000803007224 */ /* 0x040fe400078e02ff */
[-C--:B---3--:R-:W-:Y:S02]  /*5e70*/  IMAD R12, R3, R10.reuse, RZ ;  /* 0x0000000a030c7224 */ /* 0x088fe400078e02ff */
[----:B------:R-:W-:-:S04]  /*5e80*/  IMAD.WIDE.U32 R4, R20, R10, RZ ;  /* 0x0000000a14047225 */ /* 0x000fc800078e00ff */
[C---:B------:R-:W-:Y:S02]  /*5e90*/  IMAD R3, R20.reuse, R9, R0 ;  /* 0x0000000914037224 */ /* 0x040fe400078e0200 */
[----:B------:R-:W-:Y:S02]  /*5ea0*/  IMAD R13, R20, R11, R12 ;  /* 0x0000000b140d7224 */ /* 0x000fe400078e020c */
[----:B------:R-:W-:Y:S02]  /*5eb0*/  IMAD.IADD R40, R7, 0x1, R3 ;  /* 0x0000000107287824 */ /* 0x000fe400078e0203 */
[----:B------:R-:W-:Y:S01]  /*5ec0*/  IMAD.IADD R42, R5, 0x1, R13 ;  /* 0x00000001052a7824 */ /* 0x000fe200078e020d */
[----:B------:R-:W-:Y:S06]  /*5ed0*/  @!P0 BRA `(.L_x_1127) ;  /* 0x0000001400688947 */ /* 0x000fec0003800000 */
[----:B------:R-:W2:Y:S01]  /*5ee0*/  LDL R21, [R1+0x38] ;  /* 0x0000380001157983 */ /* 0x000ea20000100800 */
[----:B------:R-:W0:Y:S01]  /*5ef0*/  LDC R0, c[0x0][0x428] ;  /* 0x00010a00ff007b82 */ /* 0x000e220000000800 */
[----:B------:R-:W-:Y:S01]  /*5f00*/  IMAD R3, R20, 0xc0, R44 ;  /* 0x000000c014037824 */ /* 0x000fe200078e022c */
[----:B------:R-:W-:Y:S01]  /*5f10*/  BSSY B1, `(.L_x_1128) ;  /* 0x0000033000017945 */ /* 0x000fe20003800000 */
[----:B------:R-:W-:Y:S02]  /*5f20*/  CS2R R36, SRZ ;  /* 0x0000000000247805 */ /* 0x000fe4000001ff00 */
[----:B------:R-:W-:Y:S02]  /*5f30*/  CS2R R38, SRZ ;  /* 0x0000000000267805 */ /* 0x000fe4000001ff00 */
[----:B------:R-:W-:Y:S01]  /*5f40*/  CS2R R34, SRZ ;  /* 0x0000000000227805 */ /* 0x000fe2000001ff00 */
[----:B------:R-:W-:Y:S02]  /*5f50*/  IMAD.MOV.U32 R14, RZ, RZ, R30 ;  /* 0x000000ffff0e7224 */ /* 0x000fe400078e001e */
[----:B------:R-:W-:Y:S01]  /*5f60*/  IMAD.MOV.U32 R15, RZ, RZ, R29 ;  /* 0x000000ffff0f7224 */ /* 0x000fe200078e001d */
[----:B0-----:R-:W-:-:S13]  /*5f70*/  ISETP.NE.AND P1, PT, R0, 0x1, PT ;  /* 0x000000010000780c */ /* 0x001fda0003f25270 */
[----:B------:R-:W0:Y:S08]  /*5f80*/  @P1 LDC R12, c[0x0][0x42c] ;  /* 0x00010b00ff0c1b82 */ /* 0x000e300000000800 */
[----:B------:R-:W1:Y:S01]  /*5f90*/  @P1 LDC R13, c[0x0][0x430] ;  /* 0x00010c00ff0d1b82 */ /* 0x000e620000000800 */
[----:B0-----:R-:W-:-:S05]  /*5fa0*/  @P1 IMAD.HI.U32 R12, R3, R12, RZ ;  /* 0x0000000c030c1227 */ /* 0x001fca00078e00ff */
[----:B-1----:R-:W-:Y:S01]  /*5fb0*/  @P1 SHF.R.U32.HI R3, RZ, R13, R12 ;  /* 0x0000000dff031219 */ /* 0x002fe2000001160c */
[----:B------:R-:W-:Y:S02]  /*5fc0*/  IMAD.MOV.U32 R12, RZ, RZ, R32 ;  /* 0x000000ffff0c7224 */ /* 0x000fe400078e0020 */
[----:B------:R-:W-:Y:S01]  /*5fd0*/  IMAD.MOV.U32 R13, RZ, RZ, R43 ;  /* 0x000000ffff0d7224 */ /* 0x000fe200078e002b */
[----:B------:R-:W-:Y:S01]  /*5fe0*/  SHF.R.S32.HI R41, RZ, 0x1f, R3 ;  /* 0x0000001fff297819 */ /* 0x000fe20000011403 */
[----:B--2---:R-:W-:Y:S01]  /*5ff0*/  IMAD R0, R20, -0xc0, R21 ;  /* 0xffffff4014007824 */ /* 0x004fe200078e0215 */
[----:B------:R-:W-:-:S04]  /*6000*/  CS2R R20, SRZ ;  /* 0x0000000000147805 */ /* 0x000fc8000001ff00 */
[----:B------:R-:W-:-:S04]  /*6010*/  VIMNMX R0, R0, 0xc0, PT ;  /* 0x000000c000007848 */ /* 0x000fc80003fe0100 */
[----:B------:R-:W-:-:S13]  /*6020*/  ISETP.GE.AND P0, PT, R44, R0, PT ;  /* 0x000000002c00720c */ /* 0x000fda0003f06270 */
[----:B------:R-:W-:Y:S05]  /*6030*/  @P0 BRA `(.L_x_1129) ;  /* 0x0000000000800947 */ /* 0x000fea0003800000 */
[CC--:B------:R-:W-:Y:S01]  /*6040*/  IMAD R0, R45.reuse, R8.reuse, RZ ;  /* 0x000000082d007224 */ /* 0x0c0fe200078e02ff */
[----:B------:R-:W-:Y:S01]  /*6050*/  ULDC UR4, c[0x0][0x3d4] ;  /* 0x0000f50000047ab9 */ /* 0x000fe20000000800 */
[--C-:B------:R-:W-:Y:S01]  /*6060*/  IMAD.WIDE.U32 R20, R44, R8, R24.reuse ;  /* 0x000000082c147225 */ /* 0x100fe200078e0018 */
[----:B------:R-:W-:Y:S01]  /*6070*/  ULDC.64 UR6, c[0x0][0x3c8] ;  /* 0x0000f20000067ab9 */ /* 0x000fe20000000a00 */
[----:B------:R-:W-:Y:S02]  /*6080*/  ISETP.GE.AND P3, PT, R24, UR4, PT ;  /* 0x0000000418007c0c */ /* 0x000fe4000bf66270 */
[----:B------:R-:W-:Y:S01]  /*6090*/  CS2R R38, SRZ ;  /* 0x0000000000267805 */ /* 0x000fe2000001ff00 */
[----:B------:R-:W-:Y:S01]  /*60a0*/  IMAD R36, R45, R10, RZ ;  /* 0x0000000a2d247224 */ /* 0x000fe200078e02ff */
[----:B------:R-:W-:Y:S01]  /*60b0*/  IADD3 R32, P1, R20, R32, RZ ;  /* 0x0000002014207210 */ /* 0x000fe20007f3e0ff */
[----:B------:R-:W-:-:S04]  /*60c0*/  IMAD.WIDE.U32 R34, R44, R10, R24 ;  /* 0x0000000a2c227225 */ /* 0x000fc800078e0018 */
[----:B------:R-:W-:Y:S01]  /*60d0*/  IMAD R0, R44, R9, R0 ;  /* 0x000000092c007224 */ /* 0x000fe200078e0200 */
[----:B------:R-:W-:Y:S01]  /*60e0*/  IADD3 R30, P2, R34, R30, RZ ;  /* 0x0000001e221e7210 */ /* 0x000fe20007f5e0ff */
[----:B------:R-:W-:-:S03]  /*60f0*/  IMAD R36, R44, R11, R36 ;  /* 0x0000000b2c247224 */ /* 0x000fc600078e0224 */
[----:B------:R-:W-:Y:S01]  /*6100*/  IADD3.X R33, R43, R21, R0, P1, !PT ;  /* 0x000000152b217210 */ /* 0x000fe20000ffe400 */
[----:B------:R-:W-:Y:S01]  /*6110*/  VIADD R0, R24, 0x10 ;  /* 0x0000001018007836 */ /* 0x000fe20000000000 */
[----:B------:R-:W-:Y:S01]  /*6120*/  IADD3.X R31, R29, R35, R36, P2, !PT ;  /* 0x000000231d1f7210 */ /* 0x000fe200017fe424 */
[----:B------:R-:W-:Y:S01]  /*6130*/  IMAD R21, R40, 0xc0, RZ ;  /* 0x000000c028157824 */ /* 0x000fe200078e02ff */
[----:B------:R-:W-:Y:S01]  /*6140*/  CS2R R34, SRZ ;  /* 0x0000000000227805 */ /* 0x000fe2000001ff00 */
[----:B------:R-:W-:Y:S01]  /*6150*/  IMAD.WIDE.U32 R6, R6, 0xc0, R32 ;  /* 0x000000c006067825 */ /* 0x000fe200078e0020 */
[----:B------:R-:W-:Y:S01]  /*6160*/  ISETP.GE.AND P4, PT, R0, UR4, PT ;  /* 0x0000000400007c0c */ /* 0x000fe2000bf86270 */
[----:B------:R-:W-:Y:S01]  /*6170*/  ULDC.64 UR4, c[0x0][0x3e0] ;  /* 0x0000f80000047ab9 */ /* 0x000fe20000000a00 */
[----:B------:R-:W-:Y:S01]  /*6180*/  CS2R R36, SRZ ;  /* 0x0000000000247805 */ /* 0x000fe2000001ff00 */
[----:B------:R-:W-:Y:S01]  /*6190*/  IMAD.WIDE.U32 R4, R4, 0xc0, R30 ;  /* 0x000000c004047825 */ /* 0x000fe200078e001e */
[----:B------:R-:W-:-:S03]  /*61a0*/  IADD3 R6, P1, R6, UR6, RZ ;  /* 0x0000000606067c10 */ /* 0x000fc6000ff3e0ff */
[----:B------:R-:W-:Y:S01]  /*61b0*/  IMAD R29, R42, 0xc0, RZ ;  /* 0x000000c02a1d7824 */ /* 0x000fe200078e02ff */
[----:B------:R-:W-:Y:S02]  /*61c0*/  IADD3 R4, P2, R4, UR4, RZ ;  /* 0x0000000404047c10 */ /* 0x000fe4000ff5e0ff */
[----:B------:R-:W-:Y:S02]  /*61d0*/  IADD3.X R7, R7, UR7, R21, P1, !PT ;  /* 0x0000000707077c10 */ /* 0x000fe40008ffe415 */
[----:B------:R-:W-:Y:S02]  /*61e0*/  CS2R R20, SRZ ;  /* 0x0000000000147805 */ /* 0x000fe4000001ff00 */
[----:B------:R-:W-:Y:S01]  /*61f0*/  IADD3.X R5, R5, UR5, R29, P2, !PT ;  /* 0x0000000505057c10 */ /* 0x000fe200097fe41d */
[----:B------:R0:W5:Y:S04]  /*6200*/  @!P3 LDG.E.64 R38, desc[UR44][R6.64] ;  /* 0x0000002c0626b981 */ /* 0x000168000c1e1b00 */
[----:B------:R0:W5:Y:S04]  /*6210*/  @!P4 LDG.E.64 R34, desc[UR44][R6.64+0x10] ;  /* 0x0000102c0622c981 */ /* 0x000168000c1e1b00 */
[----:B------:R0:W5:Y:S04]  /*6220*/  @!P3 LDG.E.64 R36, desc[UR44][R4.64] ;  /* 0x0000002c0424b981 */ /* 0x000168000c1e1b00 */
[----:B------:R0:W5:Y:S02]  /*6230*/  @!P4 LDG.E.64 R20, desc[UR44][R4.64+0x10] ;  /* 0x0000102c0414c981 */ /* 0x000164000c1e1b00 */
.L_x_1129:
[----:B------:R-:W-:Y:S05]  /*6240*/  BSYNC B1 ;  /* 0x0000000000017941 */ /* 0x000fea0003800000 */
.L_x_1128:
[----:B------:R-:W2:Y:S01]  /*6250*/  LDL R29, [R1+0x6c] ;  /* 0x00006c00011d7983 */ /* 0x000ea20000100800 */
[-C--:B0-----:R-:W-:Y:S01]  /*6260*/  IMAD.WIDE.U32 R4, R3, R8.reuse, R12 ;  /* 0x0000000803047225 */ /* 0x081fe200078e000c */
[----:B------:R-:W-:Y:S01]  /*6270*/  ULDC.64 UR4, c[0x0][0x3c8] ;  /* 0x0000f20000047ab9 */ /* 0x000fe20000000a00 */
[----:B------:R-:W-:Y:S02]  /*6280*/  ULDC.64 UR6, c[0x0][0x3e0] ;  /* 0x0000f80000067ab9 */ /* 0x000fe40000000a00 */
[C---:B------:R-:W-:Y:S01]  /*6290*/  IMAD R8, R41.reuse, R8, RZ ;  /* 0x0000000829087224 */ /* 0x040fe200078e02ff */
[----:B------:R-:W-:Y:S01]  /*62a0*/  IADD3 R4, P1, R4, UR4, RZ ;  /* 0x0000000404047c10 */ /* 0x000fe2000ff3e0ff */
[-C--:B------:R-:W-:Y:S01]  /*62b0*/  IMAD R0, R41, R10.reuse, RZ ;  /* 0x0000000a29007224 */ /* 0x080fe200078e02ff */
[----:B------:R-:W-:Y:S01]  /*62c0*/  UMOV UR4, 0xffffffff ;  /* 0xffffffff00047882 */ /* 0x000fe20000000000 */
[----:B------:R-:W-:-:S04]  /*62d0*/  IMAD.WIDE.U32 R6, R3, R10, R14 ;  /* 0x0000000a03067225 */ /* 0x000fc800078e000e */
[C---:B------:R-:W-:Y:S02]  /*62e0*/  IMAD R13, R3.reuse, R9, R8 ;  /* 0x00000009030d7224 */ /* 0x040fe400078e0208 */
[----:B------:R-:W-:Y:S01]  /*62f0*/  IMAD R3, R3, R11, R0 ;  /* 0x0000000b03037224 */ /* 0x000fe200078e0200 */
[----:B------:R-:W-:Y:S02]  /*6300*/  IADD3 R0, P2, R6, UR6, RZ ;  /* 0x0000000606007c10 */ /* 0x000fe4000ff5e0ff */
[----:B------:R-:W-:Y:S02]  /*6310*/  IADD3.X R13, R5, UR5, R13, P1, !PT ;  /* 0x00000005050d7c10 */ /* 0x000fe40008ffe40d */
[----:B------:R-:W-:Y:S02]  /*6320*/  IADD3.X R3, R7, UR7, R3, P2, !PT ;  /* 0x0000000707037c10 */ /* 0x000fe400097fe403 */
[----:B--2---:R-:W-:-:S04]  /*6330*/  LEA.HI R12, R29, R29, RZ, 0x1 ;  /* 0x0000001d1d0c7211 */ /* 0x004fc800078f08ff */
[----:B------:R-:W-:-:S05]  /*6340*/  LOP3.LUT R12, R12, 0xfffffffe, RZ, 0xc0, !PT ;  /* 0xfffffffe0c0c7812 */ /* 0x000fca00078ec0ff */
[----:B------:R-:W-:-:S05]  /*6350*/  IMAD.IADD R12, R29, 0x1, -R12 ;  /* 0x000000011d0c7824 */ /* 0x000fca00078e0a0c */
[----:B------:R-:W-:Y:S01]  /*6360*/  SHF.L.U32 R5, R12, 0x1f, RZ ;  /* 0x0000001f0c057819 */ /* 0x000fe200000006ff */
[----:B------:R-:W-:Y:S06]  /*6370*/  BRA.DIV UR4, `(.L_x_1130) ;  /* 0x000001be04c87947 */ /* 0x000fec000b800000 */
.L_x_1393:
[----:B------:R-:W-:-:S03]  /*6380*/  UMOV UR4, 0xffffffff ;  /* 0xffffffff00047882 */ /* 0x000fc60000000000 */
[----:B------:R-:W-:Y:S05]  /*6390*/  BRA.DIV UR4, `(.L_x_1131) ;  /* 0x000001be04e47947 */ /* 0x000fea000b800000 */
.L_x_1396:
[----:B------:R-:W-:-:S03]  /*63a0*/  UMOV UR4, 0xffffffff ;  /* 0xffffffff00047882 */ /* 0x000fc60000000000 */
[----:B------:R-:W-:Y:S05]  /*63b0*/  BRA.DIV UR4, `(.L_x_1132) ;  /* 0x000001c204047947 */ /* 0x000fea000b800000 */
.L_x_1399:
[----:B------:R-:W-:-:S03]  /*63c0*/  UMOV UR4, 0xffffffff ;  /* 0xffffffff00047882 */ /* 0x000fc60000000000 */
[----:B------:R-:W-:Y:S05]  /*63d0*/  BRA.DIV UR4, `(.L_x_1133) ;  /* 0x000001c204247947 */ /* 0x000fea000b800000 */
.L_x_1402:
[----:B------:R-:W0:Y:S01]  /*63e0*/  SYNCS.PHASECHK.TRANS64.TRYWAIT P1, [R18+URZ+0x13200], R5 ;  /* 0x01320005120075a7 */ /* 0x000e22000802017f */
[----:B------:R-:W-:Y:S04]  /*63f0*/  BSSY B1, `(.L_x_1134) ;  /* 0x0000002000017945 */ /* 0x000fe80003800000 */
[----:B0-----:R-:W-:Y:S05]  /*6400*/  @!P1 BRA `(.L_x_1135) ;  /* 0x000001c000409947 */ /* 0x001fea0003800000 */
.L_x_1403:
[----:B------:R-:W-:Y:S05]  /*6410*/  BSYNC B1 ;  /* 0x0000000000017941 */ /* 0x000fea0003800000 */
.L_x_1134:
[----:B------:R-:W-:Y:S05]  /*6420*/  @P0 BRA `(.L_x_1136) ;  /* 0x00000024004c0947 */ /* 0x000fea0003800000 */
[----:B------:R1:W5:Y:S01]  /*6430*/  LDL R41, [R1+0x40] ;  /* 0x0000400001297983 */ /* 0x0003620000100800 */
[----:B------:R-:W2:Y:S01]  /*6440*/  LDC R3, c[0x0][0x3d4] ;  /* 0x0000f500ff037b82 */ /* 0x000ea20000000800 */
[C---:B------:R-:W-:Y:S01]  /*6450*/  VIADD R0, R24.reuse, 0x10 ;  /* 0x0000001018007836 */ /* 0x040fe20000000000 */
[----:B------:R-:W-:Y:S01]  /*6460*/  BSSY B1, `(.L_x_1137) ;  /* 0x000007b000017945 */ /* 0x000fe20003800000 */
[----:B--2---:R-:W-:-:S03]  /*6470*/  ISETP.GE.AND P0, PT, R24, R3, PT ;  /* 0x000000031800720c */ /* 0x004fc60003f06270 */
[----:B------:R-:W-:-:S10]  /*6480*/  ISETP.GE.AND P1, PT, R0, R3, PT ;  /* 0x000000030000720c */ /* 0x000fd40003f26270 */
[----:B-1----:R-:W-:Y:S05]  /*6490*/  @P0 BRA `(.L_x_1138) ;  /* 0x0000000400dc0947 */ /* 0x002fea0003800000 */
[----:B-----5:R-:W-:Y:S01]  /*64a0*/  IMAD.IADD R0, R18, 0x1, R41 ;  /* 0x0000000112007824 */ /* 0x020fe200078e0229 */
[----:B------:R-:W-:Y:S02]  /*64b0*/  SHF.R.U32.HI R3, RZ, 0x8, R38 ;  /* 0x00000008ff037819 */ /* 0x000fe40000011626 */
[----:B------:R-:W-:Y:S02]  /*64c0*/  SHF.R.U32.HI R9, RZ, 0x8, R39 ;  /* 0x00000008ff097819 */ /* 0x000fe40000011627 */
[----:B0-----:R-:W0:Y:S01]  /*64d0*/  LDS.128 R4, [R0+0xb000] ;  /* 0x00b0000000047984 */ /* 0x001e220000000c00 */
[----:B------:R-:W-:Y:S02]  /*64e0*/  LOP3.LUT R8, R38, 0xff, RZ, 0xc0, !PT ;  /* 0x000000ff26087812 */ /* 0x000fe400078ec0ff */
[----:B------:R-:W-:Y:S02]  /*64f0*/  LOP3.LUT R3, R3, 0xff, RZ, 0xc0, !PT ;  /* 0x000000ff03037812 */ /* 0x000fe400078ec0ff */
[----:B------:R-:W-:-:S02]  /*6500*/  LOP3.LUT R10, R39, 0xff, RZ, 0xc0, !PT ;  /* 0x000000ff270a7812 */ /* 0x000fc400078ec0ff */
[----:B------:R-:W-:Y:S02]  /*6510*/  LOP3.LUT R9, R9, 0xff, RZ, 0xc0, !PT ;  /* 0x000000ff09097812 */ /* 0x000fe400078ec0ff */
[----:B------:R-:W-:Y:S02]  /*6520*/  PRMT R3, R3, 0x7604, R8 ;  /* 0x0000760403037816 */ /* 0x000fe40000000008 */
        /* <DEDUP_REMOVED lines=21> */
[----:B0-----:R-:W-:Y:S02]  /*6680*/  F2FP.F16.E4M3.UNPACK_B R3, R6.H1 ;  /* 0x00000006ff03723e */ /* 0x001fe400030006ff */
        /* <DEDUP_REMOVED lines=38> */
[CC--:B------:R-:W-:Y:S01]  /*68f0*/  FMUL.FTZ R24, R6.reuse, R15.reuse ;  /* 0x0000000f06187220 */ /* 0x0c0fe20000410000 */
        /* <DEDUP_REMOVED lines=10> */
[----:B------:R-:W-:Y:S01]  /*69a0*/  HADD2.F32 R6, -RZ, R4.H1_H1 ;  /* 0x30000004ff067230 */ /* 0x000fe20000004100 */
[----:B------:R-:W-:Y:S01]  /*69b0*/  F2FP.SATFINITE.E4M3.F32.PACK_AB_MERGE_C R31, R32, R31, RZ ;  /* 0x0000001f201f723e */ /* 0x000fe200048070ff */
[----:B------:R-:W-:-:S02]  /*69c0*/  HADD2.F32 R10, -RZ, R9.H1_H1 ;  /* 0x30000009ff0a7230 */ /* 0x000fc40000004100 */
[----:B------:R-:W-:Y:S02]  /*69d0*/  HADD2.F32 R5, -RZ, R4.H0_H0 ;  /* 0x20000004ff057230 */ /* 0x000fe40000004100 */
[C---:B------:R-:W-:Y:S01]  /*69e0*/  FMUL.FTZ R14, R6.reuse, R13 ;  /* 0x0000000d060e7220 */ /* 0x040fe20000410000 */
[----:B------:R-:W-:Y:S02]  /*69f0*/  HADD2.F32 R4, -RZ, R3.H1_H1 ;  /* 0x30000003ff047230 */ /* 0x000fe40000004100 */
[-C--:B------:R-:W-:Y:S01]  /*6a00*/  FMUL.FTZ R24, R6, R10.reuse ;  /* 0x0000000a06187220 */ /* 0x080fe20000410000 */
[----:B------:R-:W-:Y:S02]  /*6a10*/  HADD2.F32 R9, -RZ, R9.H0_H0 ;  /* 0x20000009ff097230 */ /* 0x000fe40000004100 */
[C---:B------:R-:W-:Y:S01]  /*6a20*/  FFMA.FTZ R14, R5.reuse, R10, -R14 ;  /* 0x0000000a050e7223 */ /* 0x040fe2000001080e */
[----:B------:R-:W-:Y:S02]  /*6a30*/  HADD2.F32 R3, -RZ, R3.H0_H0 ;  /* 0x20000003ff037230 */ /* 0x000fe40000004100 */
[C---:B------:R-:W-:Y:S01]  /*6a40*/  FMUL.FTZ R6, R4.reuse, R11 ;  /* 0x0000000b04067220 */ /* 0x040fe20000410000 */
[----:B------:R-:W-:Y:S01]  /*6a50*/  FFMA.FTZ R13, R5, R13, R24 ;  /* 0x0000000d050d7223 */ /* 0x000fe20000010018 */
[----:B------:R-:W-:Y:S01]  /*6a60*/  FMUL.FTZ R4, R4, R9 ;  /* 0x0000000904047220 */ /* 0x000fe20000410000 */
[----:B------:R-:W-:-:S02]  /*6a70*/  HADD2.F32 R5, -RZ, R12.H1_H1 ;  /* 0x3000000cff057230 */ /* 0x000fc40000004100 */
[C---:B------:R-:W-:Y:S01]  /*6a80*/  FFMA.FTZ R10, R3.reuse, R9, -R6 ;  /* 0x00000009030a7223 */ /* 0x040fe20000010806 */
[----:B------:R-:W-:Y:S02]  /*6a90*/  HADD2.F32 R9, -RZ, R36.H1_H1 ;  /* 0x30000024ff097230 */ /* 0x000fe40000004100 */
[----:B------:R-:W-:Y:S01]  /*6aa0*/  FFMA.FTZ R11, R3, R11, R4 ;  /* 0x0000000b030b7223 */ /* 0x000fe20000010004 */
[----:B------:R-:W-:Y:S02]  /*6ab0*/  HADD2.F32 R4, -RZ, R8.H1_H1 ;  /* 0x30000008ff047230 */ /* 0x000fe40000004100 */
[----:B------:R-:W-:Y:S02]  /*6ac0*/  HADD2.F32 R36, -RZ, R36.H0_H0 ;  /* 0x20000024ff247230 */ /* 0x000fe40000004100 */
[----:B------:R-:W-:Y:S02]  /*6ad0*/  HADD2.F32 R3, -RZ, R7.H1_H1 ;  /* 0x30000007ff037230 */ /* 0x000fe40000004100 */
[----:B------:R-:W-:Y:S01]  /*6ae0*/  FMUL.FTZ R15, R4, R9 ;  /* 0x00000009040f7220 */ /* 0x000fe20000410000 */
[----:B------:R-:W-:-:S02]  /*6af0*/  HADD2.F32 R12, -RZ, R12.H0_H0 ;  /* 0x2000000cff0c7230 */ /* 0x000fc40000004100 */
        /* <DEDUP_REMOVED lines=12> */
[----:B------:R-:W-:Y:S02]  /*6bc0*/  F2FP.SATFINITE.E4M3.F32.PACK_AB_MERGE_C R6, R30, R25, R31 ;  /* 0x000000191e06723e */ /* 0x000fe4000480701f */
[----:B------:R-:W-:Y:S02]  /*6bd0*/  F2FP.SATFINITE.E4M3.F32.PACK_AB_MERGE_C R7, R40, R29, R7 ;  /* 0x0000001d2807723e */ /* 0x000fe40004807007 */
[----:B------:R-:W-:Y:S02]  /*6be0*/  F2FP.SATFINITE.E4M3.F32.PACK_AB_MERGE_C R4, R11, R10, R4 ;  /* 0x0000000a0b04723e */ /* 0x000fe40004807004 */
[----:B------:R-:W-:-:S05]  /*6bf0*/  F2FP.SATFINITE.E4M3.F32.PACK_AB_MERGE_C R5, R36, R5, R15 ;  /* 0x000000052405723e */ /* 0x000fca000480700f */
[----:B------:R1:W-:Y:S02]  /*6c00*/  STS.128 [R0+0xb000], R4 ;  /* 0x00b0000400007388 */ /* 0x0003e40000000c00 */
.L_x_1138:
[----:B------:R-:W-:Y:S05]  /*6c10*/  BSYNC B1 ;  /* 0x0000000000017941 */ /* 0x000fea0003800000 */
.L_x_1137:
[----:B------:R-:W-:Y:S05]  /*6c20*/  @P1 BRA `(.L_x_1136) ;  /* 0x0000001c004c1947 */ /* 0x000fea0003800000 */
[----:B------:R-:W-:Y:S02]  /*6c30*/  LEA.HI R26, R27, R26, RZ, 0x2 ;  /* 0x0000001a1b1a7211 */ /* 0x000fe400078f10ff */
[----:B-----5:R-:W-:Y:S02]  /*6c40*/  SHF.R.U32.HI R10, RZ, 0x8, R35 ;  /* 0x00000008ff0a7819 */ /* 0x020fe40000011623 */
[--C-:B-1----:R-:W-:Y:S02]  /*6c50*/  SHF.R.S32.HI R0, RZ, 0x2, R26.reuse ;  /* 0x00000002ff007819 */ /* 0x102fe4000001141a */
[----:B------:R-:W-:Y:S02]  /*6c60*/  SHF.R.S32.HI R3, RZ, 0x1f, R26 ;  /* 0x0000001fff037819 */ /* 0x000fe4000001141a */
[----:B------:R-:W-:Y:S02]  /*6c70*/  SHF.R.U32.HI R15, RZ, 0x8, R21 ;  /* 0x00000008ff0f7819 */ /* 0x000fe40000011615 */
[----:B------:R-:W-:-:S02]  /*6c80*/  LEA.HI R3, R3, R0, RZ, 0x2 ;  /* 0x0000000003037211 */ /* 0x000fc400078f10ff */
[----:B------:R-:W-:Y:S02]  /*6c90*/  SHF.R.U32.HI R12, RZ, 0x8, R20 ;  /* 0x00000008ff0c7819 */ /* 0x000fe40000011614 */
[----:B------:R-:W-:Y:S02]  /*6ca0*/  LOP3.LUT R3, R3, 0xfffffffc, RZ, 0xc0, !PT ;  /* 0xfffffffc03037812 */ /* 0x000fe400078ec0ff */
[----:B------:R-:W-:Y:S02]  /*6cb0*/  LOP3.LUT R9, R35, 0xff, RZ, 0xc0, !PT ;  /* 0x000000ff23097812 */ /* 0x000fe400078ec0ff */
[----:B------:R-:W-:Y:S01]  /*6cc0*/  LOP3.LUT R14, R21, 0xff, RZ, 0xc0, !PT ;  /* 0x000000ff150e7812 */ /* 0x000fe200078ec0ff */
[----:B------:R-:W-:Y:S01]  /*6cd0*/  IMAD.IADD R3, R0, 0x1, -R3 ;  /* 0x0000000100037824 */ /* 0x000fe200078e0a03 */
[----:B------:R-:W-:Y:S02]  /*6ce0*/  LOP3.LUT R10, R10, 0xff, RZ, 0xc0, !PT ;  /* 0x000000ff0a0a7812 */ /* 0x000fe400078ec0ff */
[----:B------:R-:W-:-:S02]  /*6cf0*/  LOP3.LUT R15, R15, 0xff, RZ, 0xc0, !PT ;  /* 0x000000ff0f0f7812 */ /* 0x000fc400078ec0ff */
[----:B------:R-:W-:Y:S01]  /*6d00*/  LOP3.LUT P0, RZ, R3, 0x2, RZ, 0xc0, !PT ;  /* 0x0000000203ff7812 */ /* 0x000fe2000780c0ff */
[----:B------:R-:W-:Y:S01]  /*6d10*/  IMAD.IADD R3, R18, 0x1, R41 ;  /* 0x0000000112037824 */ /* 0x000fe200078e0229 */
[----:B------:R-:W-:Y:S02]  /*6d20*/  SHF.R.U32.HI R8, RZ, 0x8, R34 ;  /* 0x00000008ff087819 */ /* 0x000fe40000011622 */
[----:B------:R-:W-:Y:S01]  /*6d30*/  LOP3.LUT R11, R20, 0xff, RZ, 0xc0, !PT ;  /* 0x000000ff140b7812 */ /* 0x000fe200078ec0ff */
[----:B------:R-:W-:Y:S01]  /*6d40*/  VIADD R0, R3, 0x20 ;  /* 0x0000002003007836 */ /* 0x000fe20000000000 */
[----:B------:R-:W-:Y:S02]  /*6d50*/  LOP3.LUT R12, R12, 0xff, RZ, 0xc0, !PT ;  /* 0x000000ff0c0c7812 */ /* 0x000fe400078ec0ff */
[----:B------:R-:W-:Y:S02]  /*6d60*/  PRMT R10, R10, 0x7604, R9 ;  /* 0x000076040a0a7816 */ /* 0x000fe40000000009 */
[----:B------:R-:W-:-:S02]  /*6d70*/  PRMT R15, R15, 0x7604, R14 ;  /* 0x000076040f0f7816 */ /* 0x000fc4000000000e */
[----:B------:R-:W-:Y:S01]  /*6d80*/  SHF.R.U32.HI R9, RZ, 0x10, R35 ;  /* 0x00000010ff097819 */ /* 0x000fe20000011623 */
[----:B------:R-:W-:Y:S01]  /*6d90*/  @P0 VIADD R0, R3, 0xffffffe0 ;  /* 0xffffffe003000836 */ /* 0x000fe20000000000 */
[----:B------:R-:W-:Y:S02]  /*6da0*/  SHF.R.U32.HI R14, RZ, 0x10, R21 ;  /* 0x00000010ff0e7819 */ /* 0x000fe40000011615 */
[----:B------:R-:W-:Y:S02]  /*6db0*/  LOP3.LUT R3, R34, 0xff, RZ, 0xc0, !PT ;  /* 0x000000ff22037812 */ /* 0x000fe400078ec0ff */
[----:B0-----:R-:W0:Y:S01]  /*6dc0*/  LDS.128 R4, [R0+0xb000] ;  /* 0x00b0000000047984 */ /* 0x001e220000000c00 */
[----:B------:R-:W-:Y:S02]  /*6dd0*/  LOP3.LUT R8, R8, 0xff, RZ, 0xc0, !PT ;  /* 0x000000ff08087812 */ /* 0x000fe400078ec0ff */
[----:B------:R-:W-:Y:S02]  /*6de0*/  PRMT R13, R12, 0x7604, R11 ;  /* 0x000076040c0d7816 */ /* 0x000fe4000000000b */
[----:B------:R-:W-:-:S02]  /*6df0*/  SHF.R.U32.HI R11, RZ, 0x10, R20 ;  /* 0x00000010ff0b7819 */ /* 0x000fc40000011614 */
[----:B------:R-:W-:Y:S02]  /*6e00*/  LOP3.LUT R9, R9, 0xff, RZ, 0xc0, !PT ;  /* 0x000000ff09097812 */ /* 0x000fe400078ec0ff */
[----:B------:R-:W-:Y:S02]  /*6e10*/  LOP3.LUT R14, R14, 0xff, RZ, 0xc0, !PT ;  /* 0x000000ff0e0e7812 */ /* 0x000fe400078ec0ff */
[----:B------:R-:W-:Y:S02]  /*6e20*/  PRMT R8, R8, 0x7604, R3 ;  /* 0x0000760408087816 */ /* 0x000fe40000000003 */
[----:B------:R-:W-:Y:S02]  /*6e30*/  SHF.R.U32.HI R3, RZ, 0x10, R34 ;  /* 0x00000010ff037819 */ /* 0x000fe40000011622 */
[----:B------:R-:W-:Y:S02]  /*6e40*/  LOP3.LUT R12, R11, 0xff, RZ, 0xc0, !PT ;  /* 0x000000ff0b0c7812 */ /* 0x000fe400078ec0ff */
[----:B------:R-:W-:-:S02]  /*6e50*/  PRMT R11, R9, 0x7054, R10 ;  /* 0x00007054090b7816 */ /* 0x000fc4000000000a */
[----:B------:R-:W-:Y:S02]  /*6e60*/  PRMT R25, R14, 0x7054, R15 ;  /* 0x000070540e197816 */ /* 0x000fe4000000000f */
[----:B------:R-:W-:Y:S02]  /*6e70*/  LOP3.LUT R3, R3, 0xff, RZ, 0xc0, !PT ;  /* 0x000000ff03037812 */ /* 0x000fe400078ec0ff */
[----:B------:R-:W-:Y:S02]  /*6e80*/  PRMT R15, R12, 0x7054, R13 ;  /* 0x000070540c0f7816 */ /* 0x000fe4000000000d */
[----:B------:R-:W-:Y:S02]  /*6e90*/  LOP3.LUT R12, R11, 0xff000000, R35, 0xf8, !PT ;  /* 0xff0000000b0c7812 */ /* 0x000fe400078ef823 */
[----:B------:R-:W-:Y:S02]  /*6ea0*/  LOP3.LUT R25, R25, 0xff000000, R21, 0xf8, !PT ;  /* 0xff00000019197812 */ /* 0x000fe400078ef815 */
[----:B------:R-:W-:-:S02]  /*6eb0*/  PRMT R9, R3, 0x7054, R8 ;  /* 0x0000705403097816 */ /* 0x000fc40000000008 */
[----:B------:R-:W-:Y:S02]  /*6ec0*/  F2FP.F16.E4M3.UNPACK_B R13, R12 ;  /* 0x0000000cff0d723e */ /* 0x000fe400020006ff */
[-C--:B------:R-:W-:Y:S02]  /*6ed0*/  F2FP.F16.E4M3.UNPACK_B R21, R25.reuse ;  /* 0x00000019ff15723e */ /* 0x080fe400020006ff */
[----:B------:R-:W-:Y:S01]  /*6ee0*/  LOP3.LUT R15, R15, 0xff000000, R20, 0xf8, !PT ;  /* 0xff0000000f0f7812 */ /* 0x000fe200078ef814 */
[----:B------:R-:W-:Y:S01]  /*6ef0*/  HADD2.F32 R14, -RZ, R13.H1_H1 ;  /* 0x3000000dff0e7230 */ /* 0x000fe20000004100 */
[----:B------:R-:W-:Y:S01]  /*6f00*/  LOP3.LUT R34, R9, 0xff000000, R34, 0xf8, !PT ;  /* 0xff00000009227812 */ /* 0x000fe200078ef822 */
[--C-:B------:R-:W-:Y:S01]  /*6f10*/  HADD2.F32 R20, -RZ, R21.reuse.H1_H1 ;  /* 0x30000015ff147230 */ /* 0x100fe20000004100 */
[----:B------:R-:W-:Y:S01]  /*6f20*/  F2FP.F16.E4M3.UNPACK_B R25, R25.H1 ;  /* 0x00000019ff19723e */ /* 0x000fe200030006ff */
[----:B------:R-:W-:Y:S01]  /*6f30*/  HADD2.F32 R21, -RZ, R21.H0_H0 ;  /* 0x20000015ff157230 */ /* 0x000fe20000004100 */
[-C--:B0-----:R-:W-:Y:S01]  /*6f40*/  F2FP.F16.E4M3.UNPACK_B R3, R6.reuse.H1 ;  /* 0x00000006ff03723e */ /* 0x081fe200030006ff */
[----:B------:R-:W-:Y:S01]  /*6f50*/  HADD2.F32 R13, -RZ, R13.H0_H0 ;  /* 0x2000000dff0d7230 */ /* 0x000fe20000004100 */
[----:B------:R-:W-:-:S02]  /*6f60*/  F2FP.F16.E4M3.UNPACK_B R6, R6 ;  /* 0x00000006ff06723e */ /* 0x000fc400020006ff */
[-C--:B------:R-:W-:Y:S01]  /*6f70*/  F2FP.F16.E4M3.UNPACK_B R10, R7.reuse ;  /* 0x00000007ff0a723e */ /* 0x080fe200020006ff */
[--C-:B------:R-:W-:Y:S01]  /*6f80*/  HADD2.F32 R8, -RZ, R3.reuse.H1_H1 ;  /* 0x30000003ff087230 */ /* 0x100fe20000004100 */
[----:B------:R-:W-:Y:S01]  /*6f90*/  F2FP.F16.E4M3.UNPACK_B R11, R7.H1 ;  /* 0x00000007ff0b723e */ /* 0x000fe200030006ff */
[----:B------:R-:W-:Y:S01]  /*6fa0*/  HADD2.F32 R9, -RZ, R3.H0_H0 ;  /* 0x20000003ff097230 */ /* 0x000fe20000004100 */
[-C--:B------:R-:W-:Y:S02]  /*6fb0*/  F2FP.F16.E4M3.UNPACK_B R7, R5.reuse ;  /* 0x00000005ff07723e */ /* 0x080fe400020006ff */
[C---:B------:R-:W-:Y:S01]  /*6fc0*/  FMUL.FTZ R24, R8.reuse, R20 ;  /* 0x0000001408187220 */ /* 0x040fe20000410000 */
[-C--:B------:R-:W-:Y:S01]  /*6fd0*/  FMUL.FTZ R27, R8, R14.reuse ;  /* 0x0000000e081b7220 */ /* 0x080fe20000410000 */
[----:B------:R-:W-:Y:S01]  /*6fe0*/  F2FP.F16.E4M3.UNPACK_B R8, R5.H1 ;  /* 0x00000005ff08723e */ /* 0x000fe200030006ff */
[--C-:B------:R-:W-:Y:S02]  /*6ff0*/  HADD2.F32 R5, -RZ, R6.reuse.H1_H1 ;  /* 0x30000006ff057230 */ /* 0x100fe40000004100 */
[C---:B------:R-:W-:Y:S01]  /*7000*/  FFMA.FTZ R26, R9.reuse, R14, -R24 ;  /* 0x0000000e091a7223 */ /* 0x040fe20000010818 */
[----:B------:R-:W-:Y:S01]  /*7010*/  FFMA.FTZ R27, R9, R20, R27 ;  /* 0x00000014091b7223 */ /* 0x000fe2000001001b */
[----:B------:R-:W-:Y:S01]  /*7020*/  HADD2.F32 R6, -RZ, R6.H0_H0 ;  /* 0x20000006ff067230 */ /* 0x000fe20000004100 */
[----:B------:R-:W-:Y:S01]  /*7030*/  F2FP.F16.E4M3.UNPACK_B R12, R12.H1 ;  /* 0x0000000cff0c723e */ /* 0x000fe200030006ff */
[C---:B------:R-:W-:Y:S01]  /*7040*/  FMUL.FTZ R9, R5.reuse, R21 ;  /* 0x0000001505097220 */ /* 0x040fe20000410000 */
[----:B------:R-:W-:Y:S01]  /*7050*/  FMUL.FTZ R20, R5, R13 ;  /* 0x0000000d05147220 */ /* 0x000fe20000410000 */
[----:B------:R-:W-:Y:S01]  /*7060*/  HADD2.F32 R14, -RZ, R25.H0_H0 ;  /* 0x20000019ff0e7230 */ /* 0x000fe20000004100 */
[----:B------:R-:W-:Y:S01]  /*7070*/  F2FP.F16.E4M3.UNPACK_B R3, R4 ;  /* 0x00000004ff03723e */ /* 0x000fe200020006ff */
[----:B------:R-:W-:-:S02]  /*7080*/  HADD2.F32 R5, -RZ, R10.H1_H1 ;  /* 0x3000000aff057230 */ /* 0x000fc40000004100 */
        /* <DEDUP_REMOVED lines=11> */
[----:B------:R-:W-:Y:S01]  /*7140*/  HADD2.F32 R11, -RZ, R11.H0_H0 ;  /* 0x2000000bff0b7230 */ /* 0x000fe20000004100 */
[----:B------:R-:W-:Y:S01]  /*7150*/  F2FP.F16.E4M3.UNPACK_B R5, R34 ;  /* 0x00000022ff05723e */ /* 0x000fe200020006ff */
[C---:B------:R-:W-:Y:S01]  /*7160*/  FMUL.FTZ R10, R6.reuse, R12 ;  /* 0x0000000c060a7220 */ /* 0x040fe20000410000 */
[----:B------:R-:W-:Y:S01]  /*7170*/  F2FP.F16.E4M3.UNPACK_B R4, R4.H1 ;  /* 0x00000004ff04723e */ /* 0x000fe200030006ff */
[----:B------:R-:W-:Y:S01]  /*7180*/  FMUL.FTZ R20, R6, R25 ;  /* 0x0000001906147220 */ /* 0x000fe20000410000 */
[----:B------:R-:W-:Y:S01]  /*7190*/  F2FP.F16.E4M3.UNPACK_B R13, R15 ;  /* 0x0000000fff0d723e */ /* 0x000fe200020006ff */
[----:B------:R-:W-:Y:S01]  /*71a0*/  FFMA.FTZ R32, R11, R25, R10 ;  /* 0x000000190b207223 */ /* 0x000fe2000001000a */
[----:B------:R-:W-:-:S02]  /*71b0*/  HADD2.F32 R10, -RZ, R5.H1_H1 ;  /* 0x30000005ff0a7230 */ /* 0x000fc40000004100 */
[----:B------:R-:W-:Y:S01]  /*71c0*/  FFMA.FTZ R31, R11, R12, -R20 ;  /* 0x0000000c0b1f7223 */ /* 0x000fe20000010814 */
[----:B------:R-:W-:Y:S01]  /*71d0*/  HADD2.F32 R9, -RZ, R5.H0_H0 ;  /* 0x20000005ff097230 */ /* 0x000fe20000004100 */
[----:B------:R-:W-:Y:S01]  /*71e0*/  F2FP.F16.E4M3.UNPACK_B R34, R34.H1 ;  /* 0x00000022ff22723e */ /* 0x000fe200030006ff */
[--C-:B------:R-:W-:Y:S01]  /*71f0*/  HADD2.F32 R12, -RZ, R13.reuse.H1_H1 ;  /* 0x3000000dff0c7230 */ /* 0x100fe20000004100 */
[----:B------:R-:W-:Y:S01]  /*7200*/  F2FP.F16.E4M3.UNPACK_B R15, R15.H1 ;  /* 0x0000000fff0f723e */ /* 0x000fe200030006ff */
[--C-:B------:R-:W-:Y:S02]  /*7210*/  HADD2.F32 R6, -RZ, R4.reuse.H1_H1 ;  /* 0x30000004ff067230 */ /* 0x100fe40000004100 */
[----:B------:R-:W-:Y:S02]  /*7220*/  HADD2.F32 R5, -RZ, R4.H0_H0 ;  /* 0x20000004ff057230 */ /* 0x000fe40000004100 */
[----:B------:R-:W-:Y:S02]  /*7230*/  HADD2.F32 R13, -RZ, R13.H0_H0 ;  /* 0x2000000dff0d7230 */ /* 0x000fe40000004100 */
[----:B------:R-:W-:Y:S01]  /*7240*/  FMUL.FTZ R14, R6, R12 ;  /* 0x0000000c060e7220 */ /* 0x000fe20000410000 */
[----:B------:R-:W-:-:S02]  /*7250*/  HADD2.F32 R4, -RZ, R3.H1_H1 ;  /* 0x30000003ff047230 */ /* 0x000fc40000004100 */
[-C--:B------:R-:W-:Y:S01]  /*7260*/  FMUL.FTZ R20, R6, R10.reuse ;  /* 0x0000000a06147220 */ /* 0x080fe20000410000 */
[----:B------:R-:W-:Y:S02]  /*7270*/  HADD2.F32 R3, -RZ, R3.H0_H0 ;  /* 0x20000003ff037230 */ /* 0x000fe40000004100 */
[C---:B------:R-:W-:Y:S01]  /*7280*/  FFMA.FTZ R14, R5.reuse, R10, -R14 ;  /* 0x0000000a050e7223 */ /* 0x040fe2000001080e */
[C---:B------:R-:W-:Y:S01]  /*7290*/  FMUL.FTZ R6, R4.reuse, R13 ;  /* 0x0000000d04067220 */ /* 0x040fe20000410000 */
[-C--:B------:R-:W-:Y:S01]  /*72a0*/  FMUL.FTZ R4, R4, R9.reuse ;  /* 0x0000000904047220 */ /* 0x080fe20000410000 */
[----:B------:R-:W-:Y:S01]  /*72b0*/  FFMA.FTZ R11, R5, R12, R20 ;  /* 0x0000000c050b7223 */ /* 0x000fe20000010014 */
[----:B------:R-:W-:Y:S02]  /*72c0*/  HADD2.F32 R5, -RZ, R34.H1_H1 ;  /* 0x30000022ff057230 */ /* 0x000fe40000004100 */
[C---:B------:R-:W-:Y:S01]  /*72d0*/  FFMA.FTZ R10, R3.reuse, R9, -R6 ;  /* 0x00000009030a7223 */ /* 0x040fe20000010806 */
[----:B------:R-:W-:Y:S01]  /*72e0*/  FFMA.FTZ R13, R3, R13, R4 ;  /* 0x0000000d030d7223 */ /* 0x000fe20000010004 */
[----:B------:R-:W-:-:S02]  /*72f0*/  HADD2.F32 R9, -RZ, R15.H1_H1 ;  /* 0x3000000fff097230 */ /* 0x000fc40000004100 */
        /* <DEDUP_REMOVED lines=17> */
[----:B------:R-:W-:Y:S02]  /*7410*/  F2FP.SATFINITE.E4M3.F32.PACK_AB_MERGE_C R12, R12, R15, RZ ;  /* 0x0000000f0c0c723e */ /* 0x000fe400048070ff */
[----:B------:R-:W-:Y:S02]  /*7420*/  F2FP.SATFINITE.E4M3.F32.PACK_AB_MERGE_C R6, R21, R24, R6 ;  /* 0x000000181506723e */ /* 0x000fe40004807006 */
[----:B------:R-:W-:Y:S02]  /*7430*/  F2FP.SATFINITE.E4M3.F32.PACK_AB_MERGE_C R7, R30, R29, R7 ;  /* 0x0000001d1e07723e */ /* 0x000fe40004807007 */
[----:B------:R-:W-:Y:S02]  /*7440*/  F2FP.SATFINITE.E4M3.F32.PACK_AB_MERGE_C R4, R13, R10, R4 ;  /* 0x0000000a0d04723e */ /* 0x000fe40004807004 */
[----:B------:R-:W-:-:S05]  /*7450*/  F2FP.SATFINITE.E4M3.F32.PACK_AB_MERGE_C R5, R8, R5, R12 ;  /* 0x000000050805723e */ /* 0x000fca000480700c */
[----:B------:R2:W-:Y:S01]  /*7460*/  STS.128 [R0+0xb000], R4 ;  /* 0x00b0000400007388 */ /* 0x0005e20000000c00 */
[----:B------:R-:W-:Y:S05]  /*7470*/  BRA `(.L_x_1136) ;  /* 0x0000001400387947 */ /* 0x000fea0003800000 */
.L_x_1127:
[----:B------:R-:W2:Y:S04]  /*7480*/  LDL R3, [R1+0x38] ;  /* 0x0000380001037983 */ /* 0x000ea80000100800 */
[----:B------:R-:W2:Y:S01]  /*7490*/  LDL R36, [R1+0x54] ;  /* 0x0000540001247983 */ /* 0x000ea20000100800 */
[----:B------:R-:W0:Y:S01]  /*74a0*/  S2R R0, SR_TID.X ;  /* 0x0000000000007919 */ /* 0x000e220000002100 */
[--C-:B------:R-:W-:Y:S01]  /*74b0*/  SHF.R.S32.HI R13, RZ, 0x1f, R22.reuse ;  /* 0x0000001fff0d7819 */ /* 0x100fe20000011416 */
[----:B------:R-:W1:Y:S01]  /*74c0*/  LDC R31, c[0x0][0x3d4] ;  /* 0x0000f500ff1f7b82 */ /* 0x000e620000000800 */
[----:B------:R-:W-:Y:S01]  /*74d0*/  IMAD.MOV.U32 R12, RZ, RZ, R22 ;  /* 0x000000ffff0c7224 */ /* 0x000fe200078e0016 */
[----:B------:R-:W-:Y:S01]  /*74e0*/  ULDC.64 UR4, c[0x0][0x3c8] ;  /* 0x0000f20000047ab9 */ /* 0x000fe20000000a00 */
[----:B------:R-:W-:Y:S01]  /*74f0*/  IMAD R24, R45, R10, RZ ;  /* 0x0000000a2d187224 */ /* 0x000fe200078e02ff */
[----:B------:R-:W-:Y:S01]  /*7500*/  ULDC.64 UR6, c[0x0][0x3e0] ;  /* 0x0000f80000067ab9 */ /* 0x000fe20000000a00 */
[----:B0-----:R-:W-:-:S02]  /*7510*/  VIADD R35, R0, 0xffffff80 ;  /* 0xffffff8000237836 */ /* 0x001fc40000000000 */
[----:B------:R-:W-:-:S05]  /*7520*/  VIADD R34, R0, 0xffffff80 ;  /* 0xffffff8000227836 */ /* 0x000fca0000000000 */
[----:B------:R-:W-:Y:S02]  /*7530*/  LEA.HI R34, R34, R35, RZ, 0x1 ;  /* 0x0000002322227211 */ /* 0x000fe400078f08ff */
[----:B------:R-:W3:Y:S02]  /*7540*/  LDL R35, [R1+0x6c] ;  /* 0x00006c0001237983 */ /* 0x000ee40000100800 */
[----:B------:R-:W-:Y:S01]  /*7550*/  SHF.R.S32.HI R34, RZ, 0x1, R34 ;  /* 0x00000001ff227819 */ /* 0x000fe20000011422 */
[----:B------:R-:W-:-:S04]  /*7560*/  IMAD R0, R45, R8, RZ ;  /* 0x000000082d007224 */ /* 0x000fc800078e02ff */
[----:B------:R-:W-:-:S04]  /*7570*/  IMAD.WIDE.U32 R14, R34, R8, R12 ;  /* 0x00000008220e7225 */ /* 0x000fc800078e000c */
[----:B------:R-:W-:Y:S01]  /*7580*/  IMAD.WIDE.U32 R20, R34, R10, R12 ;  /* 0x0000000a22147225 */ /* 0x000fe200078e000c */
[----:B------:R-:W-:-:S03]  /*7590*/  IADD3 R12, P0, R14, R32, RZ ;  /* 0x000000200e0c7210 */ /* 0x000fc60007f1e0ff */
[----:B------:R-:W-:Y:S01]  /*75a0*/  IMAD R0, R34, R9, R0 ;  /* 0x0000000922007224 */ /* 0x000fe200078e0200 */
[----:B------:R-:W-:Y:S01]  /*75b0*/  IADD3 R14, P1, R20, R30, RZ ;  /* 0x0000001e140e7210 */ /* 0x000fe20007f3e0ff */
[----:B------:R-:W-:-:S03]  /*75c0*/  IMAD R24, R34, R11, R24 ;  /* 0x0000000b22187224 */ /* 0x000fc600078e0218 */
[----:B------:R-:W-:Y:S02]  /*75d0*/  IADD3.X R13, R43, R0, R15, P0, !PT ;  /* 0x000000002b0d7210 */ /* 0x000fe400007fe40f */
[----:B------:R-:W0:Y:S01]  /*75e0*/  LDC R0, c[0x0][0x428] ;  /* 0x00010a00ff007b82 */ /* 0x000e220000000800 */
[----:B------:R-:W-:Y:S01]  /*75f0*/  IADD3.X R15, R29, R24, R21, P1, !PT ;  /* 0x000000181d0f7210 */ /* 0x000fe20000ffe415 */
[----:B------:R-:W-:-:S04]  /*7600*/  IMAD.WIDE.U32 R6, R6, 0xc0, R12 ;  /* 0x000000c006067825 */ /* 0x000fc800078e000c */
[----:B------:R-:W-:Y:S01]  /*7610*/  IMAD.WIDE.U32 R4, R4, 0xc0, R14 ;  /* 0x000000c004047825 */ /* 0x000fe200078e000e */
[----:B------:R-:W-:-:S03]  /*7620*/  IADD3 R12, P1, R6, UR4, RZ ;  /* 0x00000004060c7c10 */ /* 0x000fc6000ff3e0ff */
[----:B------:R-:W-:Y:S01]  /*7630*/  IMAD R15, R42, 0xc0, RZ ;  /* 0x000000c02a0f7824 */ /* 0x000fe200078e02ff */
[----:B------:R-:W-:Y:S02]  /*7640*/  IADD3 R14, P2, R4, UR6, RZ ;  /* 0x00000006040e7c10 */ /* 0x000fe4000ff5e0ff */
[----:B------:R-:W-:Y:S02]  /*7650*/  CS2R R24, SRZ ;  /* 0x0000000000187805 */ /* 0x000fe4000001ff00 */
[----:B------:R-:W-:Y:S02]  /*7660*/  CS2R R26, SRZ ;  /* 0x00000000001a7805 */ /* 0x000fe4000001ff00 */
[----:B------:R-:W-:Y:S02]  /*7670*/  IADD3.X R15, R15, UR7, R5, P2, !PT ;  /* 0x000000070f0f7c10 */ /* 0x000fe400097fe405 */
[----:B------:R-:W-:Y:S01]  /*7680*/  CS2R R4, SRZ ;  /* 0x0000000000047805 */ /* 0x000fe2000001ff00 */
[----:B--2---:R-:W-:-:S05]  /*7690*/  IMAD R3, R36, -0xc0, R3 ;  /* 0xffffff4024037824 */ /* 0x004fca00078e0203 */
[----:B------:R-:W-:-:S04]  /*76a0*/  VIMNMX R20, R3, 0xc0, PT ;  /* 0x000000c003147848 */ /* 0x000fc80003fe0100 */
[----:B------:R-:W-:Y:S01]  /*76b0*/  ISETP.GE.AND P0, PT, R34, R20, PT ;  /* 0x000000142200720c */ /* 0x000fe20003f06270 */
[----:B------:R-:W-:-:S03]  /*76c0*/  IMAD R3, R40, 0xc0, RZ ;  /* 0x000000c028037824 */ /* 0x000fc600078e02ff */
[----:B-1----:R-:W-:Y:S02]  /*76d0*/  ISETP.GE.OR P0, PT, R22, R31, P0 ;  /* 0x0000001f1600720c */ /* 0x002fe40000706670 */
[----:B------:R-:W-:Y:S02]  /*76e0*/  IADD3.X R13, R3, UR5, R7, P1, !PT ;  /* 0x00000005030d7c10 */ /* 0x000fe40008ffe407 */
[----:B------:R-:W-:-:S09]  /*76f0*/  CS2R R6, SRZ ;  /* 0x0000000000067805 */ /* 0x000fd2000001ff00 */
[----:B------:R1:W5:Y:S04]  /*7700*/  @!P0 LDG.E.128 R24, desc[UR44][R12.64] ;  /* 0x0000002c0c188981 */ /* 0x000368000c1e1d00 */
[----:B------:R2:W5:Y:S01]  /*7710*/  @!P0 LDG.E.128 R4, desc[UR44][R14.64] ;  /* 0x0000002c0e048981 */ /* 0x000562000c1e1d00 */
[----:B0-----:R-:W-:-:S13]  /*7720*/  ISETP.NE.AND P0, PT, R0, 0x1, PT ;  /* 0x000000010000780c */ /* 0x001fda0003f05270 */
[----:B------:R-:W0:Y:S08]  /*7730*/  @P0 LDC R0, c[0x0][0x42c] ;  /* 0x00010b00ff000b82 */ /* 0x000e300000000800 */
[----:B------:R-:W4:Y:S01]  /*7740*/  @P0 LDC R21, c[0x0][0x430] ;  /* 0x00010c00ff150b82 */ /* 0x000f220000000800 */
[----:B------:R-:W-:Y:S02]  /*7750*/  IMAD R3, R36, 0xc0, R34 ;  /* 0x000000c024037824 */ /* 0x000fe400078e0222 */
[----:B-1----:R-:W-:-:S02]  /*7760*/  IMAD.MOV.U32 R12, RZ, RZ, R32 ;  /* 0x000000ffff0c7224 */ /* 0x002fc400078e0020 */
[----:B------:R-:W-:Y:S02]  /*7770*/  IMAD.MOV.U32 R13, RZ, RZ, R43 ;  /* 0x000000ffff0d7224 */ /* 0x000fe400078e002b */
[----:B0-----:R-:W-:-:S05]  /*7780*/  @P0 IMAD.HI.U32 R0, R3, R0, RZ ;  /* 0x0000000003000227 */ /* 0x001fca00078e00ff */
[----:B----4-:R-:W-:Y:S01]  /*7790*/  @P0 SHF.R.U32.HI R3, RZ, R21, R0 ;  /* 0x00000015ff030219 */ /* 0x010fe20000011600 */
[----:B--2---:R-:W-:-:S03]  /*77a0*/  IMAD.MOV.U32 R14, RZ, RZ, R30 ;  /* 0x000000ffff0e7224 */ /* 0x004fc600078e001e */
[----:B------:R-:W-:Y:S01]  /*77b0*/  SHF.R.S32.HI R21, RZ, 0x1f, R3 ;  /* 0x0000001fff157819 */ /* 0x000fe20000011403 */
[----:B------:R-:W-:Y:S02]  /*77c0*/  IMAD.MOV.U32 R15, RZ, RZ, R29 ;  /* 0x000000ffff0f7224 */ /* 0x000fe400078e001d */
[----:B------:R-:W-:-:S04]  /*77d0*/  IMAD.WIDE.U32 R12, R3, R8, R12 ;  /* 0x00000008030c7225 */ /* 0x000fc800078e000c */
[C---:B------:R-:W-:Y:S02]  /*77e0*/  IMAD R8, R21.reuse, R8, RZ ;  /* 0x0000000815087224 */ /* 0x040fe400078e02ff */
[-C--:B------:R-:W-:Y:S02]  /*77f0*/  IMAD R0, R21, R10.reuse, RZ ;  /* 0x0000000a15007224 */ /* 0x080fe400078e02ff */
[----:B------:R-:W-:-:S04]  /*7800*/  IMAD.WIDE.U32 R14, R3, R10, R14 ;  /* 0x0000000a030e7225 */ /* 0x000fc800078e000e */
[C---:B------:R-:W-:Y:S01]  /*7810*/  IMAD R9, R3.reuse, R9, R8 ;  /* 0x0000000903097224 */ /* 0x040fe200078e0208 */
[----:B------:R-:W-:Y:S01]  /*7820*/  IADD3 R8, P0, R12, UR4, RZ ;  /* 0x000000040c087c10 */ /* 0x000fe2000ff1e0ff */
[----:B------:R-:W-:Y:S01]  /*7830*/  IMAD R3, R3, R11, R0 ;  /* 0x0000000b03037224 */ /* 0x000fe200078e0200 */
[----:B------:R-:W-:Y:S01]  /*7840*/  IADD3 R0, P1, R14, UR6, RZ ;  /* 0x000000060e007c10 */ /* 0x000fe2000ff3e0ff */
[----:B------:R-:W-:Y:S01]  /*7850*/  UMOV UR4, 0xffffffff ;  /* 0xffffffff00047882 */ /* 0x000fe20000000000 */
[----:B------:R-:W-:Y:S02]  /*7860*/  IADD3.X R13, R13, UR5, R9, P0, !PT ;  /* 0x000000050d0d7c10 */ /* 0x000fe400087fe409 */
[----:B------:R-:W-:Y:S02]  /*7870*/  IADD3.X R3, R15, UR7, R3, P1, !PT ;  /* 0x000000070f037c10 */ /* 0x000fe40008ffe403 */
[----:B---3--:R-:W-:Y:S01]  /*7880*/  LEA.HI R9, R35, R35, RZ, 0x1 ;  /* 0x0000002323097211 */ /* 0x008fe200078f08ff */
[----:B------:R-:W-:Y:S06]  /*7890*/  BRA.DIV UR4, `(.L_x_1139) ;  /* 0x000001ae04307947 */ /* 0x000fec000b800000 */
.L_x_1406:
[----:B------:R-:W-:Y:S01]  /*78a0*/  UMOV UR4, 0xffffffff ;  /* 0xffffffff00047882 */ /* 0x000fe20000000000 */
[----:B------:R-:W-:Y:S02]  /*78b0*/  LOP3.LUT R9, R9, 0xfffffffe, RZ, 0xc0, !PT ;  /* 0xfffffffe09097812 */ /* 0x000fe400078ec0ff */
[----:B------:R-:W-:Y:S05]  /*78c0*/  BRA.DIV UR4, `(.L_x_1140) ;  /* 0x000001ae04487947 */ /* 0x000fea000b800000 */
.L_x_1409:
[----:B------:R-:W-:Y:S01]  /*78d0*/  UMOV UR4, 0xffffffff ;  /* 0xffffffff00047882 */ /* 0x000fe20000000000 */
[----:B------:R-:W-:Y:S02]  /*78e0*/  IMAD.IADD R9, R35, 0x1, -R9 ;  /* 0x0000000123097824 */ /* 0x000fe400078e0a09 */
[----:B------:R-:W-:Y:S05]  /*78f0*/  BRA.DIV UR4, `(.L_x_1141) ;  /* 0x000001ae04647947 */ /* 0x000fea000b800000 */
.L_x_1412:
[----:B------:R-:W-:Y:S01]  /*7900*/  UMOV UR4, 0xffffffff ;  /* 0xffffffff00047882 */ /* 0x000fe20000000000 */
[----:B------:R-:W-:Y:S02]  /*7910*/  SHF.L.U32 R3, R9, 0x1f, RZ ;  /* 0x0000001f09037819 */ /* 0x000fe400000006ff */
[----:B------:R-:W-:Y:S05]  /*7920*/  BRA.DIV UR4, `(.L_x_1142) ;  /* 0x000001ae04807947 */ /* 0x000fea000b800000 */
.L_x_1415:
[----:B------:R-:W0:Y:S01]  /*7930*/  SYNCS.PHASECHK.TRANS64.TRYWAIT P1, [R18+URZ+0x13200], R3 ;  /* 0x01320003120075a7 */ /* 0x000e22000802017f */
[----:B------:R-:W-:Y:S01]  /*7940*/  ISETP.GE.AND P0, PT, R22, R31, PT ;  /* 0x0000001f1600720c */ /* 0x000fe20003f06270 */
[----:B------:R-:W-:Y:S03]  /*7950*/  BSSY B1, `(.L_x_1143) ;  /* 0x0000003000017945 */ /* 0x000fe60003800000 */
[----:B------:R-:W-:Y:S01]  /*7960*/  ISETP.GE.OR P0, PT, R34, R20, P0 ;  /* 0x000000142200720c */ /* 0x000fe20000706670 */
[----:B0-----:R-:W-:-:S12]  /*7970*/  @!P1 BRA `(.L_x_1144) ;  /* 0x000001ac00949947 */ /* 0x001fd80003800000 */
.L_x_1416:
[----:B------:R-:W-:Y:S05]  /*7980*/  BSYNC B1 ;  /* 0x0000000000017941 */ /* 0x000fea0003800000 */
.L_x_1143:
[----:B------:R-:W-:Y:S05]  /*7990*/  @P0 BRA `(.L_x_1136) ;  /* 0x0000000c00f00947 */ /* 0x000fea0003800000 */
[----:B------:R-:W2:Y:S04]  /*79a0*/  LDL R14, [R1+0x4c] ;  /* 0x00004c00010e7983 */ /* 0x000ea80000100800 */
[----:B------:R-:W3:Y:S04]  /*79b0*/  LDL R29, [R1+0x60] ;  /* 0x00006000011d7983 */ /* 0x000ee80000100800 */
[----:B------:R-:W4:Y:S01]  /*79c0*/  LDL R51, [R1+0x74] ;  /* 0x0000740001337983 */ /* 0x000f220000100800 */
[----:B0----5:R-:W-:Y:S02]  /*79d0*/  SHF.R.U32.HI R3, RZ, 0x8, R24 ;  /* 0x00000008ff037819 */ /* 0x021fe40000011618 */
[----:B------:R-:W-:-:S02]  /*79e0*/  SHF.R.U32.HI R9, RZ, 0x8, R25 ;  /* 0x00000008ff097819 */ /* 0x000fc40000011619 */
[----:B------:R-:W-:Y:S02]  /*79f0*/  LOP3.LUT R0, R24, 0xff, RZ, 0xc0, !PT ;  /* 0x000000ff18007812 */ /* 0x000fe400078ec0ff */
[----:B------:R-:W-:Y:S02]  /*7a00*/  LOP3.LUT R3, R3, 0xff, RZ, 0xc0, !PT ;  /* 0x000000ff03037812 */ /* 0x000fe400078ec0ff */
[----:B------:R-:W-:Y:S02]  /*7a10*/  LOP3.LUT R8, R25, 0xff, RZ, 0xc0, !PT ;  /* 0x000000ff19087812 */ /* 0x000fe400078ec0ff */
[----:B------:R-:W-:Y:S02]  /*7a20*/  LOP3.LUT R9, R9, 0xff, RZ, 0xc0, !PT ;  /* 0x000000ff09097812 */ /* 0x000fe400078ec0ff */
[----:B------:R-:W-:Y:S01]  /*7a30*/  PRMT R20, R3, 0x7604, R0 ;  /* 0x0000760403147816 */ /* 0x000fe20000000000 */
[----:B------:R-:W-:Y:S01]  /*7a40*/  IMAD.IADD R0, R22, 0x1, R31 ;  /* 0x0000000116007824 */ /* 0x000fe200078e021f */
[----:B------:R-:W-:-:S02]  /*7a50*/  PRMT R30, R9, 0x7604, R8 ;  /* 0x00007604091e7816 */ /* 0x000fc40000000008 */
[----:B------:R-:W-:Y:S02]  /*7a60*/  SHF.R.U32.HI R8, RZ, 0x8, R26 ;  /* 0x00000008ff087819 */ /* 0x000fe4000001161a */
[----:B------:R-:W-:Y:S02]  /*7a70*/  LOP3.LUT R3, R26, 0xff, RZ, 0xc0, !PT ;  /* 0x000000ff1a037812 */ /* 0x000fe400078ec0ff */
[----:B------:R-:W-:Y:S02]  /*7a80*/  LOP3.LUT R8, R8, 0xff, RZ, 0xc0, !PT ;  /* 0x000000ff08087812 */ /* 0x000fe400078ec0ff */
[----:B------:R-:W-:Y:S02]  /*7a90*/  SHF.R.U32.HI R12, RZ, 0x8, R4 ;  /* 0x00000008ff0c7819 */ /* 0x000fe40000011604 */
[----:B------:R-:W-:Y:S02]  /*7aa0*/  PRMT R32, R8, 0x7604, R3 ;  /* 0x0000760408207816 */ /* 0x000fe40000000003 */
[----:B------:R-:W-:-:S02]  /*7ab0*/  SHF.R.U32.HI R10, RZ, 0x8, R27 ;  /* 0x00000008ff0a7819 */ /* 0x000fc4000001161b */
[----:B------:R-:W-:Y:S02]  /*7ac0*/  LOP3.LUT R11, R4, 0xff, RZ, 0xc0, !PT ;  /* 0x000000ff040b7812 */ /* 0x000fe400078ec0ff */
[----:B------:R-:W-:Y:S02]  /*7ad0*/  LOP3.LUT R12, R12, 0xff, RZ, 0xc0, !PT ;  /* 0x000000ff0c0c7812 */ /* 0x000fe400078ec0ff */
[----:B------:R-:W-:Y:S02]  /*7ae0*/  SHF.R.U32.HI R21, RZ, 0x8, R7 ;  /* 0x00000008ff157819 */ /* 0x000fe40000011607 */
[----:B------:R-:W-:Y:S02]  /*7af0*/  LOP3.LUT R9, R27, 0xff, RZ, 0xc0, !PT ;  /* 0x000000ff1b097812 */ /* 0x000fe400078ec0ff */
[----:B------:R-:W-:Y:S02]  /*7b00*/  LOP3.LUT R10, R10, 0xff, RZ, 0xc0, !PT ;  /* 0x000000ff0a0a7812 */ /* 0x000fe400078ec0ff */
[----:B------:R-:W-:-:S02]  /*7b10*/  PRMT R33, R12, 0x7604, R11 ;  /* 0x000076040c217816 */ /* 0x000fc4000000000b */
[----:B------:R-:W-:Y:S02]  /*7b20*/  LOP3.LUT R12, R6, 0xff, RZ, 0xc0, !PT ;  /* 0x000000ff060c7812 */ /* 0x000fe400078ec0ff */
[----:B------:R-:W-:Y:S02]  /*7b30*/  LOP3.LUT R21, R21, 0xff, RZ, 0xc0, !PT ;  /* 0x000000ff15157812 */ /* 0x000fe400078ec0ff */
[----:B------:R-:W-:Y:S02]  /*7b40*/  PRMT R34, R10, 0x7604, R9 ;  /* 0x000076040a227816 */ /* 0x000fe40000000009 */
[----:B------:R-:W-:-:S04]  /*7b50*/  SHF.R.U32.HI R31, RZ, 0x10, R27 ;  /* 0x00000010ff1f7819 */ /* 0x000fc8000001161b */
[----:B------:R-:W-:-:S04]  /*7b60*/  LOP3.LUT R31, R31, 0xff, RZ, 0xc0, !PT ;  /* 0x000000ff1f1f7812 */ /* 0x000fc800078ec0ff */
[----:B------:R-:W-:Y:S02]  /*7b70*/  PRMT R31, R31, 0x7054, R34 ;  /* 0x000070541f1f7816 */ /* 0x000fe40000000022 */
[----:B------:R-:W-:-:S04]  /*7b80*/  SHF.R.U32.HI R34, RZ, 0x10, R7 ;  /* 0x00000010ff227819 */ /* 0x000fc80000011607 */
[----:B------:R-:W-:Y:S02]  /*7b90*/  LOP3.LUT R34, R34, 0xff, RZ, 0xc0, !PT ;  /* 0x000000ff22227812 */ /* 0x000fe400078ec0ff */
[----:B--2---:R-:W-:Y:S02]  /*7ba0*/  SHF.R.U32.HI R13, RZ, 0x3, R14 ;  /* 0x00000003ff0d7819 */ /* 0x004fe4000001160e */
[----:B------:R-:W-:Y:S02]  /*7bb0*/  LOP3.LUT R0, R14, 0x30, R0, 0xf8, !PT ;  /* 0x000000300e007812 */ /* 0x000fe400078ef800 */
[----:B------:R-:W-:Y:S02]  /*7bc0*/  SHF.R.U32.HI R14, RZ, 0x8, R6 ;  /* 0x00000008ff0e7819 */ /* 0x000fe40000011606 */
[----:B------:R-:W-:Y:S02]  /*7bd0*/  LOP3.LUT R3, R0, R13, RZ, 0x3c, !PT ;  /* 0x0000000d00037212 */ /* 0x000fe400078e3cff */
[----:B------:R-:W-:Y:S01]  /*7be0*/  SHF.R.U32.HI R13, RZ, 0x8, R5 ;  /* 0x00000008ff0d7819 */ /* 0x000fe20000011605 */
[----:B----4-:R-:W0:Y:S01]  /*7bf0*/  LDS.128 R8, [R51+0xb000] ;  /* 0x00b0000033087984 */ /* 0x010e220000000c00 */
[----:B------:R-:W-:-:S02]  /*7c00*/  LOP3.LUT R0, R5, 0xff, RZ, 0xc0, !PT ;  /* 0x000000ff05007812 */ /* 0x000fc400078ec0ff */
[----:B------:R-:W-:Y:S02]  /*7c10*/  LOP3.LUT R13, R13, 0xff, RZ, 0xc0, !PT ;  /* 0x000000ff0d0d7812 */ /* 0x000fe400078ec0ff */
[----:B------:R-:W-:Y:S02]  /*7c20*/  LOP3.LUT R15, R14, 0xff, RZ, 0xc0, !PT ;  /* 0x000000ff0e0f7812 */ /* 0x000fe400078ec0ff */
[----:B------:R-:W-:Y:S02]  /*7c30*/  LOP3.LUT R14, R7, 0xff, RZ, 0xc0, !PT ;  /* 0x000000ff070e7812 */ /* 0x000fe400078ec0ff */
[----:B------:R-:W-:Y:S02]  /*7c40*/  PRMT R35, R13, 0x7604, R0 ;  /* 0x000076040d237816 */ /* 0x000fe40000000000 */
[----:B---3--:R-:W-:Y:S02]  /*7c50*/  IADD3 R0, R18, R29, R3 ;  /* 0x0000001d12007210 */ /* 0x008fe40007ffe003 */
[----:B------:R-:W-:-:S02]  /*7c60*/  PRMT R37, R15, 0x7604, R12 ;  /* 0x000076040f257816 */ /* 0x000fc4000000000c */
[----:B------:R-:W-:Y:S02]  /*7c70*/  PRMT R39, R21, 0x7604, R14 ;  /* 0x0000760415277816 */ /* 0x000fe4000000000e */
[----:B------:R-:W1:Y:S01]  /*7c80*/  LDS.128 R12, [R0+0xb000] ;  /* 0x00b00000000c7984 */ /* 0x000e620000000c00 */
[----:B------:R-:W-:Y:S02]  /*7c90*/  SHF.R.U32.HI R21, RZ, 0x10, R25 ;  /* 0x00000010ff157819 */ /* 0x000fe40000011619 */
[----:B------:R-:W-:Y:S02]  /*7ca0*/  SHF.R.U32.HI R3, RZ, 0x10, R24 ;  /* 0x00000010ff037819 */ /* 0x000fe40000011618 */
[----:B------:R-:W-:Y:S02]  /*7cb0*/  SHF.R.U32.HI R29, RZ, 0x10, R26 ;  /* 0x00000010ff1d7819 */ /* 0x000fe4000001161a */
[----:B------:R-:W-:Y:S02]  /*7cc0*/  LOP3.LUT R21, R21, 0xff, RZ, 0xc0, !PT ;  /* 0x000000ff15157812 */ /* 0x000fe400078ec0ff */
        /* <DEDUP_REMOVED lines=12> */
[----:B------:R-:W-:-:S02]  /*7d90*/  PRMT R33, R20, 0x7054, R33 ;  /* 0x0000705414217816 */ /* 0x000fc40000000021 */
[----:B------:R-:W-:Y:S02]  /*7da0*/  PRMT R41, R32, 0x7054, R37 ;  /* 0x0000705420297816 */ /* 0x000fe40000000025 */
[----:B------:R-:W-:Y:S02]  /*7db0*/  PRMT R43, R34, 0x7054, R39 ;  /* 0x00007054222b7816 */ /* 0x000fe40000000027 */
[----:B------:R-:W-:Y:S02]  /*7dc0*/  LOP3.LUT R37, R35, 0xff000000, R5, 0xf8, !PT ;  /* 0xff00000023257812 */ /* 0x000fe400078ef805 */
[----:B------:R-:W-:Y:S02]  /*7dd0*/  LOP3.LUT R20, R3, 0xff000000, R24, 0xf8, !PT ;  /* 0xff00000003147812 */ /* 0x000fe400078ef818 */
[----:B------:R-:W-:Y:S02]  /*7de0*/  LOP3.LUT R34, R21, 0xff000000, R25, 0xf8, !PT ;  /* 0xff00000015227812 */ /* 0x000fe400078ef819 */
[----:B------:R-:W-:-:S02]  /*7df0*/  LOP3.LUT R3, R29, 0xff000000, R26, 0xf8, !PT ;  /* 0xff0000001d037812 */ /* 0x000fc400078ef81a */
[----:B------:R-:W-:Y:S02]  /*7e00*/  LOP3.LUT R29, R33, 0xff000000, R4, 0xf8, !PT ;  /* 0xff000000211d7812 */ /* 0x000fe400078ef804 */
[-C--:B0-----:R-:W-:Y:S02]  /*7e10*/  F2FP.F16.E4M3.UNPACK_B R25, R8.reuse ;  /* 0x00000008ff19723e */ /* 0x081fe400020006ff */
[----:B------:R-:W-:Y:S02]  /*7e20*/  F2FP.F16.E4M3.UNPACK_B R32, R8.H1 ;  /* 0x00000008ff20723e */ /* 0x000fe400030006ff */
[-C--:B------:R-:W-:Y:S02]  /*7e30*/  F2FP.F16.E4M3.UNPACK_B R30, R11.reuse ;  /* 0x0000000bff1e723e */ /* 0x080fe400020006ff */
[----:B------:R-:W-:Y:S02]  /*7e40*/  F2FP.F16.E4M3.UNPACK_B R33, R11.H1 ;  /* 0x0000000bff21723e */ /* 0x000fe400030006ff */
[----:B------:R-:W-:-:S02]  /*7e50*/  F2FP.F16.E4M3.UNPACK_B R38, R37 ;  /* 0x00000025ff26723e */ /* 0x000fc400020006ff */
[----:B-1----:R-:W-:Y:S02]  /*7e60*/  F2FP.F16.E4M3.UNPACK_B R8, R13 ;  /* 0x0000000dff08723e */ /* 0x002fe400020006ff */
[----:B------:R-:W-:Y:S01]  /*7e70*/  F2FP.F16.E4M3.UNPACK_B R11, R34 ;  /* 0x00000022ff0b723e */ /* 0x000fe200020006ff */
[----:B------:R-:W-:Y:S01]  /*7e80*/  HADD2.F32 R40, -RZ, R38.H0_H0 ;  /* 0x20000026ff287230 */ /* 0x000fe20000004100 */
[----:B------:R-:W-:Y:S01]  /*7e90*/  LOP3.LUT R5, R41, 0xff000000, R6, 0xf8, !PT ;  /* 0xff00000029057812 */ /* 0x000fe200078ef806 */
[--C-:B------:R-:W-:Y:S01]  /*7ea0*/  HADD2.F32 R6, -RZ, R8.reuse.H0_H0 ;  /* 0x20000008ff067230 */ /* 0x100fe20000004100 */
[----:B------:R-:W-:Y:S01]  /*7eb0*/  F2FP.F16.E4M3.UNPACK_B R21, R9 ;  /* 0x00000009ff15723e */ /* 0x000fe200020006ff */
[----:B------:R-:W-:Y:S01]  /*7ec0*/  HADD2.F32 R8, -RZ, R8.H1_H1 ;  /* 0x30000008ff087230 */ /* 0x000fe20000004100 */
[----:B------:R-:W-:Y:S01]  /*7ed0*/  F2FP.F16.E4M3.UNPACK_B R26, R13.H1 ;  /* 0x0000000dff1a723e */ /* 0x000fe200030006ff */
[----:B------:R-:W-:Y:S01]  /*7ee0*/  HADD2.F32 R13, -RZ, R11.H0_H0 ;  /* 0x2000000bff0d7230 */ /* 0x000fe20000004100 */
[----:B------:R-:W-:-:S02]  /*7ef0*/  LOP3.LUT R39, R31, 0xff000000, R27, 0xf8, !PT ;  /* 0xff0000001f277812 */ /* 0x000fc400078ef81b */
[----:B------:R-:W-:Y:S01]  /*7f00*/  F2FP.F16.E4M3.UNPACK_B R24, R9.H1 ;  /* 0x00000009ff18723e */ /* 0x000fe200030006ff */
[--C-:B------:R-:W-:Y:S01]  /*7f10*/  HADD2.F32 R9, -RZ, R21.reuse.H0_H0 ;  /* 0x20000015ff097230 */ /* 0x100fe20000004100 */
[-C--:B------:R-:W-:Y:S01]  /*7f20*/  F2FP.F16.E4M3.UNPACK_B R27, R12.reuse ;  /* 0x0000000cff1b723e */ /* 0x080fe200020006ff */
[----:B------:R-:W-:Y:S01]  /*7f30*/  HADD2.F32 R21, -RZ, R21.H1_H1 ;  /* 0x30000015ff157230 */ /* 0x000fe20000004100 */
[----:B------:R-:W-:Y:S01]  /*7f40*/  F2FP.F16.E4M3.UNPACK_B R35, R12.H1 ;  /* 0x0000000cff23723e */ /* 0x000fe200030006ff */
[C---:B------:R-:W-:Y:S01]  /*7f50*/  FMUL.FTZ R12, R6.reuse, R40 ;  /* 0x00000028060c7220 */ /* 0x040fe20000410000 */
[-C--:B------:R-:W-:Y:S02]  /*7f60*/  F2FP.F16.E4M3.UNPACK_B R31, R15.reuse ;  /* 0x0000000fff1f723e */ /* 0x080fe400020006ff */
[----:B------:R-:W-:Y:S01]  /*7f70*/  F2FP.F16.E4M3.UNPACK_B R36, R15.H1 ;  /* 0x0000000fff24723e */ /* 0x000fe200030006ff */
[-C--:B------:R-:W-:Y:S01]  /*7f80*/  FMUL.FTZ R15, R6, R13.reuse ;  /* 0x0000000d060f7220 */ /* 0x080fe20000410000 */
[----:B------:R-:W-:Y:S01]  /*7f90*/  FFMA.FTZ R6, R9, R13, -R12 ;  /* 0x0000000d09067223 */ /* 0x000fe2000001080c */
[----:B------:R-:W-:Y:S01]  /*7fa0*/  F2FP.F16.E4M3.UNPACK_B R34, R34.H1 ;  /* 0x00000022ff22723e */ /* 0x000fe200030006ff */
[----:B------:R-:W-:-:S02]  /*7fb0*/  HADD2.F32 R12, -RZ, R11.H1_H1 ;  /* 0x3000000bff0c7230 */ /* 0x000fc40000004100 */
[----:B------:R-:W-:Y:S01]  /*7fc0*/  FFMA.FTZ R9, R9, R40, R15 ;  /* 0x0000002809097223 */ /* 0x000fe2000001000f */
[----:B------:R-:W-:Y:S01]  /*7fd0*/  F2FP.F16.E4M3.UNPACK_B R15, R37.H1 ;  /* 0x00000025ff0f723e */ /* 0x000fe200030006ff */
[----:B------:R-:W-:Y:S01]  /*7fe0*/  HADD2.F32 R37, -RZ, R38.H1_H1 ;  /* 0x30000026ff257230 */ /* 0x000fe20000004100 */
[----:B------:R-:W-:Y:S01]  /*7ff0*/  LOP3.LUT R43, R43, 0xff000000, R7, 0xf8, !PT ;  /* 0xff0000002b2b7812 */ /* 0x000fe200078ef807 */
[----:B------:R-:W-:Y:S01]  /*8000*/  HADD2.F32 R11, -RZ, R26.H0_H0 ;  /* 0x2000001aff0b7230 */ /* 0x000fe20000004100 */
[----:B------:R-:W-:Y:S01]  /*8010*/  F2FP.F16.E4M3.UNPACK_B R7, R14 ;  /* 0x0000000eff07723e */ /* 0x000fe200020006ff */
[----:B------:R-:W-:Y:S02]  /*8020*/  HADD2.F32 R40, -RZ, R15.H0_H0 ;  /* 0x2000000fff287230 */ /* 0x000fe40000004100 */
[C---:B------:R-:W-:Y:S01]  /*8030*/  FMUL.FTZ R42, R8.reuse, R37 ;  /* 0x00000025082a7220 */ /* 0x040fe20000410000 */
[----:B------:R-:W-:Y:S02]  /*8040*/  HADD2.F32 R38, -RZ, R34.H0_H0 ;  /* 0x20000022ff267230 */ /* 0x000fe40000004100 */
[----:B------:R-:W-:Y:S01]  /*8050*/  FMUL.FTZ R8, R8, R12 ;  /* 0x0000000c08087220 */ /* 0x000fe20000410000 */
[----:B------:R-:W-:-:S02]  /*8060*/  HADD2.F32 R13, -RZ, R24.H0_H0 ;  /* 0x20000018ff0d7230 */ /* 0x000fc40000004100 */
[C---:B------:R-:W-:Y:S01]  /*8070*/  FMUL.FTZ R44, R11.reuse, R40 ;  /* 0x000000280b2c7220 */ /* 0x040fe20000410000 */
[----:B------:R-:W-:Y:S02]  /*8080*/  HADD2.F32 R26, -RZ, R26.H1_H1 ;  /* 0x3000001aff1a7230 */ /* 0x000fe40000004100 */
[----:B------:R-:W-:Y:S01]  /*8090*/  FMUL.FTZ R41, R11, R38 ;  /* 0x000000260b297220 */ /* 0x000fe20000410000 */
[----:B------:R-:W-:Y:S01]  /*80a0*/  FFMA.FTZ R11, R21, R12, -R42 ;  /* 0x0000000c150b7223 */ /* 0x000fe2000001082a */
[----:B------:R-:W-:Y:S01]  /*80b0*/  FFMA.FTZ R12, R13, R38, -R44 ;  /* 0x000000260d0c7223 */ /* 0x000fe2000001082c */
[----:B------:R-:W-:Y:S01]  /*80c0*/  FFMA.FTZ R8, R21, R37, R8 ;  /* 0x0000002515087223 */ /* 0x000fe20000010008 */
[----:B------:R-:W-:Y:S01]  /*80d0*/  FFMA.FTZ R13, R13, R40, R41 ;  /* 0x000000280d0d7223 */ /* 0x000fe20000010029 */
[----:B------:R-:W-:Y:S01]  /*80e0*/  HADD2.F32 R37, -RZ, R34.H1_H1 ;  /* 0x30000022ff257230 */ /* 0x000fe20000004100 */
[----:B------:R-:W-:Y:S01]  /*80f0*/  F2FP.F16.E4M3.UNPACK_B R40, R43 ;  /* 0x0000002bff28723e */ /* 0x000fe200020006ff */
[----:B------:R-:W-:Y:S01]  /*8100*/  HADD2.F32 R41, -RZ, R15.H1_H1 ;  /* 0x3000000fff297230 */ /* 0x000fe20000004100 */
[----:B------:R-:W-:Y:S01]  /*8110*/  F2FP.F16.E4M3.UNPACK_B R34, R39 ;  /* 0x00000027ff22723e */ /* 0x000fe200020006ff */
[----:B------:R-:W-:Y:S01]  /*8120*/  HADD2.F32 R15, -RZ, R31.H0_H0 ;  /* 0x2000001fff0f7230 */ /* 0x000fe20000004100 */
[----:B------:R-:W-:Y:S01]  /*8130*/  F2FP.F16.E4M3.UNPACK_B R43, R43.H1 ;  /* 0x0000002bff2b723e */ /* 0x000fe200030006ff */
[----:B------:R-:W-:-:S02]  /*8140*/  HADD2.F32 R42, -RZ, R40.H0_H0 ;  /* 0x20000028ff2a7230 */ /* 0x000fc40000004100 */
[C---:B------:R-:W-:Y:S01]  /*8150*/  FMUL.FTZ R45, R26.reuse, R41 ;  /* 0x000000291a2d7220 */ /* 0x040fe20000410000 */
[----:B------:R-:W-:Y:S02]  /*8160*/  HADD2.F32 R38, -RZ, R34.H0_H0 ;  /* 0x20000022ff267230 */ /* 0x000fe40000004100 */
[----:B------:R-:W-:Y:S01]  /*8170*/  FMUL.FTZ R26, R26, R37 ;  /* 0x000000251a1a7220 */ /* 0x000fe20000410000 */
[----:B------:R-:W-:Y:S02]  /*8180*/  HADD2.F32 R24, -RZ, R24.H1_H1 ;  /* 0x30000018ff187230 */ /* 0x000fe40000004100 */
[C---:B------:R-:W-:Y:S01]  /*8190*/  FMUL.FTZ R44, R15.reuse, R42 ;  /* 0x0000002a0f2c7220 */ /* 0x040fe20000410000 */
[----:B------:R-:W-:Y:S02]  /*81a0*/  HADD2.F32 R21, -RZ, R30.H0_H0 ;  /* 0x2000001eff157230 */ /* 0x000fe40000004100 */
[-C--:B------:R-:W-:Y:S01]  /*81b0*/  FMUL.FTZ R47, R15, R38.reuse ;  /* 0x000000260f2f7220 */ /* 0x080fe20000410000 */
[----:B------:R-:W-:Y:S01]  /*81c0*/  F2FP.F16.E4M3.UNPACK_B R39, R39.H1 ;  /* 0x00000027ff27723e */ /* 0x000fe200030006ff */
[C---:B------:R-:W-:Y:S01]  /*81d0*/  FFMA.FTZ R15, R24.reuse, R37, -R45 ;  /* 0x00000025180f7223 */ /* 0x040fe2000001082d */
[----:B------:R-:W-:Y:S01]  /*81e0*/  FFMA.FTZ R26, R24, R41, R26 ;  /* 0x00000029181a7223 */ /* 0x000fe2000001001a */
[----:B------:R-:W-:Y:S01]  /*81f0*/  FFMA.FTZ R24, R21, R38, -R44 ;  /* 0x0000002615187223 */ /* 0x000fe2000001082c */
[----:B------:R-:W-:-:S02]  /*8200*/  HADD2.F32 R41, -RZ, R40.H1_H1 ;  /* 0x30000028ff297230 */ /* 0x000fc40000004100 */
[----:B------:R-:W-:Y:S01]  /*8210*/  FFMA.FTZ R21, R21, R42, R47 ;  /* 0x0000002a15157223 */ /* 0x000fe2000001002f */
[----:B------:R-:W-:Y:S01]  /*8220*/  HADD2.F32 R31, -RZ, R31.H1_H1 ;  /* 0x3000001fff1f7230 */ /* 0x000fe20000004100 */
[----:B------:R-:W-:Y:S01]  /*8230*/  F2FP.F16.E4M3.UNPACK_B R14, R14.H1 ;  /* 0x0000000eff0e723e */ /* 0x000fe200030006ff */
[----:B------:R-:W-:Y:S01]  /*8240*/  HADD2.F32 R38, -RZ, R34.H1_H1 ;  /* 0x30000022ff267230 */ /* 0x000fe20000004100 */
[----:B------:R-:W-:Y:S01]  /*8250*/  F2FP.F16.E4M3.UNPACK_B R4, R10 ;  /* 0x0000000aff04723e */ /* 0x000fe200020006ff */
[----:B------:R-:W-:Y:S02]  /*8260*/  HADD2.F32 R42, -RZ, R43.H0_H0 ;  /* 0x2000002bff2a7230 */ /* 0x000fe40000004100 */
[C---:B------:R-:W-:Y:S01]  /*8270*/  FMUL.FTZ R45, R31.reuse, R41 ;  /* 0x000000291f2d7220 */ /* 0x040fe20000410000 */
[----:B------:R-:W-:Y:S02]  /*8280*/  HADD2.F32 R37, -RZ, R36.H0_H0 ;  /* 0x20000024ff257230 */ /* 0x000fe40000004100 */
[----:B------:R-:W-:Y:S01]  /*8290*/  FMUL.FTZ R44, R31, R38 ;  /* 0x000000261f2c7220 */ /* 0x000fe20000410000 */
[----:B------:R-:W-:Y:S01]  /*82a0*/  HADD2.F32 R40, -RZ, R39.H0_H0 ;  /* 0x20000027ff287230 */ /* 0x000fe20000004100 */
[----:B------:R-:W-:Y:S01]  /*82b0*/  F2FP.F16.E4M3.UNPACK_B R10, R10.H1 ;  /* 0x0000000aff0a723e */ /* 0x000fe200030006ff */
[----:B------:R-:W-:-:S02]  /*82c0*/  HADD2.F32 R30, -RZ, R30.H1_H1 ;  /* 0x3000001eff1e7230 */ /* 0x000fc40000004100 */
[C---:B------:R-:W-:Y:S01]  /*82d0*/  FMUL.FTZ R47, R37.reuse, R42 ;  /* 0x0000002a252f7220 */ /* 0x040fe20000410000 */
[----:B------:R-:W-:Y:S02]  /*82e0*/  HADD2.F32 R34, -RZ, R33.H0_H0 ;  /* 0x20000021ff227230 */ /* 0x000fe40000004100 */
[----:B------:R-:W-:Y:S01]  /*82f0*/  FMUL.FTZ R37, R37, R40 ;  /* 0x0000002825257220 */ /* 0x000fe20000410000 */
[----:B------:R-:W-:Y:S02]  /*8300*/  HADD2.F32 R43, -RZ, R43.H1_H1 ;  /* 0x3000002bff2b7230 */ /* 0x000fe40000004100 */
[C---:B------:R-:W-:Y:S01]  /*8310*/  FFMA.FTZ R31, R30.reuse, R38, -R45 ;  /* 0x000000261e1f7223 */ /* 0x040fe2000001082d */
[----:B------:R-:W-:Y:S01]  /*8320*/  FFMA.FTZ R30, R30, R41, R44 ;  /* 0x000000291e1e7223 */ /* 0x000fe2000001002c */
[----:B------:R-:W-:Y:S01]  /*8330*/  F2FP.F16.E4M3.UNPACK_B R41, R29.H1 ;  /* 0x0000001dff29723e */ /* 0x000fe200030006ff */
[C---:B------:R-:W-:Y:S01]  /*8340*/  FFMA.FTZ R47, R34.reuse, R40, -R47 ;  /* 0x00000028222f7223 */ /* 0x040fe2000001082f */
[----:B------:R-:W-:Y:S01]  /*8350*/  F2FP.F16.E4M3.UNPACK_B R38, R20.H1 ;  /* 0x00000014ff26723e */ /* 0x000fe200030006ff */
[----:B------:R-:W-:Y:S01]  /*8360*/  FFMA.FTZ R45, R34, R42, R37 ;  /* 0x0000002a222d7223 */ /* 0x000fe20000010025 */
[----:B------:R-:W-:Y:S01]  /*8370*/  HADD2.F32 R40, -RZ, R39.H1_H1 ;  /* 0x30000027ff287230 */ /* 0x000fe20000004100 */
[----:B------:R-:W-:Y:S01]  /*8380*/  F2FP.SATFINITE.E4M3.F32.PACK_AB_MERGE_C R13, R26, R13, RZ ;  /* 0x0000000d1a0d723e */ /* 0x000fe200048070ff */
[----:B------:R-:W-:-:S02]  /*8390*/  HADD2.F32 R37, -RZ, R36.H1_H1 ;  /* 0x30000024ff257230 */ /* 0x000fc40000004100 */
[----:B------:R-:W-:Y:S01]  /*83a0*/  HADD2.F32 R42, -RZ, R41.H0_H0 ;  /* 0x20000029ff2a7230 */ /* 0x000fe20000004100 */
[----:B------:R-:W-:Y:S01]  /*83b0*/  F2FP.SATFINITE.E4M3.F32.PACK_AB_MERGE_C R9, R8, R9, R13 ;  /* 0x000000090809723e */ /* 0x000fe2000480700d */
        /* <DEDUP_REMOVED lines=10> */
[----:B------:R-:W-:Y:S01]  /*8460*/  FFMA.FTZ R50, R34, R43, R46 ;  /* 0x0000002b22327223 */ /* 0x000fe2000001002e */
[----:B------:R-:W-:Y:S01]  /*8470*/  HADD2.F32 R35, -RZ, R35.H1_H1 ;  /* 0x30000023ff237230 */ /* 0x000fe20000004100 */
[----:B------:R-:W-:Y:S01]  /*8480*/  F2FP.F16.E4M3.UNPACK_B R34, R29 ;  /* 0x0000001dff22723e */ /* 0x000fe200020006ff */
[----:B------:R-:W-:Y:S02]  /*8490*/  HADD2.F32 R38, -RZ, R38.H1_H1 ;  /* 0x30000026ff267230 */ /* 0x000fe40000004100 */
[C---:B------:R-:W-:Y:S01]  /*84a0*/  FFMA.FTZ R44, R33.reuse, R39, -R44 ;  /* 0x00000027212c7223 */ /* 0x040fe2000001082c */
[----:B------:R-:W-:Y:S01]  /*84b0*/  FFMA.FTZ R42, R33, R42, R37 ;  /* 0x0000002a212a7223 */ /* 0x000fe20000010025 */
[----:B------:R-:W-:Y:S01]  /*84c0*/  HADD2.F32 R32, -RZ, R32.H1_H1 ;  /* 0x30000020ff207230 */ /* 0x000fe20000004100 */
[----:B------:R-:W-:Y:S01]  /*84d0*/  F2FP.F16.E4M3.UNPACK_B R33, R20 ;  /* 0x00000014ff21723e */ /* 0x000fe200020006ff */
[C---:B------:R-:W-:Y:S01]  /*84e0*/  FMUL.FTZ R37, R35.reuse, R41 ;  /* 0x0000002923257220 */ /* 0x040fe20000410000 */
[----:B------:R-:W-:Y:S01]  /*84f0*/  FMUL.FTZ R20, R35, R38 ;  /* 0x0000002623147220 */ /* 0x000fe20000410000 */
[----:B------:R-:W-:Y:S01]  /*8500*/  HADD2.F32 R35, -RZ, R34.H0_H0 ;  /* 0x20000022ff237230 */ /* 0x000fe20000004100 */
[----:B------:R-:W-:Y:S01]  /*8510*/  F2FP.SATFINITE.E4M3.F32.PACK_AB_MERGE_C R45, R50, R45, RZ ;  /* 0x0000002d322d723e */ /* 0x000fe200048070ff */
[----:B------:R-:W-:-:S02]  /*8520*/  HADD2.F32 R29, -RZ, R27.H0_H0 ;  /* 0x2000001bff1d7230 */ /* 0x000fc40000004100 */
[C---:B------:R-:W-:Y:S01]  /*8530*/  FFMA.FTZ R39, R32.reuse, R38, -R37 ;  /* 0x0000002620277223 */ /* 0x040fe20000010825 */
[----:B------:R-:W-:Y:S01]  /*8540*/  FFMA.FTZ R41, R32, R41, R20 ;  /* 0x0000002920297223 */ /* 0x000fe20000010014 */
[----:B------:R-:W-:Y:S02]  /*8550*/  HADD2.F32 R32, -RZ, R33.H0_H0 ;  /* 0x20000021ff207230 */ /* 0x000fe40000004100 */
[----:B------:R-:W-:Y:S02]  /*8560*/  HADD2.F32 R20, -RZ, R25.H0_H0 ;  /* 0x20000019ff147230 */ /* 0x000fe40000004100 */
[C---:B------:R-:W-:Y:S01]  /*8570*/  FMUL.FTZ R37, R29.reuse, R35 ;  /* 0x000000231d257220 */ /* 0x040fe20000410000 */
[----:B------:R-:W-:Y:S02]  /*8580*/  HADD2.F32 R34, -RZ, R34.H1_H1 ;  /* 0x30000022ff227230 */ /* 0x000fe40000004100 */
[----:B------:R-:W-:Y:S01]  /*8590*/  FMUL.FTZ R29, R29, R32 ;  /* 0x000000201d1d7220 */ /* 0x000fe20000410000 */
[----:B------:R-:W-:-:S02]  /*85a0*/  HADD2.F32 R27, -RZ, R27.H1_H1 ;  /* 0x3000001bff1b7230 */ /* 0x000fc40000004100 */
[C---:B------:R-:W-:Y:S01]  /*85b0*/  FFMA.FTZ R37, R20.reuse, R32, -R37 ;  /* 0x0000002014257223 */ /* 0x040fe20000010825 */
[----:B------:R-:W-:Y:S01]  /*85c0*/  HADD2.F32 R32, -RZ, R33.H1_H1 ;  /* 0x30000021ff207230 */ /* 0x000fe20000004100 */
[----:B------:R-:W-:Y:S01]  /*85d0*/  F2FP.F16.E4M3.UNPACK_B R33, R5.H1 ;  /* 0x00000005ff21723e */ /* 0x000fe200030006ff */
[----:B------:R-:W-:Y:S02]  /*85e0*/  HADD2.F32 R25, -RZ, R25.H1_H1 ;  /* 0x30000019ff197230 */ /* 0x000fe40000004100 */
        /* <DEDUP_REMOVED lines=55> */
.L_x_1136:
[----:B------:R-:W-:Y:S05]  /*8960*/  BSYNC B0 ;  /* 0x0000000000007941 */ /* 0x000fea0003800000 */
.L_x_1126:
        /* <DEDUP_REMOVED lines=8> */
.L_x_1123:
[----:B-12---:R-:W2:Y:S02]  /*89f0*/  LDL R0, [R1+0x10] ;  /* 0x0000100001007983 */ /* 0x006ea40000100800 */
[----:B--2---:R-:W-:-:S13]  /*8a00*/  ISETP.NE.AND P0, PT, R0, 0x3, PT ;  /* 0x000000030000780c */ /* 0x004fda0003f05270 */
[----:B------:R-:W-:Y:S05]  /*8a10*/  @!P0 BRA `(.L_x_1145) ;  /* 0x0000000000048947 */ /* 0x000fea0003800000 */
[----:B------:R-:W-:Y:S01]  /*8a20*/  BPT.TRAP 0x1 ;  /* 0x000000040000795c */ /* 0x000fe20000300000 */
.L_x_1145:
[----:B------:R-:W-:Y:S01]  /*8a30*/  IMAD R13, R19, 0x8, R18 ;  /* 0x00000008130d7824 */ /* 0x000fe200078e0212 */
[----:B-----5:R-:W-:-:S04]  /*8a40*/  SHF.L.U32 R4, R156, 0x1f, RZ ;  /* 0x0000001f9c047819 */ /* 0x020fc800000006ff */
[----:B------:R1:W2:Y:S01]  /*8a50*/  SYNCS.PHASECHK.TRANS64.TRYWAIT P1, [R13+URZ+0x13230], R4 ;  /* 0x013230040d0075a7 */ /* 0x0002a2000802017f */
[----:B------:R-:W-:Y:S05]  /*8a60*/  @!P0 BRA `(.L_x_1146) ;  /* 0x0000000000048947 */ /* 0x000fea0003800000 */
[----:B------:R-:W-:Y:S01]  /*8a70*/  BPT.TRAP 0x1 ;  /* 0x000000040000795c */ /* 0x000fe20000300000 */
.L_x_1146:
[----:B------:R-:W3:Y:S01]  /*8a80*/  S2R R0, SR_TID.X ;  /* 0x0000000000007919 */ /* 0x000ee20000002100 */
[----:B------:R-:W-:Y:S02]  /*8a90*/  LOP3.LUT R17, R17, 0xfffffffb, RZ, 0xc0, !PT ;  /* 0xfffffffb11117812 */ /* 0x000fe400078ec0ff */
[----:B---3--:R-:W-:-:S04]  /*8aa0*/  LOP3.LUT R0, R0, 0x7f, RZ, 0xc0, !PT ;  /* 0x0000007f00007812 */ /* 0x008fc800078ec0ff */
[----:B------:R-:W-:Y:S01]  /*8ab0*/  ISETP.NE.AND P2, PT, R0, RZ, PT ;  /* 0x000000ff0000720c */ /* 0x000fe20003f45270 */
[----:B------:R-:W-:-:S05]  /*8ac0*/  VIADD R0, R18, 0xe000 ;  /* 0x0000e00012007836 */ /* 0x000fca0000000000 */
[----:B------:R-:W-:-:S07]  /*8ad0*/  SHF.R.U32.HI R0, RZ, 0x4, R0 ;  /* 0x00000004ff007819 */ /* 0x000fce0000011600 */
[----:B------:R-:W-:Y:S01]  /*8ae0*/  @P2 LOP3.LUT R17, R17, 0x4, RZ, 0xfc, !PT ;  /* 0x0000000411112812 */ /* 0x000fe200078efcff */
[----:B--2---:R-:W-:Y:S06]  /*8af0*/  @P1 BRA `(.L_x_1147) ;  /* 0x0000000000081947 */ /* 0x004fec0003800000 */
[----:B------:R-:W2:Y:S02]  /*8b00*/  SYNCS.PHASECHK.TRANS64.TRYWAIT P1, [R13+URZ+0x13230], R4 ;  /* 0x013230040d0075a7 */ /* 0x000ea4000802017f */
[----:B--2---:R-:W-:Y:S05]  /*8b10*/  @!P1 BRA `(.L_x_1148) ;  /* 0x0000019c00409947 */ /* 0x004fea0003800000 */
.L_x_1147:
[----:B------:R-:W-:Y:S01]  /*8b20*/  LOP3.LUT R0, R0, 0x3fff, RZ, 0xc0, !PT ;  /* 0x00003fff00007812 */ /* 0x000fe200078ec0ff */
[----:B------:R-:W-:Y:S05]  /*8b30*/  WARPSYNC.ALL ;  /* 0x0000000000007948 */ /* 0x000fea0003800000 */
[----:B0-----:R-:W-:-:S05]  /*8b40*/  LOP3.LUT R3, R0, 0x10000, RZ, 0xfc, !PT ;  /* 0x0001000000037812 */ /* 0x001fca00078efcff */
[----:B------:R0:W-:Y:S01]  /*8b50*/  STL [R1+0x2c], R3 ;  /* 0x00002c0301007387 */ /* 0x0001e20000100800 */
[----:B------:R-:W-:Y:S01]  /*8b60*/  IMAD R8, R19, 0x280, R3 ;  /* 0x0000028013087824 */ /* 0x000fe200078e0203 */
[----:B-12---:R-:W-:Y:S01]  /*8b70*/  LOP3.LUT R4, R28, 0x10000, RZ, 0xfc, !PT ;  /* 0x000100001c047812 */ /* 0x006fe200078efcff */
[----:B------:R-:W-:Y:S01]  /*8b80*/  IMAD.MOV.U32 R9, RZ, RZ, -0x7fffffe0 ;  /* 0x80000020ff097424 */ /* 0x000fe200078e00ff */
[----:B------:R-:W2:Y:S01]  /*8b90*/  LDL R109, [R1+0x78] ;  /* 0x00007800016d7983 */ /* 0x000ea20000100800 */
[----:B------:R-:W-:Y:S01]  /*8ba0*/  IMAD.MOV.U32 R5, RZ, RZ, -0x7fffffe0 ;  /* 0x80000020ff057424 */ /* 0x000fe200078e00ff */
[C---:B------:R-:W-:Y:S01]  /*8bb0*/  R2UR UR6, R8.reuse ;  /* 0x00000000080672ca */ /* 0x040fe200000e0000 */
[----:B------:R-:W-:Y:S01]  /*8bc0*/  WARPGROUP.ARRIVE ;  /* 0x00000000000079c5 */ /* 0x000fe20000000000 */
[----:B------:R-:W-:Y:S01]  /*8bd0*/  R2UR UR7, R9 ;  /* 0x00000000090772ca */ /* 0x000fe200000e0000 */
[----:B------:R-:W-:Y:S01]  /*8be0*/  VIADD R6, R8, 0x80 ;  /* 0x0000008008067836 */ /* 0x000fe20000000000 */
[----:B------:R-:W-:Y:S01]  /*8bf0*/  R2UR UR4, R4 ;  /* 0x00000000040472ca */ /* 0x000fe200000e0000 */
[----:B------:R-:W-:Y:S01]  /*8c00*/  IMAD.MOV.U32 R7, RZ, RZ, -0x7fffffe0 ;  /* 0x80000020ff077424 */ /* 0x000fe200078e00ff */
[----:B------:R-:W-:Y:S01]  /*8c10*/  R2UR UR5, R5 ;  /* 0x00000000050572ca */ /* 0x000fe200000e0000 */
[----:B------:R-:W-:-:S02]  /*8c20*/  VIADD R10, R8, 0x100 ;  /* 0x00000100080a7836 */ /* 0x000fc40000000000 */
[----:B------:R-:W-:Y:S01]  /*8c30*/  IMAD.MOV.U32 R11, RZ, RZ, -0x7fffffe0 ;  /* 0x80000020ff0b7424 */ /* 0x000fe200078e00ff */
[----:B------:R-:W-:Y:S01]  /*8c40*/  R2UR UR8, R4 ;  /* 0x00000000040872ca */ /* 0x000fe200000e0000 */
[----:B------:R-:W-:Y:S01]  /*8c50*/  VIADD R14, R8, 0x2 ;  /* 0x00000002080e7836 */ /* 0x000fe20000000000 */
[C---:B------:R-:W-:Y:S01]  /*8c60*/  R2UR UR12, R4.reuse ;  /* 0x00000000040c72ca */ /* 0x040fe200000e0000 */
[----:B------:R-:W-:Y:S01]  /*8c70*/  IMAD.MOV.U32 R15, RZ, RZ, -0x7fffffe0 ;  /* 0x80000020ff0f7424 */ /* 0x000fe200078e00ff */
[----:B------:R-:W-:Y:S01]  /*8c80*/  R2UR UR16, R4 ;  /* 0x00000000041072ca */ /* 0x000fe200000e0000 */
[----:B------:R-:W2:Y:S01]  /*8c90*/  LDL.LU R108, [R1+0x54] ;  /* 0x00005400016c7983 */ /* 0x000ea20000300800 */
[----:B------:R-:W-:-:S03]  /*8ca0*/  ULDC UR43, c[0x0][0x9dc] ;  /* 0x00027700002b7ab9 */ /* 0x000fc60000000800 */
[----:B------:R-:W-:Y:S01]  /*8cb0*/  QGMMA.64x32x32.F32.E4M3.E4M3 R88, gdesc[UR4], RZ, !UPT, gsb0 ;  /* 0x00600000045879f3 */ /* 0x000fe2000c0008ff */
[----:B------:R-:W-:Y:S01]  /*8cc0*/  R2UR UR6, R6 ;  /* 0x00000000060672ca */ /* 0x000fe200000e0000 */
[----:B------:R-:W3:Y:S01]  /*8cd0*/  LDL R114, [R1+0x3c] ;  /* 0x00003c0001727983 */ /* 0x000ee20000100800 */
[----:B------:R-:W-:Y:S02]  /*8ce0*/  R2UR UR7, R7 ;  /* 0x00000000070772ca */ /* 0x000fe400000e0000 */
[----:B------:R-:W-:Y:S01]  /*8cf0*/  R2UR UR4, R4 ;  /* 0x00000000040472ca */ /* 0x000fe200000e0000 */
[----:B------:R-:W4:Y:S01]  /*8d00*/  LDL R112, [R1+0x38] ;  /* 0x0000380001707983 */ /* 0x000f220000100800 */
[----:B------:R-:W-:Y:S02]  /*8d10*/  R2UR UR5, R5 ;  /* 0x00000000050572ca */ /* 0x000fe400000e0000 */
[----:B------:R-:W-:Y:S01]  /*8d20*/  R2UR UR10, R10 ;  /* 0x000000000a0a72ca */ /* 0x000fe200000e0000 */
[----:B------:R-:W5:Y:S01]  /*8d30*/  LDL R107, [R1+0x28] ;  /* 0x00002800016b7983 */ /* 0x000f620000100800 */
[----:B------:R-:W-:-:S02]  /*8d40*/  WARPGROUP.DEPBAR.LE gsb0, 0x0 ;  /* 0x00008000000079c5 */ /* 0x000fc40000010000 */
[----:B------:R-:W-:-:S07]  /*8d50*/  WARPGROUP.ARRIVE ;  /* 0x00000000000079c5 */ /* 0x000fce0000000000 */
[----:B------:R-:W-:Y:S01]  /*8d60*/  QGMMA.64x32x32.F32.E4M3.E4M3 R72, gdesc[UR4], RZ, !UPT, gsb0 ;  /* 0x00600000044879f3 */ /* 0x000fe2000c0008ff */
[----:B------:R-:W-:Y:S02]  /*8d70*/  R2UR UR11, R11 ;  /* 0x000000000b0b72ca */ /* 0x000fe400000e0000 */
[----:B------:R-:W-:Y:S01]  /*8d80*/  R2UR UR9, R5 ;  /* 0x00000000050972ca */ /* 0x000fe200000e0000 */
[----:B------:R-:W-:Y:S01]  /*8d90*/  VIADD R6, R8, 0x180 ;  /* 0x0000018008067836 */ /* 0x000fe20000000000 */
[----:B------:R-:W-:Y:S02]  /*8da0*/  WARPGROUP.DEPBAR.LE gsb0, 0x0 ;  /* 0x00008000000079c5 */ /* 0x000fe40000010000 */
[----:B------:R-:W-:-:S09]  /*8db0*/  WARPGROUP.ARRIVE ;  /* 0x00000000000079c5 */ /* 0x000fd20000000000 */
[----:B------:R-:W-:Y:S01]  /*8dc0*/  QGMMA.64x32x32.F32.E4M3.E4M3 R56, gdesc[UR8], RZ, !UPT, gsb0 ;  /* 0x00600000083879f3 */ /* 0x000fe2000c0008ff */
[----:B------:R-:W-:Y:S01]  /*8dd0*/  IMAD.MOV.U32 R7, RZ, RZ, -0x7fffffe0 ;  /* 0x80000020ff077424 */ /* 0x000fe200078e00ff */
[----:B------:R-:W-:Y:S02]  /*8de0*/  R2UR UR14, R6 ;  /* 0x00000000060e72ca */ /* 0x000fe400000e0000 */
[----:B------:R-:W-:Y:S02]  /*8df0*/  R2UR UR13, R5 ;  /* 0x00000000050d72ca */ /* 0x000fe400000e0000 */
[----:B------:R-:W-:Y:S01]  /*8e00*/  R2UR UR15, R7 ;  /* 0x00000000070f72ca */ /* 0x000fe200000e0000 */
[----:B------:R-:W-:Y:S02]  /*8e10*/  WARPGROUP.DEPBAR.LE gsb0, 0x0 ;  /* 0x00008000000079c5 */ /* 0x000fe40000010000 */
[----:B------:R-:W-:-:S10]  /*8e20*/  WARPGROUP.ARRIVE ;  /* 0x00000000000079c5 */ /* 0x000fd40000000000 */
[----:B------:R-:W-:Y:S01]  /*8e30*/  QGMMA.64x32x32.F32.E4M3.E4M3 R40, gdesc[UR12], RZ, !UPT, gsb0 ;  /* 0x006000000c2879f3 */ /* 0x000fe2000c0008ff */
[----:B------:R-:W-:Y:S02]  /*8e40*/  VIADD R10, R8, 0x200 ;  /* 0x00000200080a7836 */ /* 0x000fe40000000000 */
        /* <DEDUP_REMOVED lines=11> */
[----:B------:R-:W-:Y:S02]  /*8f00*/  R2UR UR20, R6 ;  /* 0x00000000061472ca */ /* 0x000fe400000e0000 */
[----:B------:R-:W-:Y:S01]  /*8f10*/  R2UR UR21, R7 ;  /* 0x00000000071572ca */ /* 0x000fe200000e0000 */
[----:B------:R-:W-:-:S02]  /*8f20*/  WARPGROUP.DEPBAR.LE gsb0, 0x0 ;  /* 0x00008000000079c5 */ /* 0x000fc40000010000 */
[----:B------:R-:W-:-:S10]  /*8f30*/  WARPGROUP.ARRIVE ;  /* 0x00000000000079c5 */ /* 0x000fd40000000000 */
[----:B------:R-:W-:Y:S01]  /*8f40*/  QGMMA.64x32x32.F32.E4M3.E4M3 R88, gdesc[UR20], R88, gsb0 ;  /* 0x00600000145879f3 */ /* 0x000fe20008000858 */
        /* <DEDUP_REMOVED lines=33> */
[----:B------:R-:W1:Y:S01]  /*9160*/  S2R R110, SR_TID.X ;  /* 0x00000000006e7919 */ /* 0x000e620000002100 */
[----:B------:R-:W-:Y:S01]  /*9170*/  FMUL.FTZ R0, R2, R88 ;  /* 0x0000005802007220 */ /* 0x000fe20000410000 */
[----:B------:R-:W-:-:S02]  /*9180*/  WARPGROUP.DEPBAR.LE gsb0, 0x0 ;  /* 0x00008000000079c5 */ /* 0x000fc40000010000 */
[----:B------:R-:W-:Y:S01]  /*9190*/  WARPGROUP.ARRIVE ;  /* 0x00000000000079c5 */ /* 0x000fe20000000000 */
[----:B------:R-:W3:Y:S07]  /*91a0*/  LDC.64 R10, c[0x0][0x9e0] ;  /* 0x00027800ff0a7b82 */ /* 0x000eee0000000a00 */
[----:B------:R-:W-:Y:S01]  /*91b0*/  QGMMA.64x32x32.F32.E4M3.E4M3 R24, gdesc[UR4], R24, gsb0 ;  /* 0x00600000041879f3 */ /* 0x000fe20008000818 */
[C---:B------:R-:W-:Y:S01]  /*91c0*/  FMUL.FTZ R88, R2.reuse, R96 ;  /* 0x0000006002587220 */ /* 0x040fe20000410000 */
[C---:B------:R-:W-:Y:S01]  /*91d0*/  FMUL.FTZ R96, R2.reuse, R77 ;  /* 0x0000004d02607220 */ /* 0x040fe20000410000 */
[C---:B------:R-:W-:Y:S01]  /*91e0*/  FMUL.FTZ R77, R2.reuse, R78 ;  /* 0x0000004e024d7220 */ /* 0x040fe20000410000 */
[C---:B------:R-:W-:Y:S01]  /*91f0*/  FMUL.FTZ R78, R2.reuse, R79 ;  /* 0x0000004f024e7220 */ /* 0x040fe20000410000 */
[----:B------:R-:W-:Y:S01]  /*9200*/  FMUL.FTZ R79, R2, R80 ;  /* 0x00000050024f7220 */ /* 0x000fe20000410000 */
[----:B-1----:R-:W-:Y:S01]  /*9210*/  LOP3.LUT R110, R110, 0x7f, RZ, 0xc0, !PT ;  /* 0x0000007f6e6e7812 */ /* 0x002fe200078ec0ff */
[C---:B------:R-:W-:Y:S01]  /*9220*/  FMUL.FTZ R80, R2.reuse, R82 ;  /* 0x0000005202507220 */ /* 0x040fe20000410000 */
[C---:B------:R-:W-:Y:S01]  /*9230*/  FMUL.FTZ R82, R2.reuse, R86 ;  /* 0x0000005602527220 */ /* 0x040fe20000410000 */
[C---:B------:R-:W-:Y:S01]  /*9240*/  FMUL.FTZ R86, R2.reuse, R56 ;  /* 0x0000003802567220 */ /* 0x040fe20000410000 */
[----:B------:R-:W-:Y:S01]  /*9250*/  FMUL.FTZ R56, R2, R58 ;  /* 0x0000003a02387220 */ /* 0x000fe20000410000 */
[----:B------:R-:W-:Y:S01]  /*9260*/  ISETP.NE.AND P1, PT, R110, RZ, PT ;  /* 0x000000ff6e00720c */ /* 0x000fe20003f25270 */
[C---:B------:R-:W-:Y:S01]  /*9270*/  FMUL.FTZ R58, R2.reuse, R62 ;  /* 0x0000003e023a7220 */ /* 0x040fe20000410000 */
[C---:B------:R-:W-:Y:S01]  /*9280*/  FMUL.FTZ R62, R2.reuse, R67 ;  /* 0x00000043023e7220 */ /* 0x040fe20000410000 */
[C---:B------:R-:W-:Y:S01]  /*9290*/  FMUL.FTZ R67, R2.reuse, R68 ;  /* 0x0000004402437220 */ /* 0x040fe20000410000 */
[C---:B------:R-:W-:Y:S01]  /*92a0*/  FMUL.FTZ R68, R2.reuse, R69 ;  /* 0x0000004502447220 */ /* 0x040fe20000410000 */
[C---:B------:R-:W-:Y:S01]  /*92b0*/  FMUL.FTZ R9, R2.reuse, R90 ;  /* 0x0000005a02097220 */ /* 0x040fe20000410000 */
[C---:B------:R-:W-:Y:S01]  /*92c0*/  FMUL.FTZ R69, R2.reuse, R41 ;  /* 0x0000002902457220 */ /* 0x040fe20000410000 */
[C---:B0-----:R-:W-:Y:S01]  /*92d0*/  FMUL.FTZ R3, R2.reuse, R89 ;  /* 0x0000005902037220 */ /* 0x041fe20000410000 */
        /* <DEDUP_REMOVED lines=18> */
[----:B------:R-:W-:-:S02]  /*9400*/  @!P1 VIADD R13, R13, 0x13240 ;  /* 0x000132400d0d9836 */ /* 0x000fc40000000000 */
[----:B------:R-:W-:Y:S01]  /*9410*/  FMUL.FTZ R64, R2, R70 ;  /* 0x0000004602407220 */ /* 0x000fe20000410000 */
[----:B--2---:R-:W-:Y:S02]  /*9420*/  IMAD R110, R108, 0xc0, R109 ;  /* 0x000000c06c6e7824 */ /* 0x004fe400078e026d */
        /* <DEDUP_REMOVED lines=10> */
[----:B------:R0:W-:Y:S01]  /*94d0*/  STL [R1+0x14], R110 ;  /* 0x0000146e01007387 */ /* 0x0001e20000100800 */
[----:B------:R-:W-:Y:S01]  /*94e0*/  FMUL.FTZ R14, R2, R92 ;  /* 0x0000005c020e7220 */ /* 0x000fe20000410000 */
[----:B------:R-:W-:-:S02]  /*94f0*/  WARPGROUP.DEPBAR.LE gsb0, 0x0 ;  /* 0x00008000000079c5 */ /* 0x000fc40000010000 */
[C---:B------:R-:W-:Y:S01]  /*9500*/  FMUL.FTZ R54, R2.reuse, R25 ;  /* 0x0000001902367220 */ /* 0x040fe20000410000 */
        /* <DEDUP_REMOVED lines=8> */
[----:B------:R-:W-:Y:S01]  /*9590*/  @!P1 PRMT R24, RZ, 0x654, R13 ;  /* 0x00000654ff189816 */ /* 0x000fe2000000000d */
[C---:B------:R-:W-:Y:S01]  /*95a0*/  FMUL.FTZ R20, R2.reuse, R93 ;  /* 0x0000005d02147220 */ /* 0x040fe20000410000 */
[C---:B------:R-:W-:Y:S01]  /*95b0*/  FMUL.FTZ R15, R2.reuse, R94 ;  /* 0x0000005e020f7220 */ /* 0x040fe20000410000 */
[C---:B------:R-:W-:Y:S01]  /*95c0*/  FMUL.FTZ R28, R2.reuse, R30 ;  /* 0x0000001e021c7220 */ /* 0x040fe20000410000 */
[----:B------:R-:W-:Y:S01]  /*95d0*/  FMUL.FTZ R99, R2, R33 ;  /* 0x0000002102637220 */ /* 0x000fe20000410000 */
[----:B---3--:R-:W-:-:S02]  /*95e0*/  IMAD.IADD R103, R114, 0x1, R36 ;  /* 0x0000000172677824 */ /* 0x008fc400078e0224 */
        /* <DEDUP_REMOVED lines=21> */
[----:B------:R4:W-:Y:S01]  /*9740*/  @!P1 SYNCS.ARRIVE.TRANS64.RED.A1T0 RZ, [R24+URZ], RZ ;  /* 0x000000ff18ff99a7 */ /* 0x0009e2000810043f */
[----:B------:R-:W-:Y:S01]  /*9750*/  ISETP.GE.AND P1, PT, R11, 0x1, PT ;  /* 0x000000010b00780c */ /* 0x000fe20003f26270 */
[----:B------:R-:W1:Y:S01]  /*9760*/  MUFU.TANH R0, R0 ;  /* 0x0000000000007308 */ /* 0x000e620000002400 */
[----:B------:R-:W-:Y:S01]  /*9770*/  FMUL.FTZ R38, R2, R38 ;  /* 0x0000002602267220 */ /* 0x000fe20000410000 */
[----:B------:R-:W-:Y:S01]  /*9780*/  ULOP3.LUT UR43, URZ, UR43, URZ, 0x33, !UPT ;  /* 0x0000002b3f2b7292 */ /* 0x000fe2000f8e333f */
[----:B----4-:R-:W-:-:S05]  /*9790*/  IADD3 R24, -R112, 0x1, R103 ;  /* 0x0000000170187810 */ /* 0x010fca0007ffe167 */
[----:B------:R-:W2:Y:S01]  /*97a0*/  MUFU.TANH R3, R3 ;  /* 0x0000000300037308 */ /* 0x000ea20000002400 */
[----:B-----5:R-:W-:-:S07]  /*97b0*/  IMAD R25, R107, -0x2, R24 ;  /* 0xfffffffe6b197824 */ /* 0x020fce00078e0218 */
[----:B------:R-:W3:Y:S01]  /*97c0*/  MUFU.TANH R9, R9 ;  /* 0x0000000900097308 */ /* 0x000ee20000002400 */
[----:B------:R-:W-:-:S07]  /*97d0*/  IMAD R103, R107, -0x2, R103 ;  /* 0xfffffffe6b677824 */ /* 0x000fce00078e0267 */
[----:B------:R-:W4:Y:S08]  /*97e0*/  MUFU.TANH R12, R12 ;  /* 0x0000000c000c7308 */ /* 0x000f300000002400 */
        /* <DEDUP_REMOVED lines=75> */
[----:B------:R-:W-:Y:S01]  /*9ca0*/  VIADD R100, R25, UR43 ;  /* 0x0000002b19647c36 */ /* 0x000fe20008000000 */
[----:B------:R-:W-:-:S06]  /*9cb0*/  LOP3.LUT R17, R17, 0xffffffef, RZ, 0xc0, !PT ;  /* 0xffffffef11117812 */ /* 0x000fcc00078ec0ff */
[----:B------:R5:W0:Y:S01]  /*9cc0*/  MUFU.TANH R13, R38 ;  /* 0x00000026000d7308 */ /* 0x000a220000002400 */
[----:B------:R-:W-:Y:S01]  /*9cd0*/  @P1 LOP3.LUT R17, R17, 0x10, RZ, 0xfc, !PT ;  /* 0x0000001011111812 */ /* 0x000fe200078efcff */
[----:B------:R-:W-:Y:S02]  /*9ce0*/  IMAD R34, R107, -0x2, R36 ;  /* 0xfffffffe6b227824 */ /* 0x000fe400078e0224 */
[----:B------:R-:W-:Y:S02]  /*9cf0*/  IMAD.IADD R108, R100, 0x1, R110 ;  /* 0x00000001646c7824 */ /* 0x000fe400078e026e */
[----:B-----5:R-:W-:-:S05]  /*9d00*/  IMAD.IADD R38, R25, 0x1, R10 ;  /* 0x0000000119267824 */ /* 0x020fca00078e020a */
[----:B------:R-:W-:Y:S01]  /*9d10*/  VIADDMNMX R102, R110, R38, R103, PT ;  /* 0x000000266e667246 */ /* 0x000fe20003800167 */
[----:B-1234-:R-:W-:Y:S06]  /*9d20*/  @!P1 BRA `(.L_x_1149) ;  /* 0x00000000004c9947 */ /* 0x01efec0003800000 */
[----:B------:R-:W-:Y:S01]  /*9d30*/  IADD3 R39, -R112, R114, R110 ;  /* 0x0000007270277210 */ /* 0x000fe20007ffe16e */
[----:B------:R-:W-:Y:S03]  /*9d40*/  BSSY B0, `(.L_x_1150) ;  /* 0x000000e000007945 */ /* 0x000fe60003800000 */
        /* <DEDUP_REMOVED lines=9> */
.L_x_1151:
[----:B------:R-:W-:-:S13]  /*9de0*/  ISETP.NE.AND P1, PT, R11, 0x1, PT ;  /* 0x000000010b00780c */ /* 0x000fda0003f25270 */
[----:B------:R-:W1:Y:S02]  /*9df0*/  @P1 LDC.64 R24, c[0x0][0x9e8] ;  /* 0x00027a00ff181b82 */ /* 0x000e640000000a00 */
[----:B-1----:R-:W-:-:S05]  /*9e00*/  @P1 IMAD.HI.U32 R24, R39, R24, RZ ;  /* 0x0000001827181227 */ /* 0x002fca00078e00ff */
[----:B------:R-:W-:-:S07]  /*9e10*/  @P1 SHF.R.U32.HI R39, RZ, R25, R24 ;  /* 0x00000019ff271219 */ /* 0x000fce0000011618 */
.L_x_1152:
[----:B------:R-:W-:Y:S05]  /*9e20*/  BSYNC B0 ;  /* 0x0000000000007941 */ /* 0x000fea0003800000 */
.L_x_1150:
[----:B------:R-:W-:-:S05]  /*9e30*/  IMAD R39, R39, R11, R34 ;  /* 0x0000000b27277224 */ /* 0x000fca00078e0222 */
[----:B------:R-:W-:Y:S02]  /*9e40*/  VIMNMX R108, R108, R39, !PT ;  /* 0x000000276c6c7248 */ /* 0x000fe40007fe0100 */
[----:B------:R-:W-:-:S07]  /*9e50*/  VIADDMNMX R102, R39, R11, R102, PT ;  /* 0x0000000b27667246 */ /* 0x000fce0003800166 */
.L_x_1149:
[----:B------:R-:W-:Y:S01]  /*9e60*/  ISETP.GE.AND P1, PT, R36, 0x2, PT ;  /* 0x000000022400780c */ /* 0x000fe20003f26270 */
[----:B------:R-:W-:Y:S01]  /*9e70*/  VIADD R24, R110, 0x8 ;  /* 0x000000086e187836 */ /* 0x000fe20000000000 */
[----:B------:R-:W-:Y:S02]  /*9e80*/  ISETP.GE.AND P2, PT, R36, 0x9, PT ;  /* 0x000000092400780c */ /* 0x000fe40003f46270 */
[----:B------:R-:W-:Y:S01]  /*9e90*/  ISETP.GT.AND P4, PT, R108, 0x1, !P1 ;  /* 0x000000016c00780c */ /* 0x000fe20004f84270 */
[----:B------:R-:W-:Y:S01]  /*9ea0*/  IMAD.IADD R100, R100, 0x1, R24 ;  /* 0x0000000164647824 */ /* 0x000fe200078e0218 */
[----:B------:R-:W-:Y:S01]  /*9eb0*/  ISETP.GT.AND P3, PT, R108, 0x8, !P2 ;  /* 0x000000086c00780c */ /* 0x000fe20005764270 */
[----:B------:R1:W-:Y:S01]  /*9ec0*/  STL [R1+0x20], R24 ;  /* 0x0000201801007387 */ /* 0x0003e20000100800 */
[C---:B------:R-:W-:Y:S02]  /*9ed0*/  ISETP.LT.OR P4, PT, R102.reuse, 0x2, P4 ;  /* 0x000000026600780c */ /* 0x040fe40002781670 */
[----:B------:R-:W-:-:S02]  /*9ee0*/  ISETP.LT.OR P3, PT, R102, 0x9, P3 ;  /* 0x000000096600780c */ /* 0x000fc40001f61670 */
[----:B------:R-:W-:Y:S02]  /*9ef0*/  FSEL R39, R3, -INF , !P4 ;  /* 0xff80000003277808 */ /* 0x000fe40006000000 */
[C---:B------:R-:W-:Y:S02]  /*9f00*/  ISETP.GE.AND P5, PT, R36.reuse, 0xa, PT ;  /* 0x0000000a2400780c */ /* 0x040fe40003fa6270 */
[----:B------:R-:W-:Y:S02]  /*9f10*/  ISETP.GE.AND P4, PT, R36, 0x11, PT ;  /* 0x000000112400780c */ /* 0x000fe40003f86270 */
[----:B0-----:R-:W-:Y:S02]  /*9f20*/  FSEL R101, R14, -INF , !P3 ;  /* 0xff8000000e657808 */ /* 0x001fe40005800000 */
[----:B------:R-:W-:Y:S02]  /*9f30*/  ISETP.GT.AND P3, PT, R108, 0x9, !P5 ;  /* 0x000000096c00780c */ /* 0x000fe40006f64270 */
[----:B------:R-:W-:-:S02]  /*9f40*/  LOP3.LUT R17, R17, 0xfffffffe, RZ, 0xc0, !PT ;  /* 0xfffffffe11117812 */ /* 0x000fc400078ec0ff */
[----:B------:R-:W-:Y:S02]  /*9f50*/  ISETP.LT.OR P3, PT, R102, 0xa, P3 ;  /* 0x0000000a6600780c */ /* 0x000fe40001f61670 */
[----:B------:R-:W-:Y:S02]  /*9f60*/  LOP3.LUT R16, R16, 0xfffffffe, RZ, 0xc0, !PT ;  /* 0xfffffffe10107812 */ /* 0x000fe400078ec0ff */
[----:B------:R-:W-:Y:S02]  /*9f70*/  FSEL R107, R20, -INF , !P3 ;  /* 0xff800000146b7808 */ /* 0x000fe40005800000 */
[----:B------:R-:W-:Y:S02]  /*9f80*/  @P4 LOP3.LUT R17, R17, 0x1, RZ, 0xfc, !PT ;  /* 0x0000000111114812 */ /* 0x000fe400078efcff */
[----:B------:R-:W-:Y:S02]  /*9f90*/  ISETP.GT.AND P3, PT, R108, 0x10, !P4 ;  /* 0x000000106c00780c */ /* 0x000fe40006764270 */
[----:B------:R-:W-:-:S02]  /*9fa0*/  ISETP.GE.AND P4, PT, R36, 0x12, PT ;  /* 0x000000122400780c */ /* 0x000fc40003f86270 */
[----:B------:R-:W-:Y:S02]  /*9fb0*/  @P5 LOP3.LUT R16, R16, 0x1, RZ, 0xfc, !PT ;  /* 0x0000000110105812 */ /* 0x000fe400078efcff */
[----:B------:R-:W-:Y:S02]  /*9fc0*/  ISETP.LT.OR P3, PT, R102, 0x11, P3 ;  /* 0x000000116600780c */ /* 0x000fe40001f61670 */
[----:B------:R-:W-:Y:S02]  /*9fd0*/  LOP3.LUT R16, R16, 0x7fffffff, RZ, 0xc0, !PT ;  /* 0x7fffffff10107812 */ /* 0x000fe400078ec0ff */
[----:B------:R-:W-:Y:S02]  /*9fe0*/  FSEL R109, R88, -INF , !P3 ;  /* 0xff800000586d7808 */ /* 0x000fe40005800000 */
[----:B------:R-:W-:Y:S02]  /*9ff0*/  ISETP.GT.AND P3, PT, R108, 0x11, !P4 ;  /* 0x000000116c00780c */ /* 0x000fe40006764270 */
[----:B------:R-:W-:-:S02]  /*a000*/  LOP3.LUT R17, R17, 0xfffffffd, RZ, 0xc0, !PT ;  /* 0xfffffffd11117812 */ /* 0x000fc400078ec0ff */
[----:B------:R-:W-:Y:S02]  /*a010*/  @P4 LOP3.LUT R16, R16, 0x80000000, RZ, 0xfc, !PT ;  /* 0x8000000010104812 */ /* 0x000fe400078efcff */
[----:B------:R-:W-:Y:S02]  /*a020*/  ISETP.GE.AND P4, PT, R36, 0x19, PT ;  /* 0x000000192400780c */ /* 0x000fe40003f86270 */
[----:B------:R-:W-:Y:S02]  /*a030*/  ISETP.LT.OR P3, PT, R102, 0x12, P3 ;  /* 0x000000126600780c */ /* 0x000fe40001f61670 */
[----:B------:R-:W-:Y:S02]  /*a040*/  LOP3.LUT R16, R16, 0xbfffffff, RZ, 0xc0, !PT ;  /* 0xbfffffff10107812 */ /* 0x000fe400078ec0ff */
[----:B------:R-:W-:Y:S02]  /*a050*/  FSEL R111, R90, -INF , !P3 ;  /* 0xff8000005a6f7808 */ /* 0x000fe40005800000 */
[----:B------:R-:W-:-:S02]  /*a060*/  ISETP.GT.AND P3, PT, R108, 0x18, !P4 ;  /* 0x000000186c00780c */ /* 0x000fc40006764270 */
[----:B------:R-:W-:Y:S02]  /*a070*/  ISETP.GE.AND P6, PT, R36, 0x1, PT ;  /* 0x000000012400780c */ /* 0x000fe40003fc6270 */
[----:B------:R-:W-:Y:S02]  /*a080*/  ISETP.LT.OR P3, PT, R102, 0x19, P3 ;  /* 0x000000196600780c */ /* 0x000fe40001f61670 */
[----:B------:R-:W-:Y:S02]  /*a090*/  @P4 LOP3.LUT R16, R16, 0x40000000, RZ, 0xfc, !PT ;  /* 0x4000000010104812 */ /* 0x000fe400078efcff */
[----:B------:R-:W-:Y:S02]  /*a0a0*/  ISETP.GE.AND P4, PT, R36, 0x1a, PT ;  /* 0x0000001a2400780c */ /* 0x000fe40003f86270 */
[----:B------:R-:W-:Y:S02]  /*a0b0*/  LOP3.LUT R16, R16, 0xdfffffff, RZ, 0xc0, !PT ;  /* 0xdfffffff10107812 */ /* 0x000fe400078ec0ff */
[----:B------:R-:W-:-:S02]  /*a0c0*/  FSEL R113, R92, -INF , !P3 ;  /* 0xff8000005c717808 */ /* 0x000fc40005800000 */
[----:B------:R-:W-:Y:S02]  /*a0d0*/  ISETP.GT.AND P3, PT, R108, 0x19, !P4 ;  /* 0x000000196c00780c */ /* 0x000fe40006764270 */
[----:B------:R-:W-:Y:S02]  /*a0e0*/  VIADDMNMX R38, R24, R38, R103, PT ;  /* 0x0000002618267246 */ /* 0x000fe40003800167 */
        /* <DEDUP_REMOVED lines=194> */
[----:B-1----:R-:W-:Y:S05]  /*ad10*/  @!P5 BRA `(.L_x_1153) ;  /* 0x000000000050d947 */ /* 0x002fea0003800000 */
[----:B------:R-:W-:Y:S01]  /*ad20*/  IADD3 R3, R114, 0x8, R110 ;  /* 0x0000000872037810 */ /* 0x000fe20007ffe06e */
[----:B------:R-:W-:Y:S04]  /*ad30*/  BSSY B0, `(.L_x_1154) ;  /* 0x000000f000007945 */ /* 0x000fe80003800000 */
[----:B------:R-:W-:-:S05]  /*ad40*/  IMAD.IADD R3, R3, 0x1, -R112 ;  /* 0x0000000103037824 */ /* 0x000fca00078e0a70 */
        /* <DEDUP_REMOVED lines=9> */
.L_x_1155:
[----:B------:R-:W-:-:S13]  /*ade0*/  ISETP.NE.AND P5, PT, R11, 0x1, PT ;  /* 0x000000010b00780c */ /* 0x000fda0003fa5270 */
[----:B------:R-:W0:Y:S02]  /*adf0*/  @P5 LDC.64 R24, c[0x0][0x9e8] ;  /* 0x00027a00ff185b82 */ /* 0x000e240000000a00 */
[----:B0-----:R-:W-:-:S05]  /*ae00*/  @P5 IMAD.HI.U32 R24, R3, R24, RZ ;  /* 0x0000001803185227 */ /* 0x001fca00078e00ff */
[----:B------:R-:W-:-:S07]  /*ae10*/  @P5 SHF.R.U32.HI R3, RZ, R25, R24 ;  /* 0x00000019ff035219 */ /* 0x000fce0000011618 */
.L_x_1156:
[----:B------:R-:W-:Y:S05]  /*ae20*/  BSYNC B0 ;  /* 0x0000000000007941 */ /* 0x000fea0003800000 */
.L_x_1154:
[----:B------:R-:W-:-:S05]  /*ae30*/  IMAD R3, R3, R11, R34 ;  /* 0x0000000b03037224 */ /* 0x000fca00078e0222 */
[----:B------:R-:W-:Y:S02]  /*ae40*/  VIMNMX R100, R100, R3, !PT ;  /* 0x0000000364647248 */ /* 0x000fe40007fe0100 */
[----:B------:R-:W-:-:S07]  /*ae50*/  VIADDMNMX R38, R3, R11, R38, PT ;  /* 0x0000000b03267246 */ /* 0x000fce0003800126 */
.L_x_1153:
[C---:B------:R-:W-:Y:S01]  /*ae60*/  ISETP.GT.AND P1, PT, R100.reuse, 0x1, !P1 ;  /* 0x000000016400780c */ /* 0x040fe20004f24270 */
[----:B------:R-:W-:Y:S01]  /*ae70*/  ULDC UR4, c[0x0][0x988] ;  /* 0x0002620000047ab9 */ /* 0x000fe20000000800 */
[----:B------:R-:W-:Y:S01]  /*ae80*/  ISETP.GT.AND P2, PT, R100, 0x8, !P2 ;  /* 0x000000086400780c */ /* 0x000fe20005744270 */
[----:B------:R-:W-:Y:S01]  /*ae90*/  IMAD.IADD R10, R105, 0x1, R10 ;  /* 0x00000001690a7824 */ /* 0x000fe200078e020a */
        /* <DEDUP_REMOVED lines=66> */
[----:B------:R-:W-:Y:S02]  /*b2c0*/  ISETP.GT.AND P1, PT, R100, 0x30, !P2 ;  /* 0x000000306400780c */ /* 0x000fe40005724270 */
[----:B------:R-:W-:Y:S02]  /*b2d0*/  LOP3.LUT P2, RZ, R16, 0x2000, RZ, 0xc0, !PT ;  /* 0x0000200010ff7812 */ /* 0x000fe4000784c0ff */
[----:B------:R-:W-:Y:S02]  /*b2e0*/  ISETP.LT.OR P1, PT, R38, 0x31, P1 ;  /* 0x000000312600780c */ /* 0x000fe40000f21670 */
[----:B------:R-:W-:-:S02]  /*b2f0*/  FMNMX.FTZ R12, R69, R12, !PT ;  /* 0x0000000c450c7209 */ /* 0x000fc40007810000 */
[----:B------:R-:W-:Y:S02]  /*b300*/  FSEL R147, R80, -INF , !P1 ;  /* 0xff80000050937808 */ /* 0x000fe40004800000 */
[----:B------:R-:W-:Y:S02]  /*b310*/  ISETP.GT.AND P1, PT, R100, 0x31, !P5 ;  /* 0x000000316400780c */ /* 0x000fe40006f24270 */
[----:B------:R-:W-:Y:S02]  /*b320*/  FMNMX.FTZ R12, R135, R12, !PT ;  /* 0x0000000c870c7209 */ /* 0x000fe40007810000 */
        /* <DEDUP_REMOVED lines=23> */
[----:B------:R-:W-:Y:S01]  /*b4a0*/  FSEL R151, R56, -INF , !P1 ;  /* 0xff80000038977808 */ /* 0x000fe20004800000 */
[----:B------:R-:W-:Y:S01]  /*b4b0*/  IMAD.U32 R56, RZ, RZ, UR4 ;  /* 0x00000004ff387e24 */ /* 0x000fe2000f8e00ff */
        /* <DEDUP_REMOVED lines=10> */
[----:B------:R-:W-:Y:S01]  /*b560*/  ISETP.GT.AND P6, PT, R100, RZ, !P6 ;  /* 0x000000ff6400720c */ /* 0x000fe200077c4270 */
[----:B------:R-:W0:Y:S01]  /*b570*/  SHFL.BFLY PT, R3, R14, 0x2, 0x1f ;  /* 0x0c401f000e037f89 */ /* 0x000e2200000e0000 */
[C---:B------:R-:W-:Y:S02]  /*b580*/  ISETP.LT.OR P1, PT, R38.reuse, 0x49, P1 ;  /* 0x000000492600780c */ /* 0x040fe40000f21670 */
[----:B------:R-:W-:Y:S02]  /*b590*/  ISETP.LT.OR P6, PT, R38, 0x1, P6 ;  /* 0x000000012600780c */ /* 0x000fe400037c1670 */
[----:B------:R-:W-:Y:S02]  /*b5a0*/  FSEL R153, R58, -INF , !P1 ;  /* 0xff8000003a997808 */ /* 0x000fe40004800000 */
[----:B------:R-:W-:-:S02]  /*b5b0*/  LOP3.LUT P1, RZ, R16, 0x20000, RZ, 0xc0, !PT ;  /* 0x0002000010ff7812 */ /* 0x000fc4000782c0ff */
[C---:B------:R-:W-:Y:S02]  /*b5c0*/  ISETP.GT.AND P3, PT, R100.reuse, 0x91, !P3 ;  /* 0x000000916400780c */ /* 0x040fe40005f64270 */
[C---:B------:R-:W-:Y:S02]  /*b5d0*/  ISETP.GT.AND P1, PT, R100.reuse, 0x49, !P1 ;  /* 0x000000496400780c */ /* 0x040fe40004f24270 */
[----:B------:R-:W-:Y:S02]  /*b5e0*/  ISETP.GT.AND P4, PT, R100, 0x98, !P4 ;  /* 0x000000986400780c */ /* 0x000fe40006784270 */
[C---:B------:R-:W-:Y:S02]  /*b5f0*/  ISETP.LT.OR P1, PT, R38.reuse, 0x4a, P1 ;  /* 0x0000004a2600780c */ /* 0x040fe40000f21670 */
[----:B------:R-:W-:Y:S02]  /*b600*/  ISETP.LT.OR P3, PT, R38, 0x92, P3 ;  /* 0x000000922600780c */ /* 0x000fe40001f61670 */
[----:B------:R-:W-:-:S02]  /*b610*/  FSEL R59, R59, -INF , !P1 ;  /* 0xff8000003b3b7808 */ /* 0x000fc40004800000 */
[----:B------:R-:W-:Y:S02]  /*b620*/  LOP3.LUT P1, RZ, R16, 0x10000, RZ, 0xc0, !PT ;  /* 0x0001000010ff7812 */ /* 0x000fe4000782c0ff */
[----:B------:R-:W-:Y:S02]  /*b630*/  ISETP.LT.OR P4, PT, R38, 0x99, P4 ;  /* 0x000000992600780c */ /* 0x000fe40002781670 */
[----:B------:R-:W-:Y:S02]  /*b640*/  ISETP.GT.AND P1, PT, R100, 0x50, !P1 ;  /* 0x000000506400780c */ /* 0x000fe40004f24270 */
[----:B0-----:R-:W-:Y:S02]  /*b650*/  FMNMX.FTZ R20, R14, R3, !PT ;  /* 0x000000030e147209 */ /* 0x001fe40007810000 */
[----:B------:R-:W-:Y:S02]  /*b660*/  ISETP.LT.OR P1, PT, R38, 0x51, P1 ;  /* 0x000000512600780c */ /* 0x000fe40000f21670 */
[----:B------:R-:W-:Y:S01]  /*b670*/  FSEL R14, R9, -INF , !P6 ;  /* 0xff800000090e7808 */ /* 0x000fe20007000000 */
[----:B------:R-:W0:Y:S01]  /*b680*/  SHFL.BFLY PT, R3, R20, 0x1, 0x1f ;  /* 0x0c201f0014037f89 */ /* 0x000e2200000e0000 */
        /* <DEDUP_REMOVED lines=16> */
[----:B------:R-:W-:Y:S02]  /*b790*/  FMNMX.FTZ R40, R95, R40, !PT ;  /* 0x000000285f287209 */ /* 0x000fe40007810000 */
[----:B------:R-:W-:Y:S02]  /*b7a0*/  ISETP.LT.OR P1, PT, R38, 0x5a, P1 ;  /* 0x0000005a2600780c */ /* 0x000fe40000f21670 */
[----:B------:R-:W-:-:S02]  /*b7b0*/  FMNMX.FTZ R40, R103, R40, !PT ;  /* 0x0000002867287209 */ /* 0x000fc40007810000 */
[----:B------:R-:W-:Y:S02]  /*b7c0*/  FSEL R66, R66, -INF , !P1 ;  /* 0xff80000042427808 */ /* 0x000fe40004800000 */
        /* <DEDUP_REMOVED lines=8> */
[----:B------:R-:W-:Y:S02]  /*b850*/  LOP3.LUT P2, RZ, R16, 0x4, RZ, 0xc0, !PT ;  /* 0x0000000410ff7812 */ /* 0x000fe4000784c0ff */
        /* <DEDUP_REMOVED lines=8> */
[----:B------:R-:W-:Y:S02]  /*b8e0*/  LOP3.LUT P5, RZ, R16, 0x2, RZ, 0xc0, !PT ;  /* 0x0000000210ff7812 */ /* 0x000fe400078ac0ff */
[----:B------:R-:W-:Y:S02]  /*b8f0*/  FSEL R42, R42, -INF , !P1 ;  /* 0xff8000002a2a7808 */ /* 0x000fe40004800000 */
[----:B------:R-:W-:Y:S02]  /*b900*/  LOP3.LUT P1, RZ, R16, 0x200, RZ, 0xc0, !PT ;  /* 0x0000020010ff7812 */ /* 0x000fe4000782c0ff */
[----:B------:R-:W-:Y:S02]  /*b910*/  FMNMX.FTZ R52, R83, R52, !PT ;  /* 0x0000003453347209 */ /* 0x000fe40007810000 */
[----:B------:R-:W-:Y:S02]  /*b920*/  ISETP.GT.AND P1, PT, R100, 0x69, !P1 ;  /* 0x000000696400780c */ /* 0x000fe40004f24270 */
[----:B0-----:R-:W-:-:S02]  /*b930*/  FMNMX.FTZ R3, R20, R3, !PT ;  /* 0x0000000314037209 */ /* 0x001fc40007810000 */
[----:B------:R-:W-:Y:S02]  /*b940*/  ISETP.LT.OR P1, PT, R38, 0x6a, P1 ;  /* 0x0000006a2600780c */ /* 0x000fe40000f21670 */
[----:B------:R-:W-:Y:S01]  /*b950*/  FMNMX.FTZ R52, R151, R52, !PT ;  /* 0x0000003497347209 */ /* 0x000fe20007810000 */
[----:B------:R-:W-:-:S01]  /*b960*/  FFMA.FTZ R12, R3, R56, -8 ;  /* 0xc1000000030c7423 */ /* 0x000fc20000010038 */
        /* <DEDUP_REMOVED lines=11> */
[----:B------:R-:W-:Y:S02]  /*ba20*/  FSEL R31, R31, -INF , !P3 ;  /* 0xff8000001f1f7808 */ /* 0x000fe40005800000 */
[----:B------:R-:W-:Y:S02]  /*ba30*/  ISETP.LT.OR P1, PT, R38, 0x72, P1 ;  /* 0x000000722600780c */ /* 0x000fe40000f21670 */
[----:B------:R-:W-:Y:S02]  /*ba40*/  FSEL R13, R13, -INF , !P4 ;  /* 0xff8000000d0d7808 */ /* 0x000fe40006000000 */
        /* <DEDUP_REMOVED lines=27> */
[C---:B------:R-:W-:Y:S02]  /*bc00*/  ISETP.GT.AND P1, PT, R100.reuse, 0x90, !P2 ;  /* 0x000000906400780c */ /* 0x040fe40005724270 */
[----:B------:R-:W-:Y:S01]  /*bc10*/  ISETP.GT.AND P2, PT, R100, 0x99, !P5 ;  /* 0x000000996400780c */ /* 0x000fe20006f44270 */
[----:B------:R-:W-:-:S01]  /*bc20*/  FFMA.FTZ R9, R79, R56, -R12 ;  /* 0x000000384f097223 */ /* 0x000fc2000001080c */
[----:B------:R-:W-:Y:S01]  /*bc30*/  ISETP.LT.OR P1, PT, R38, 0x91, P1 ;  /* 0x000000912600780c */ /* 0x000fe20000f21670 */
[----:B------:R-:W-:-:S01]  /*bc40*/  FFMA.FTZ R0, R0, R56, -R12 ;  /* 0x0000003800007223 */ /* 0x000fc2000001080c */
[----:B------:R-:W-:Y:S01]  /*bc50*/  ISETP.LT.OR P2, PT, R38, 0x9a, P2 ;  /* 0x0000009a2600780c */ /* 0x000fe20001741670 */
[----:B------:R0:W-:Y:S01]  /*bc60*/  MUFU.EX2 R40, R9 ;  /* 0x0000000900287308 */ /* 0x0001e20000000800 */
[----:B------:R-:W-:-:S01]  /*bc70*/  FFMA.FTZ R39, R39, R56, -R12 ;  /* 0x0000003827277223 */ /* 0x000fc2000001080c */
[-CC-:B------:R-:W-:Y:S01]  /*bc80*/  FFMA.FTZ R72, R71, R56.reuse, -R12.reuse ;  /* 0x0000003847487223 */ /* 0x180fe2000001080c */
[----:B------:R-:W-:Y:S01]  /*bc90*/  FSEL R33, R33, -INF , !P2 ;  /* 0xff80000021217808 */ /* 0x000fe20005000000 */
[-CC-:B------:R-:W-:Y:S01]  /*bca0*/  FFMA.FTZ R20, R101, R56.reuse, -R12.reuse ;  /* 0x0000003865147223 */ /* 0x180fe2000001080c */
[----:B------:R-:W-:-:S01]  /*bcb0*/  FFMA.FTZ R101, R107, R56, -R12 ;  /* 0x000000386b657223 */ /* 0x000fc2000001080c */
[-CC-:B------:R-:W-:Y:S01]  /*bcc0*/  FFMA.FTZ R24, R109, R56.reuse, -R12.reuse ;  /* 0x000000386d187223 */ /* 0x180fe2000001080c */
[----:B------:R-:W-:-:S01]  /*bcd0*/  FFMA.FTZ R107, R111, R56, -R12 ;  /* 0x000000386f6b7223 */ /* 0x000fc2000001080c */
[----:B------:R-:W-:Y:S01]  /*bce0*/  MUFU.EX2 R0, R0 ;  /* 0x0000000000007308 */ /* 0x000fe20000000800 */
[----:B0-----:R-:W-:Y:S01]  /*bcf0*/  FMNMX.FTZ R9, R155, R54, !PT ;  /* 0x000000369b097209 */ /* 0x001fe20007810000 */
[-CC-:B------:R-:W-:Y:S01]  /*bd00*/  FFMA.FTZ R32, R113, R56.reuse, -R12.reuse ;  /* 0x0000003871207223 */ /* 0x180fe2000001080c */
[----:B------:R-:W-:-:S01]  /*bd10*/  FFMA.FTZ R79, R97, R56, -R12 ;  /* 0x00000038614f7223 */ /* 0x000fc2000001080c */
[-CC-:B------:R-:W-:Y:S01]  /*bd20*/  FFMA.FTZ R109, R115, R56.reuse, -R12.reuse ;  /* 0x00000038736d7223 */ /* 0x180fe2000001080c */
[----:B------:R-:W-:Y:S01]  /*bd30*/  FMNMX.FTZ R9, R64, R9, !PT ;  /* 0x0000000940097209 */ /* 0x000fe20007810000 */
[-CC-:B------:R-:W-:Y:S01]  /*bd40*/  FFMA.FTZ R117, R117, R56.reuse, -R12.reuse ;  /* 0x0000003875757223 */ /* 0x180fe2000001080c */
[----:B------:R-:W-:-:S01]  /*bd50*/  FFMA.FTZ R73, R73, R56, -R12 ;  /* 0x0000003849497223 */ /* 0x000fc2000001080c */
[----:B------:R-:W-:Y:S01]  /*bd60*/  MUFU.EX2 R39, R39 ;  /* 0x0000002700277308 */ /* 0x000fe20000000800 */
[----:B------:R-:W-:Y:S01]  /*bd70*/  FMNMX.FTZ R9, R66, R9, !PT ;  /* 0x0000000942097209 */ /* 0x000fe20007810000 */
[-CC-:B------:R-:W-:Y:S01]  /*bd80*/  FFMA.FTZ R119, R119, R56.reuse, -R12.reuse ;  /* 0x0000003877777223 */ /* 0x180fe2000001080c */
[----:B------:R-:W-:-:S01]  /*bd90*/  FFMA.FTZ R111, R121, R56, -R12 ;  /* 0x00000038796f7223 */ /* 0x000fc2000001080c */
[-CC-:B------:R-:W-:Y:S01]  /*bda0*/  FFMA.FTZ R123, R123, R56.reuse, -R12.reuse ;  /* 0x000000387b7b7223 */ /* 0x180fe2000001080c */
[----:B------:R-:W-:Y:S01]  /*bdb0*/  FMNMX.FTZ R58, R8, R9, !PT ;  /* 0x00000009083a7209 */ /* 0x000fe20007810000 */
[-CC-:B------:R-:W-:Y:S01]  /*bdc0*/  FFMA.FTZ R85, R85, R56.reuse, -R12.reuse ;  /* 0x0000003855557223 */ /* 0x180fe2000001080c */
[----:B------:R-:W-:-:S01]  /*bdd0*/  FFMA.FTZ R125, R125, R56, -R12 ;  /* 0x000000387d7d7223 */ /* 0x000fc2000001080c */
[--C-:B------:R-:W-:Y:S01]  /*bde0*/  FFMA.FTZ R87, R87, R56, -R12.reuse ;  /* 0x0000003857577223 */ /* 0x100fe2000001080c */
        /* <DEDUP_REMOVED lines=11> */
[--C-:B------:R-:W-:Y:S01]  /*bea0*/  FFMA.FTZ R113, R137, R56, -R12.reuse ;  /* 0x0000003889717223 */ /* 0x100fe2000001080c */
[----:B------:R-:W-:Y:S01]  /*beb0*/  FMNMX.FTZ R9, R45, R60, !PT ;  /* 0x0000003c2d097209 */ /* 0x000fe20007810000 */
[-CC-:B------:R-:W-:Y:S01]  /*bec0*/  FFMA.FTZ R60, R67, R56.reuse, -R12.reuse ;  /* 0x00000038433c7223 */ /* 0x180fe2000001080c */
[----:B------:R-:W-:Y:S01]  /*bed0*/  FSEL R67, R30, -INF , !P1 ;  /* 0xff8000001e437808 */ /* 0x000fe20004800000 */
[-CC-:B------:R-:W-:Y:S01]  /*bee0*/  FFMA.FTZ R47, R47, R56.reuse, -R12.reuse ;  /* 0x000000382f2f7223 */ /* 0x180fe2000001080c */
[----:B------:R-:W-:Y:S01]  /*bef0*/  FMNMX.FTZ R9, R46, R9, !PT ;  /* 0x000000092e097209 */ /* 0x000fe20007810000 */
[-CC-:B------:R-:W-:Y:S01]  /*bf00*/  FFMA.FTZ R68, R139, R56.reuse, -R12.reuse ;  /* 0x000000388b447223 */ /* 0x180fe2000001080c */
[----:B------:R-:W-:-:S01]  /*bf10*/  FFMA.FTZ R74, R99, R56, -R12 ;  /* 0x00000038634a7223 */ /* 0x000fc2000001080c */
[----:B------:R-:W-:Y:S01]  /*bf20*/  FFMA.FTZ R35, R35, R56, -R12 ;  /* 0x0000003823237223 */ /* 0x000fe2000001080c */
[----:B------:R-:W-:Y:S01]  /*bf30*/  FMNMX.FTZ R9, R48, R9, !PT ;  /* 0x0000000930097209 */ /* 0x000fe20007810000 */
[----:B------:R-:W-:Y:S01]  /*bf40*/  MUFU.EX2 R20, R20 ;  /* 0x0000001400147308 */ /* 0x000fe20000000800 */
[----:B------:R-:W-:-:S02]  /*bf50*/  ISETP.GE.AND P5, PT, R11, 0x1, PT ;  /* 0x000000010b00780c */ /* 0x000fc40003fa6270 */
        /* <DEDUP_REMOVED lines=15> */
[-CC-:B------:R-:W-:Y:S01]  /*c050*/  FFMA.FTZ R62, R49, R56.reuse, -R12.reuse ;  /* 0x00000038313e7223 */ /* 0x180fe2000001080c */
[----:B------:R-:W-:-:S01]  /*c060*/  FFMA.FTZ R49, R51, R56, -R12 ;  /* 0x0000003833317223 */ /* 0x000fc2000001080c */
[-CC-:B------:R-:W-:Y:S01]  /*c070*/  FFMA.FTZ R51, R53, R56.reuse, -R12.reuse ;  /* 0x0000003835337223 */ /* 0x180fe2000001080c */
[----:B------:R-:W-:-:S01]  /*c080*/  FFMA.FTZ R53, R55, R56, -R12 ;  /* 0x0000003837357223 */ /* 0x000fc2000001080c */
[----:B------:R-:W0:Y:S01]  /*c090*/  SHFL.BFLY PT, R70, R9, 0x2, 0x1f ;  /* 0x0c401f0009467f89 */ /* 0x000e2200000e0000 */
[----:B------:R-:W-:-:S01]  /*c0a0*/  FFMA.FTZ R55, R143, R56, -R12 ;  /* 0x000000388f377223 */ /* 0x000fc2000001080c */
[----:B------:R-:W1:Y:S08]  /*c0b0*/  MUFU.EX2 R109, R109 ;  /* 0x0000006d006d7308 */ /* 0x000e700000000800 */
[----:B------:R-:W-:Y:S08]  /*c0c0*/  MUFU.EX2 R34, R117 ;  /* 0x0000007500227308 */ /* 0x000ff00000000800 */
[----:B------:R-:W-:Y:S01]  /*c0d0*/  MUFU.EX2 R73, R73 ;  /* 0x0000004900497308 */ /* 0x000fe20000000800 */
[----:B-1----:R-:W-:-:S04]  /*c0e0*/  F2FP.SATFINITE.E4M3.F32.PACK_AB_MERGE_C R154, R109, R32, RZ ;  /* 0x000000206d9a723e */ /* 0x002fc800048070ff */
[----:B------:R-:W-:Y:S02]  /*c0f0*/  F2FP.SATFINITE.E4M3.F32.PACK_AB_MERGE_C R154, R107, R24, R154 ;  /* 0x000000186b9a723e */ /* 0x000fe4000480709a */
[----:B0-----:R-:W-:Y:S01]  /*c100*/  FMNMX.FTZ R76, R9, R70, !PT ;  /* 0x00000046094c7209 */ /* 0x001fe20007810000 */
[----:B------:R-:W-:Y:S01]  /*c110*/  FFMA.FTZ R70, R141, R56, -R12 ;  /* 0x000000388d467223 */ /* 0x000fe2000001080c */
[----:B------:R-:W-:Y:S03]  /*c120*/  MUFU.EX2 R36, R119 ;  /* 0x0000007700247308 */ /* 0x000fe60000000800 */
[----:B------:R-:W0:Y:S05]  /*c130*/  SHFL.BFLY PT, R9, R76, 0x1, 0x1f ;  /* 0x0c201f004c097f89 */ /* 0x000e2a00000e0000 */
[----:B------:R-:W1:Y:S08]  /*c140*/  MUFU.EX2 R111, R111 ;  /* 0x0000006f006f7308 */ /* 0x000e700000000800 */
[----:B------:R-:W-:Y:S08]  /*c150*/  MUFU.EX2 R79, R79 ;  /* 0x0000004f004f7308 */ /* 0x000ff00000000800 */
[----:B------:R-:W-:Y:S01]  /*c160*/  MUFU.EX2 R44, R123 ;  /* 0x0000007b002c7308 */ /* 0x000fe20000000800 */
[----:B-1----:R-:W-:-:S02]  /*c170*/  F2FP.SATFINITE.E4M3.F32.PACK_AB_MERGE_C R148, R111, R36, RZ ;  /* 0x000000246f94723e */ /* 0x002fc400048070ff */
[----:B0-----:R-:W-:Y:S01]  /*c180*/  FMNMX.FTZ R9, R76, R9, !PT ;  /* 0x000000094c097209 */ /* 0x001fe20007810000 */
[----:B------:R-:W-:-:S01]  /*c190*/  FFMA.FTZ R76, R37, R56, -R12 ;  /* 0x00000038254c7223 */ /* 0x000fc2000001080c */
[----:B------:R-:W-:Y:S02]  /*c1a0*/  F2FP.SATFINITE.E4M3.F32.PACK_AB_MERGE_C R148, R73, R34, R148 ;  /* 0x000000224994723e */ /* 0x000fe40004807094 */
[C---:B------:R-:W-:Y:S01]  /*c1b0*/  FSETP.NEU.FTZ.AND P1, PT, R9.reuse, -INF , PT ;  /* 0xff8000000900780b */ /* 0x040fe20003f3d000 */
[----:B------:R-:W-:Y:S01]  /*c1c0*/  FFMA.FTZ R71, R9, R56, -8 ;  /* 0xc100000009477423 */ /* 0x000fe20000010038 */
[----:B------:R-:W-:Y:S04]  /*c1d0*/  MUFU.EX2 R85, R85 ;  /* 0x0000005500557308 */ /* 0x000fe80000000800 */
[----:B------:R-:W-:-:S04]  /*c1e0*/  FSEL R12, R71, RZ, P1 ;  /* 0x000000ff470c7208 */ /* 0x000fc80000800000 */
        /* <DEDUP_REMOVED lines=8> */
[----:B------:R-:W-:Y:S01]  /*c270*/  MUFU.EX2 R14, R14 ;  /* 0x0000000e000e7308 */ /* 0x000fe20000000800 */
[----:B------:R-:W-:-:S01]  /*c280*/  FFMA.FTZ R59, R61, R56, -R12 ;  /* 0x000000383d3b7223 */ /* 0x000fc2000001080c */
[----:B------:R-:W-:Y:S01]  /*c290*/  FFMA.FTZ R61, R64, R56, -R12 ;  /* 0x00000038403d7223 */ /* 0x000fe2000001080c */
[----:B------:R-:W-:-:S01]  /*c2a0*/  FADD.FTZ R64, R20, R89 ;  /* 0x0000005914407221 */ /* 0x000fc20000010000 */
[-CC-:B------:R-:W-:Y:S01]  /*c2b0*/  FFMA.FTZ R80, R91, R56.reuse, -R12.reuse ;  /* 0x000000385b507223 */ /* 0x180fe2000001080c */
[----:B------:R-:W-:-:S01]  /*c2c0*/  FFMA.FTZ R37, R93, R56, -R12 ;  /* 0x000000385d257223 */ /* 0x000fc2000001080c */
[----:B------:R-:W-:Y:S01]  /*c2d0*/  FFMA.FTZ R82, R95, R56, -R12 ;  /* 0x000000385f527223 */ /* 0x000fe2000001080c */
[----:B------:R-:W-:-:S01]  /*c2e0*/  FADD.FTZ R89, R101, R64 ;  /* 0x0000004065597221 */ /* 0x000fc20000010000 */
[----:B------:R-:W0:Y:S01]  /*c2f0*/  MUFU.EX2 R25, R25 ;  /* 0x0000001900197308 */ /* 0x000e220000000800 */
[----:B------:R-:W-:-:S01]  /*c300*/  FFMA.FTZ R64, R66, R56, -R12 ;  /* 0x0000003842407223 */ /* 0x000fc2000001080c */
[----:B------:R-:W-:Y:S01]  /*c310*/  FFMA.FTZ R71, R103, R56, -R12 ;  /* 0x0000003867477223 */ /* 0x000fe2000001080c */
[----:B------:R-:W-:-:S01]  /*c320*/  FADD.FTZ R98, R24, R89 ;  /* 0x0000005918627221 */ /* 0x000fc20000010000 */
[-CC-:B------:R-:W-:Y:S01]  /*c330*/  FFMA.FTZ R84, R75, R56.reuse, -R12.reuse ;  /* 0x000000384b547223 */ /* 0x180fe2000001080c */
[----:B------:R-:W-:-:S01]  /*c340*/  FFMA.FTZ R75, R77, R56, -R12 ;  /* 0x000000384d4b7223 */ /* 0x000fc2000001080c */
[----:B------:R-:W-:Y:S01]  /*c350*/  FFMA.FTZ R86, R145, R56, -R12 ;  /* 0x0000003891567223 */ /* 0x000fe2000001080c */
[----:B------:R-:W-:-:S01]  /*c360*/  FADD.FTZ R91, R107, R98 ;  /* 0x000000626b5b7221 */ /* 0x000fc20000010000 */
[----:B------:R-:W1:Y:S01]  /*c370*/  MUFU.EX2 R15, R15 ;  /* 0x0000000f000f7308 */ /* 0x000e620000000800 */
[----:B------:R-:W-:-:S01]  /*c380*/  FFMA.FTZ R77, R147, R56, -R12 ;  /* 0x00000038934d7223 */ /* 0x000fc2000001080c */
[----:B------:R-:W-:Y:S01]  /*c390*/  FFMA.FTZ R88, R81, R56, -R12 ;  /* 0x0000003851587223 */ /* 0x000fe2000001080c */
[----:B------:R-:W-:-:S01]  /*c3a0*/  FADD.FTZ R98, R32, R91 ;  /* 0x0000005b20627221 */ /* 0x000fc20000010000 */
[-CC-:B------:R-:W-:Y:S01]  /*c3b0*/  FFMA.FTZ R81, R149, R56.reuse, -R12.reuse ;  /* 0x0000003895517223 */ /* 0x180fe2000001080c */
[----:B------:R-:W-:-:S01]  /*c3c0*/  FFMA.FTZ R90, R83, R56, -R12 ;  /* 0x00000038535a7223 */ /* 0x000fc2000001080c */
[----:B------:R-:W-:Y:S01]  /*c3d0*/  FFMA.FTZ R83, R151, R56, -R12 ;  /* 0x0000003897537223 */ /* 0x000fe2000001080c */
[----:B------:R-:W-:-:S01]  /*c3e0*/  FADD.FTZ R91, R109, R98 ;  /* 0x000000626d5b7221 */ /* 0x000fc20000010000 */
[----:B------:R-:W2:Y:S01]  /*c3f0*/  MUFU.EX2 R78, R78 ;  /* 0x0000004e004e7308 */ /* 0x000ea20000000800 */
[----:B0-----:R-:W-:-:S01]  /*c400*/  FADD.FTZ R66, R14, R25 ;  /* 0x000000190e427221 */ /* 0x001fc20000010000 */
[----:B------:R-:W-:Y:S01]  /*c410*/  FFMA.FTZ R92, R57, R56, -R12 ;  /* 0x00000038395c7223 */ /* 0x000fe2000001080c */
[----:B------:R-:W-:-:S01]  /*c420*/  FADD.FTZ R98, R34, R91 ;  /* 0x0000005b22627221 */ /* 0x000fc20000010000 */
[----:B------:R-:W-:Y:S01]  /*c430*/  F2FP.SATFINITE.E4M3.F32.PACK_AB_MERGE_C R150, R85, R44, RZ ;  /* 0x0000002c5596723e */ /* 0x000fe200048070ff */
[----:B------:R-:W-:-:S01]  /*c440*/  FFMA.FTZ R57, R153, R56, -R12 ;  /* 0x0000003899397223 */ /* 0x000fc2000001080c */
[----:B------:R-:W-:Y:S01]  /*c450*/  FFMA.FTZ R45, R45, R56, -R12 ;  /* 0x000000382d2d7223 */ /* 0x000fe2000001080c */
[----:B------:R-:W-:-:S01]  /*c460*/  FADD.FTZ R91, R73, R98 ;  /* 0x00000062495b7221 */ /* 0x000fc20000010000 */
[----:B------:R-:W0:Y:S01]  /*c470*/  MUFU.EX2 R21, R21 ;  /* 0x0000001500157308 */ /* 0x000e220000000800 */
[----:B-1----:R-:W-:-:S01]  /*c480*/  FADD.FTZ R89, R15, R66 ;  /* 0x000000420f597221 */ /* 0x002fc20000010000 */
[----:B------:R-:W-:Y:S01]  /*c490*/  FFMA.FTZ R96, R155, R56, -R12 ;  /* 0x000000389b607223 */ /* 0x000fe2000001080c */
[----:B------:R-:W-:-:S01]  /*c4a0*/  FADD.FTZ R98, R36, R91 ;  /* 0x0000005b24627221 */ /* 0x000fc20000010000 */
[-CC-:B------:R-:W-:Y:S01]  /*c4b0*/  FFMA.FTZ R8, R8, R56.reuse, -R12.reuse ;  /* 0x0000003808087223 */ /* 0x180fe2000001080c */
[----:B------:R-:W-:-:S01]  /*c4c0*/  FFMA.FTZ R41, R41, R56, -R12 ;  /* 0x0000003829297223 */ /* 0x000fc2000001080c */
[----:B------:R-:W-:Y:S01]  /*c4d0*/  F2FP.SATFINITE.E4M3.F32.PACK_AB_MERGE_C R150, R79, R40, R150 ;  /* 0x000000284f96723e */ /* 0x000fe20004807096 */
[----:B------:R-:W-:-:S01]  /*c4e0*/  FADD.FTZ R91, R111, R98 ;  /* 0x000000626f5b7221 */ /* 0x000fc20000010000 */
[----:B------:R-:W1:Y:S01]  /*c4f0*/  MUFU.EX2 R80, R80 ;  /* 0x0000005000507308 */ /* 0x000e620000000800 */
[----:B--2---:R-:W-:-:S01]  /*c500*/  FADD.FTZ R66, R78, R89 ;  /* 0x000000594e427221 */ /* 0x004fc20000010000 */
        /* <DEDUP_REMOVED lines=10> */
[-CC-:B------:R-:W-:Y:S01]  /*c5b0*/  FFMA.FTZ R29, R29, R56.reuse, -R12.reuse ;  /* 0x000000381d1d7223 */ /* 0x180fe2000001080c */
[----:B------:R-:W-:-:S01]  /*c5c0*/  FFMA.FTZ R67, R67, R56, -R12 ;  /* 0x0000003843437223 */ /* 0x000fc2000001080c */
[-CC-:B------:R-:W-:Y:S01]  /*c5d0*/  FFMA.FTZ R31, R31, R56.reuse, -R12.reuse ;  /* 0x000000381f1f7223 */ /* 0x180fe2000001080c */
[----:B------:R-:W-:-:S01]  /*c5e0*/  FFMA.FTZ R13, R13, R56, -R12 ;  /* 0x000000380d0d7223 */ /* 0x000fc2000001080c */
[----:B------:R-:W0:Y:S01]  /*c5f0*/  MUFU.EX2 R82, R82 ;  /* 0x0000005200527308 */ /* 0x000e220000000800 */
[----:B-1----:R-:W-:-:S01]  /*c600*/  FADD.FTZ R66, R80, R89 ;  /* 0x0000005950427221 */ /* 0x002fc20000010000 */
[----:B------:R-:W-:Y:S01]  /*c610*/  FFMA.FTZ R33, R33, R56, -R12 ;  /* 0x0000003821217223 */ /* 0x000fe2000001080c */
[----:B------:R-:W-:-:S04]  /*c620*/  F2FP.SATFINITE.E4M3.F32.PACK_AB_MERGE_C R78, R78, R15, RZ ;  /* 0x0000000f4e4e723e */ /* 0x000fc800048070ff */
[----:B------:R-:W-:Y:S01]  /*c630*/  F2FP.SATFINITE.E4M3.F32.PACK_AB_MERGE_C R153, R25, R14, R78 ;  /* 0x0000000e1999723e */ /* 0x000fe2000480704e */
[----:B------:R-:W1:Y:S01]  /*c640*/  MUFU.EX2 R71, R71 ;  /* 0x0000004700477308 */ /* 0x000e620000000800 */
[----:B--2---:R-:W-:-:S07]  /*c650*/  FADD.FTZ R89, R37, R66 ;  /* 0x0000004225597221 */ /* 0x004fce0000010000 */
        /* <DEDUP_REMOVED lines=12> */
[----:B------:R-:W-:Y:S01]  /*c720*/  FADD.FTZ R89, R85, R32 ;  /* 0x0000002055597221 */ /* 0x000fe20000010000 */
[----:B------:R-:W-:-:S03]  /*c730*/  F2FP.SATFINITE.E4M3.F32.PACK_AB_MERGE_C R75, R86, R75, RZ ;  /* 0x0000004b564b723e */ /* 0x000fc600048070ff */
[----:B------:R-:W-:Y:S01]  /*c740*/  FADD.FTZ R24, R52, R89 ;  /* 0x0000005934187221 */ /* 0x000fe20000010000 */
[----:B------:R-:W-:Y:S01]  /*c750*/  F2FP.SATFINITE.E4M3.F32.PACK_AB_MERGE_C R149, R84, R71, R75 ;  /* 0x000000475495723e */ /* 0x000fe2000480704b */
[----:B------:R-:W-:Y:S01]  /*c760*/  MUFU.EX2 R81, R81 ;  /* 0x0000005100517308 */ /* 0x000fe20000000800 */
[----:B--2---:R-:W-:-:S07]  /*c770*/  FADD.FTZ R85, R77, R20 ;  /* 0x000000144d557221 */ /* 0x004fce0000010000 */
[----:B------:R-:W1:Y:S01]  /*c780*/  MUFU.EX2 R87, R87 ;  /* 0x0000005700577308 */ /* 0x000e620000000800 */
[----:B0-----:R-:W-:-:S07]  /*c790*/  FADD.FTZ R20, R88, R85 ;  /* 0x0000005558147221 */ /* 0x001fce0000010000 */
[----:B------:R-:W-:Y:S08]  /*c7a0*/  MUFU.EX2 R90, R90 ;  /* 0x0000005a005a7308 */ /* 0x000ff00000000800 */
[----:B------:R-:W0:Y:S01]  /*c7b0*/  MUFU.EX2 R54, R54 ;  /* 0x0000003600367308 */ /* 0x000e220000000800 */
[----:B-1----:R-:W-:-:S07]  /*c7c0*/  FADD.FTZ R73, R87, R24 ;  /* 0x0000001857497221 */ /* 0x002fce0000010000 */
[----:B------:R-:W-:Y:S08]  /*c7d0*/  MUFU.EX2 R83, R83 ;  /* 0x0000005300537308 */ /* 0x000ff00000000800 */
[----:B------:R-:W-:Y:S01]  /*c7e0*/  MUFU.EX2 R92, R92 ;  /* 0x0000005c005c7308 */ /* 0x000fe20000000800 */
[----:B0-----:R-:W-:-:S07]  /*c7f0*/  FADD.FTZ R32, R54, R73 ;  /* 0x0000004936207221 */ /* 0x001fce0000010000 */
[----:B------:R-:W0:Y:S08]  /*c800*/  MUFU.EX2 R97, R97 ;  /* 0x0000006100617308 */ /* 0x000e300000000800 */
[----:B------:R-:W1:Y:S08]  /*c810*/  MUFU.EX2 R57, R57 ;  /* 0x0000003900397308 */ /* 0x000e700000000800 */
[----:B------:R2:W-:Y:S01]  /*c820*/  MUFU.EX2 R0, R45 ;  /* 0x0000002d00007308 */ /* 0x0005e20000000800 */
[C---:B0-----:R-:W-:Y:S01]  /*c830*/  F2FP.SATFINITE.E4M3.F32.PACK_AB_MERGE_C R144, R97.reuse, R54, RZ ;  /* 0x000000366190723e */ /* 0x041fe200048070ff */
[----:B------:R-:W-:-:S03]  /*c840*/  FADD.FTZ R97, R97, R32 ;  /* 0x0000002061617221 */ /* 0x000fc60000010000 */
[----:B------:R-:W-:-:S03]  /*c850*/  F2FP.SATFINITE.E4M3.F32.PACK_AB_MERGE_C R144, R87, R52, R144 ;  /* 0x000000345790723e */ /* 0x000fc60004807090 */
[----:B------:R-:W0:Y:S01]  /*c860*/  MUFU.EX2 R58, R58 ;  /* 0x0000003a003a7308 */ /* 0x000e220000000800 */
[----:B--2---:R-:W-:-:S01]  /*c870*/  FADD.FTZ R45, R81, R20 ;  /* 0x00000014512d7221 */ /* 0x004fc20000010000 */
[-CC-:B------:R-:W-:Y:S01]  /*c880*/  FFMA.FTZ R20, R48, R56.reuse, -R12.reuse ;  /* 0x0000003830147223 */ /* 0x180fe2000001080c */
[C---:B------:R-:W-:Y:S02]  /*c890*/  F2FP.SATFINITE.E4M3.F32.PACK_AB_MERGE_C R81, R90.reuse, R81, RZ ;  /* 0x000000515a51723e */ /* 0x040fe400048070ff */
[----:B------:R-:W-:Y:S01]  /*c8a0*/  FADD.FTZ R24, R90, R45 ;  /* 0x0000002d5a187221 */ /* 0x000fe20000010000 */
[----:B------:R-:W-:-:S01]  /*c8b0*/  FFMA.FTZ R45, R50, R56, -R12 ;  /* 0x00000038322d7223 */ /* 0x000fc2000001080c */
[----:B------:R-:W-:Y:S01]  /*c8c0*/  F2FP.SATFINITE.E4M3.F32.PACK_AB_MERGE_C R151, R88, R77, R81 ;  /* 0x0000004d5897723e */ /* 0x000fe20004807051 */
[----:B------:R-:W-:Y:S01]  /*c8d0*/  MUFU.EX2 R60, R60 ;  /* 0x0000003c003c7308 */ /* 0x000fe20000000800 */
[----:B------:R-:W-:-:S04]  /*c8e0*/  FADD.FTZ R73, R83, R24 ;  /* 0x0000001853497221 */ /* 0x000fc80000010000 */
[----:B------:R-:W-:-:S03]  /*c8f0*/  FADD.FTZ R24, R92, R73 ;  /* 0x000000495c187221 */ /* 0x000fc60000010000 */
[----:B------:R-:W2:Y:S01]  /*c900*/  MUFU.EX2 R65, R65 ;  /* 0x0000004100417308 */ /* 0x000ea20000000800 */
[----:B-1----:R-:W-:-:S01]  /*c910*/  FADD.FTZ R73, R57, R24 ;  /* 0x0000001839497221 */ /* 0x002fc20000010000 */
[----:B0-----:R-:W-:Y:S01]  /*c920*/  FADD.FTZ R32, R58, R97 ;  /* 0x000000613a207221 */ /* 0x001fe20000010000 */
[----:B------:R-:W-:-:S05]  /*c930*/  FFMA.FTZ R24, R26, R56, -R12 ;  /* 0x000000381a187223 */ /* 0x000fca000001080c */
[----:B------:R-:W0:Y:S08]  /*c940*/  MUFU.EX2 R94, R94 ;  /* 0x0000005e005e7308 */ /* 0x000e300000000800 */
[----:B------:R-:W1:Y:S01]  /*c950*/  MUFU.EX2 R63, R63 ;  /* 0x0000003f003f7308 */ /* 0x000e620000000800 */
[----:B--2---:R-:W-:-:S07]  /*c960*/  F2FP.SATFINITE.E4M3.F32.PACK_AB_MERGE_C R146, R65, R60, RZ ;  /* 0x0000003c4192723e */ /* 0x004fce00048070ff */
[----:B------:R-:W2:Y:S01]  /*c970*/  MUFU.EX2 R59, R59 ;  /* 0x0000003b003b7308 */ /* 0x000ea20000000800 */
[----:B0-----:R-:W-:-:S01]  /*c980*/  FADD.FTZ R26, R94, R73 ;  /* 0x000000495e1a7221 */ /* 0x001fc20000010000 */
[----:B------:R-:W-:-:S04]  /*c990*/  F2FP.SATFINITE.E4M3.F32.PACK_AB_MERGE_C R57, R94, R57, RZ ;  /* 0x000000395e39723e */ /* 0x000fc800048070ff */
[----:B------:R-:W-:Y:S02]  /*c9a0*/  F2FP.SATFINITE.E4M3.F32.PACK_AB_MERGE_C R145, R92, R83, R57 ;  /* 0x000000535c91723e */ /* 0x000fe40004807039 */
[----:B------:R-:W0:Y:S01]  /*c9b0*/  MUFU.EX2 R96, R96 ;  /* 0x0000006000607308 */ /* 0x000e220000000800 */
[----:B-1----:R-:W-:-:S01]  /*c9c0*/  FADD.FTZ R79, R63, R32 ;  /* 0x000000203f4f7221 */ /* 0x002fc20000010000 */
[----:B------:R-:W-:-:S03]  /*c9d0*/  F2FP.SATFINITE.E4M3.F32.PACK_AB_MERGE_C R146, R63, R58, R146 ;  /* 0x0000003a3f92723e */ /* 0x000fc60004807092 */
[----:B------:R-:W-:-:S03]  /*c9e0*/  FADD.FTZ R60, R60, R79 ;  /* 0x0000004f3c3c7221 */ /* 0x000fc60000010000 */
[----:B------:R-:W1:Y:S01]  /*c9f0*/  MUFU.EX2 R61, R61 ;  /* 0x0000003d003d7308 */ /* 0x000e620000000800 */
[----:B--2---:R-:W-:-:S01]  /*ca00*/  FADD.FTZ R63, R59, R26 ;  /* 0x0000001a3b3f7221 */ /* 0x004fc20000010000 */
[----:B------:R-:W-:-:S06]  /*ca10*/  FADD.FTZ R65, R65, R60 ;  /* 0x0000003c41417221 */ /* 0x000fcc0000010000 */
[----:B------:R-:W-:Y:S01]  /*ca20*/  MUFU.EX2 R38, R38 ;  /* 0x0000002600267308 */ /* 0x000fe20000000800 */
[----:B0-----:R-:W-:-:S07]  /*ca30*/  FADD.FTZ R26, R96, R63 ;  /* 0x0000003f601a7221 */ /* 0x001fce0000010000 */
[----:B------:R-:W0:Y:S01]  /*ca40*/  MUFU.EX2 R113, R113 ;  /* 0x0000007100717308 */ /* 0x000e220000000800 */
[----:B-1----:R-:W-:-:S07]  /*ca50*/  FADD.FTZ R63, R61, R26 ;  /* 0x0000001a3d3f7221 */ /* 0x002fce0000010000 */
[----:B------:R-:W1:Y:S08]  /*ca60*/  MUFU.EX2 R64, R64 ;  /* 0x0000004000407308 */ /* 0x000e700000000800 */
[----:B------:R-:W-:Y:S01]  /*ca70*/  MUFU.EX2 R30, R133 ;  /* 0x00000085001e7308 */ /* 0x000fe20000000800 */
[----:B0-----:R-:W-:-:S07]  /*ca80*/  F2FP.SATFINITE.E4M3.F32.PACK_AB_MERGE_C R140, R113, R38, RZ ;  /* 0x00000026718c723e */ /* 0x001fce00048070ff */
[----:B------:R-:W0:Y:S01]  /*ca90*/  MUFU.EX2 R69, R69 ;  /* 0x0000004500457308 */ /* 0x000e220000000800 */
[----:B-1----:R-:W-:-:S01]  /*caa0*/  FADD.FTZ R63, R64, R63 ;  /* 0x0000003f403f7221 */ /* 0x002fc20000010000 */
[----:B------:R-:W-:-:S04]  /*cab0*/  F2FP.SATFINITE.E4M3.F32.PACK_AB_MERGE_C R61, R64, R61, RZ ;  /* 0x0000003d403d723e */ /* 0x000fc800048070ff */
[----:B------:R-:W-:Y:S02]  /*cac0*/  F2FP.SATFINITE.E4M3.F32.PACK_AB_MERGE_C R147, R96, R59, R61 ;  /* 0x0000003b6093723e */ /* 0x000fe4000480703d */
[----:B------:R-:W1:Y:S08]  /*cad0*/  MUFU.EX2 R8, R8 ;  /* 0x0000000800087308 */ /* 0x000e700000000800 */
[----:B------:R-:W2:Y:S01]  /*cae0*/  MUFU.EX2 R41, R41 ;  /* 0x0000002900297308 */ /* 0x000ea20000000800 */
[----:B0-----:R-:W-:Y:S01]  /*caf0*/  F2FP.SATFINITE.E4M3.F32.PACK_AB_MERGE_C R140, R69, R30, R140 ;  /* 0x0000001e458c723e */ /* 0x001fe2000480708c */
[----:B------:R-:W-:-:S04]  /*cb00*/  FADD.FTZ R30, R30, R65 ;  /* 0x000000411e1e7221 */ /* 0x000fc80000010000 */
[----:B------:R-:W-:Y:S02]  /*cb10*/  FADD.FTZ R69, R69, R30 ;  /* 0x0000001e45457221 */ /* 0x000fe40000010000 */
[----:B------:R-:W0:Y:S01]  /*cb20*/  MUFU.EX2 R42, R42 ;  /* 0x0000002a002a7308 */ /* 0x000e220000000800 */
[----:B-1----:R-:W-:-:S01]  /*cb30*/  FADD.FTZ R12, R8, R63 ;  /* 0x0000003f080c7221 */ /* 0x002fc20000010000 */
[----:B------:R-:W-:-:S04]  /*cb40*/  FADD.FTZ R38, R38, R69 ;  /* 0x0000004526267221 */ /* 0x000fc80000010000 */
[----:B------:R-:W-:Y:S02]  /*cb50*/  FADD.FTZ R38, R113, R38 ;  /* 0x0000002671267221 */ /* 0x000fe40000010000 */
[----:B------:R-:W-:Y:S01]  /*cb60*/  MUFU.EX2 R49, R49 ;  /* 0x0000003100317308 */ /* 0x000fe20000000800 */
[----:B--2---:R-:W-:-:S07]  /*cb70*/  FADD.FTZ R15, R41, R12 ;  /* 0x0000000c290f7221 */ /* 0x004fce0000010000 */
[----:B------:R-:W1:Y:S01]  /*cb80*/  MUFU.EX2 R68, R68 ;  /* 0x0000004400447308 */ /* 0x000e620000000800 */
[----:B0-----:R-:W-:-:S07]  /*cb90*/  FADD.FTZ R12, R42, R15 ;  /* 0x0000000f2a0c7221 */ /* 0x001fce0000010000 */
[----:B------:R-:W0:Y:S08]  /*cba0*/  MUFU.EX2 R43, R43 ;  /* 0x0000002b002b7308 */ /* 0x000e300000000800 */
[----:B------:R-:W-:Y:S01]  /*cbb0*/  MUFU.EX2 R47, R47 ;  /* 0x0000002f002f7308 */ /* 0x000fe20000000800 */
[----:B-1----:R-:W-:-:S07]  /*cbc0*/  F2FP.SATFINITE.E4M3.F32.PACK_AB_MERGE_C R142, R68, R49, RZ ;  /* 0x00000031448e723e */ /* 0x002fce00048070ff */
[----:B------:R-:W1:Y:S01]  /*cbd0*/  MUFU.EX2 R62, R62 ;  /* 0x0000003e003e7308 */ /* 0x000e620000000800 */
[----:B0-----:R-:W-:-:S01]  /*cbe0*/  FADD.FTZ R15, R43, R12 ;  /* 0x0000000c2b0f7221 */ /* 0x001fc20000010000 */
[----:B------:R-:W-:-:S03]  /*cbf0*/  F2FP.SATFINITE.E4M3.F32.PACK_AB_MERGE_C R42, R43, R42, RZ ;  /* 0x0000002a2b2a723e */ /* 0x000fc600048070ff */
[----:B------:R-:W-:Y:S01]  /*cc00*/  FADD.FTZ R12, R0, R15 ;  /* 0x0000000f000c7221 */ /* 0x000fe20000010000 */
[----:B------:R-:W-:Y:S02]  /*cc10*/  F2FP.SATFINITE.E4M3.F32.PACK_AB_MERGE_C R141, R41, R8, R42 ;  /* 0x00000008298d723e */ /* 0x000fe4000480702a */
[----:B------:R-:W0:Y:S08]  /*cc20*/  MUFU.EX2 R39, R39 ;  /* 0x0000002700277308 */ /* 0x000e300000000800 */
[----:B------:R-:W2:Y:S01]  /*cc30*/  MUFU.EX2 R20, R20 ;  /* 0x0000001400147308 */ /* 0x000ea20000000800 */
[----:B-1----:R-:W-:Y:S01]  /*cc40*/  F2FP.SATFINITE.E4M3.F32.PACK_AB_MERGE_C R142, R62, R47, R142 ;  /* 0x0000002f3e8e723e */ /* 0x002fe2000480708e */
[----:B------:R-:W-:-:S04]  /*cc50*/  FADD.FTZ R47, R47, R38 ;  /* 0x000000262f2f7221 */ /* 0x000fc80000010000 */
[----:B------:R-:W-:Y:S02]  /*cc60*/  FADD.FTZ R62, R62, R47 ;  /* 0x0000002f3e3e7221 */ /* 0x000fe40000010000 */
[----:B------:R-:W-:Y:S01]  /*cc70*/  MUFU.EX2 R53, R53 ;  /* 0x0000003500357308 */ /* 0x000fe20000000800 */
[----:B0-----:R-:W-:-:S01]  /*cc80*/  FADD.FTZ R15, R39, R12 ;  /* 0x0000000c270f7221 */ /* 0x001fc20000010000 */
[----:B------:R-:W-:-:S04]  /*cc90*/  FADD.FTZ R49, R49, R62 ;  /* 0x0000003e31317221 */ /* 0x000fc80000010000 */
[----:B------:R-:W-:Y:S02]  /*cca0*/  FADD.FTZ R68, R68, R49 ;  /* 0x0000003144447221 */ /* 0x000fe40000010000 */
[----:B------:R-:W0:Y:S01]  /*ccb0*/  MUFU.EX2 R72, R72 ;  /* 0x0000004800487308 */ /* 0x000e220000000800 */
[----:B--2---:R-:W-:-:S07]  /*ccc0*/  FADD.FTZ R26, R20, R15 ;  /* 0x0000000f141a7221 */ /* 0x004fce0000010000 */
        /* <DEDUP_REMOVED lines=25> */
[----:B------:R-:W-:-:S04]  /*ce60*/  F2FP.SATFINITE.E4M3.F32.PACK_AB_MERGE_C R28, R29, R28, RZ ;  /* 0x0000001c1d1c723e */ /* 0x000fc800048070ff */
        /* <DEDUP_REMOVED lines=8> */
[----:B------:R-:W-:-:S06]  /*cef0*/  FADD.FTZ R35, R35, R74 ;  /* 0x0000004a23237221 */ /* 0x000fcc0000010000 */
[----:B------:R-:W0:Y:S01]  /*cf00*/  MUFU.EX2 R14, R33 ;  /* 0x00000021000e7308 */ /* 0x000e220000000800 */
[----:B--2---:R-:W-:-:S01]  /*cf10*/  FADD.FTZ R8, R12, R15 ;  /* 0x0000000f0c087221 */ /* 0x004fc20000010000 */
[----:B0-----:R-:W-:-:S03]  /*cf20*/  F2FP.SATFINITE.E4M3.F32.PACK_AB_MERGE_C R0, R14, R13, RZ ;  /* 0x0000000d0e00723e */ /* 0x001fc600048070ff */
[----:B------:R-:W-:Y:S01]  /*cf30*/  FADD.FTZ R13, R13, R8 ;  /* 0x000000080d0d7221 */ /* 0x000fe20000010000 */
[----:B------:R-:W-:Y:S01]  /*cf40*/  F2FP.SATFINITE.E4M3.F32.PACK_AB_MERGE_C R139, R12, R67, R0 ;  /* 0x000000430c8b723e */ /* 0x000fe20004807000 */
[----:B------:R-:W-:Y:S02]  /*cf50*/  FADD.FTZ R12, R76, R35 ;  /* 0x000000234c0c7221 */ /* 0x000fe40000010000 */
[----:B------:R-:W-:-:S01]  /*cf60*/  FADD.FTZ R8, R14, R13 ;  /* 0x0000000d0e087221 */ /* 0x000fc20000010000 */
[----:B------:R-:W-:Y:S02]  /*cf70*/  VIADD R0, R106, 0xfffffffe ;  /* 0xfffffffe6a007836 */ /* 0x000fe40000000000 */
[----:B------:R0:W-:Y:S04]  /*cf80*/  STL [R1+0x8], R12 ;  /* 0x0000080c01007387 */ /* 0x0001e80000100800 */
[----:B------:R0:W-:Y:S01]  /*cf90*/  STL [R1+0x4], R8 ;  /* 0x0000040801007387 */ /* 0x0001e20000100800 */
[----:B------:R-:W-:Y:S05]  /*cfa0*/  @!P5 BRA `(.L_x_1157) ;  /* 0x000000000048d947 */ /* 0x000fea0003800000 */
[C---:B------:R-:W-:Y:S01]  /*cfb0*/  ISETP.GT.AND P1, PT, R105.reuse, RZ, PT ;  /* 0x000000ff6900720c */ /* 0x040fe20003f24270 */
[----:B------:R-:W-:Y:S01]  /*cfc0*/  BSSY B0, `(.L_x_1158) ;  /* 0x000000e000007945 */ /* 0x000fe20003800000 */
[----:B0-----:R-:W-:-:S11]  /*cfd0*/  VIADD R8, R105, 0xffffffff ;  /* 0xffffffff69087836 */ /* 0x001fd60000000000 */
        /* <DEDUP_REMOVED lines=8> */
.L_x_1159:
[----:B------:R-:W-:-:S13]  /*d060*/  ISETP.NE.AND P1, PT, R11, 0x1, PT ;  /* 0x000000010b00780c */ /* 0x000fda0003f25270 */
[----:B------:R-:W0:Y:S02]  /*d070*/  @P1 LDC.64 R12, c[0x0][0x9e8] ;  /* 0x00027a00ff0c1b82 */ /* 0x000e240000000a00 */
[----:B0-----:R-:W-:-:S05]  /*d080*/  @P1 IMAD.HI.U32 R12, R8, R12, RZ ;  /* 0x0000000c080c1227 */ /* 0x001fca00078e00ff */
[----:B------:R-:W-:-:S07]  /*d090*/  @P1 SHF.R.U32.HI R8, RZ, R13, R12 ;  /* 0x0000000dff081219 */ /* 0x000fce000001160c */
.L_x_1160:
[----:B------:R-:W-:Y:S05]  /*d0a0*/  BSYNC B0 ;  /* 0x0000000000007941 */ /* 0x000fea0003800000 */
.L_x_1158:
[----:B------:R-:W-:-:S05]  /*d0b0*/  IMAD R11, R8, R11, R11 ;  /* 0x0000000b080b7224 */ /* 0x000fca00078e020b */
[----:B------:R-:W-:-:S07]  /*d0c0*/  VIMNMX R10, R10, R11, PT ;  /* 0x0000000b0a0a7248 */ /* 0x000fce0003fe0100 */
.L_x_1157:
[----:B0-----:R-:W2:Y:S01]  /*d0d0*/  LDL R8, [R1+0x48] ;  /* 0x0000480001087983 */ /* 0x001ea20000100800 */
[----:B------:R-:W-:Y:S01]  /*d0e0*/  IMAD.HI R10, R10, 0x66666667, RZ ;  /* 0x666666670a0a7827 */ /* 0x000fe200078e02ff */
[----:B------:R-:W-:Y:S01]  /*d0f0*/  ULDC UR40, c[0x0][0x9e4] ;  /* 0x0002790000287ab9 */ /* 0x000fe20000000800 */
[----:B------:R-:W-:Y:S01]  /*d100*/  ULDC UR37, c[0x0][0x9e4] ;  /* 0x0002790000257ab9 */ /* 0x000fe20000000800 */
[----:B------:R-:W-:Y:S01]  /*d110*/  ULDC UR36, c[0x0][0x988] ;  /* 0x0002620000247ab9 */ /* 0x000fe20000000800 */
[----:B------:R-:W-:Y:S01]  /*d120*/  ULDC UR39, c[0x0][0x988] ;  /* 0x0002620000277ab9 */ /* 0x000fe20000000800 */
[----:B------:R-:W-:Y:S01]  /*d130*/  SHF.R.U32.HI R11, RZ, 0x1f, R10 ;  /* 0x0000001fff0b7819 */ /* 0x000fe2000001160a */
[----:B------:R-:W-:Y:S01]  /*d140*/  ULDC UR38, c[0x0][0x988] ;  /* 0x0002620000267ab9 */ /* 0x000fe20000000800 */
[----:B------:R-:W-:Y:S01]  /*d150*/  ULDC UR42, c[0x0][0x9e0] ;  /* 0x00027800002a7ab9 */ /* 0x000fe20000000800 */
[----:B------:R-:W-:Y:S01]  /*d160*/  ULDC UR41, c[0x0][0x9e0] ;  /* 0x0002780000297ab9 */ /* 0x000fe20000000800 */
[----:B------:R-:W-:Y:S01]  /*d170*/  LEA.HI.SX32 R11, R10, R11, 0x1a ;  /* 0x0000000b0a0b7211 */ /* 0x000fe200078fd2ff */
[----:B------:R-:W-:Y:S01]  /*d180*/  BSSY B1, `(.L_x_1161) ;  /* 0x00004eb000017945 */ /* 0x000fe20003800000 */
        /* <DEDUP_REMOVED lines=16> */
[----:B--2---:R-:W-:-:S04]  /*d290*/  VIMNMX R8, R8, R11, !PT ;  /* 0x0000000b08087248 */ /* 0x004fc80007fe0100 */
[----:B------:R-:W-:Y:S01]  /*d2a0*/  ISETP.GE.AND P1, PT, R0, R8, PT ;  /* 0x000000080000720c */ /* 0x000fe20003f26270 */
[----:B------:R0:W-:-:S12]  /*d2b0*/  STL [R1+0x34], R8 ;  /* 0x0000340801007387 */ /* 0x0001d80000100800 */
[----:B0-----:R-:W-:Y:S05]  /*d2c0*/  @!P1 BRA `(.L_x_1162) ;  /* 0x0000004c00589947 */ /* 0x001fea0003800000 */
[----:B------:R-:W-:Y:S01]  /*d2d0*/  IMAD.IADD R15, R104, 0x1, R110 ;  /* 0x00000001680f7824 */ /* 0x000fe200078e026e */
[----:B------:R-:W-:Y:S01]  /*d2e0*/  BSSY B0, `(.L_x_1163) ;  /* 0x00004d0000007945 */ /* 0x000fe20003800000 */
[----:B------:R-:W-:Y:S02]  /*d2f0*/  IMAD.MOV.U32 R55, RZ, RZ, RZ ;  /* 0x000000ffff377224 */ /* 0x000fe400078e00ff */
[----:B------:R-:W-:Y:S01]  /*d300*/  VIADD R21, R15, 0x8 ;  /* 0x000000080f157836 */ /* 0x000fe20000000000 */
[----:B------:R-:W-:-:S04]  /*d310*/  LOP3.LUT R10, RZ, R15, RZ, 0x33, !PT ;  /* 0x0000000fff0a7212 */ /* 0x000fc800078e33ff */
[----:B------:R-:W-:-:S05]  /*d320*/  LOP3.LUT R8, RZ, R21, RZ, 0x33, !PT ;  /* 0x00000015ff087212 */ /* 0x000fca00078e33ff */
[----:B------:R0:W-:Y:S04]  /*d330*/  STL [R1+0x18], R8 ;  /* 0x0000180801007387 */ /* 0x0001e80000100800 */
[----:B------:R0:W-:Y:S02]  /*d340*/  STL [R1+0x1c], R10 ;  /* 0x00001c0a01007387 */ /* 0x0001e40000100800 */
.L_x_1183:
[----:B------:R-:W-:-:S05]  /*d350*/  VIADD R14, R19, 0x1 ;  /* 0x00000001130e7836 */ /* 0x000fca0000000000 */
[----:B------:R-:W-:-:S04]  /*d360*/  ISETP.NE.AND P1, PT, R14, 0x2, PT ;  /* 0x000000020e00780c */ /* 0x000fc80003f25270 */
[----:B------:R-:W-:Y:S02]  /*d370*/  SEL R11, RZ, 0x1, P1 ;  /* 0x00000001ff0b7807 */ /* 0x000fe40000800000 */
[----:B------:R-:W-:Y:S02]  /*d380*/  SEL R14, R14, RZ, P1 ;  /* 0x000000ff0e0e7207 */ /* 0x000fe40000800000 */
[----:B0-----:R-:W-:-:S05]  /*d390*/  LOP3.LUT R10, R156, R11, RZ, 0x3c, !PT ;  /* 0x0000000b9c0a7212 */ /* 0x001fca00078e3cff */
[----:B------:R0:W-:Y:S01]  /*d3a0*/  STL [R1], R10 ;  /* 0x0000000a01007387 */ /* 0x0001e20000100800 */
[----:B------:R-:W-:Y:S05]  /*d3b0*/  @!P0 BRA `(.L_x_1164) ;  /* 0x0000000000048947 */ /* 0x000fea0003800000 */
[----:B------:R-:W-:Y:S01]  /*d3c0*/  BPT.TRAP 0x1 ;  /* 0x000000040000795c */ /* 0x000fe20000300000 */
.L_x_1164:
[----:B------:R-:W-:Y:S01]  /*d3d0*/  IMAD R8, R14, 0x8, R18 ;  /* 0x000000080e087824 */ /* 0x000fe200078e0212 */
[----:B------:R-:W-:-:S04]  /*d3e0*/  SHF.L.U32 R11, R10, 0x1f, RZ ;  /* 0x0000001f0a0b7819 */ /* 0x000fc800000006ff */
[----:B------:R1:W2:Y:S01]  /*d3f0*/  SYNCS.PHASECHK.TRANS64.TRYWAIT P1, [R8+URZ+0x13230], R11 ;  /* 0x0132300b080075a7 */ /* 0x0002a2000802017f */
[----:B------:R-:W-:Y:S05]  /*d400*/  @!P0 BRA `(.L_x_1165) ;  /* 0x0000000000048947 */ /* 0x000fea0003800000 */
[----:B------:R-:W-:Y:S01]  /*d410*/  BPT.TRAP 0x1 ;  /* 0x000000040000795c */ /* 0x000fe20000300000 */
.L_x_1165:
[----:B0-----:R-:W3:Y:S01]  /*d420*/  LDL R10, [R1+0x2c] ;  /* 0x00002c00010a7983 */ /* 0x001ee20000100800 */
[----:B------:R-:W-:Y:S01]  /*d430*/  BSSY B2, `(.L_x_1166) ;  /* 0x0000007000027945 */ /* 0x000fe20003800000 */
[----:B---3--:R-:W-:-:S04]  /*d440*/  IMAD R20, R14, 0x280, R10 ;  /* 0x000002800e147824 */ /* 0x008fc800078e020a */
[C---:B------:R-:W-:Y:S02]  /*d450*/  VIADD R12, R20.reuse, 0x80 ;  /* 0x00000080140c7836 */ /* 0x040fe40000000000 */
[----:B------:R-:W-:Y:S01]  /*d460*/  VIADD R56, R20, 0x100 ;  /* 0x0000010014387836 */ /* 0x000fe20000000000 */
[----:B--2---:R-:W-:Y:S06]  /*d470*/  @P1 BRA `(.L_x_1167) ;  /* 0x0000000000081947 */ /* 0x004fec0003800000 */
[----:B------:R-:W0:Y:S02]  /*d480*/  SYNCS.PHASECHK.TRANS64.TRYWAIT P1, [R8+URZ+0x13230], R11 ;  /* 0x0132300b080075a7 */ /* 0x000e24000802017f */
[----:B0-----:R-:W-:Y:S05]  /*d490*/  @!P1 BRA `(.L_x_1168) ;  /* 0x0000015000f49947 */ /* 0x001fea0003800000 */
.L_x_1167:
[----:B------:R-:W-:Y:S05]  /*d4a0*/  BSYNC B2 ;  /* 0x0000000000027941 */ /* 0x000fea0003800000 */
.L_x_1166:
[----:B------:R-:W-:Y:S01]  /*d4b0*/  IMAD.MOV.U32 R10, RZ, RZ, R20 ;  /* 0x000000ffff0a7224 */ /* 0x000fe200078e0014 */
[----:B------:R-:W-:Y:S01]  /*d4c0*/  R2UR UR12, R4 ;  /* 0x00000000040c72ca */ /* 0x000fe200000e0000 */
[----:B01----:R-:W-:Y:S01]  /*d4d0*/  IMAD.MOV.U32 R11, RZ, RZ, -0x7fffffe0 ;  /* 0x80000020ff0b7424 */ /* 0x003fe200078e00ff */
[----:B------:R-:W-:Y:S01]  /*d4e0*/  R2UR UR13, R5 ;  /* 0x00000000050d72ca */ /* 0x000fe200000e0000 */
[----:B------:R-:W-:Y:S01]  /*d4f0*/  WARPGROUP.ARRIVE ;  /* 0x00000000000079c5 */ /* 0x000fe20000000000 */
[----:B------:R-:W-:Y:S01]  /*d500*/  R2UR UR14, R10 ;  /* 0x000000000a0e72ca */ /* 0x000fe200000e0000 */
[----:B------:R-:W-:Y:S01]  /*d510*/  IMAD.MOV.U32 R13, RZ, RZ, -0x7fffffe0 ;  /* 0x80000020ff0d7424 */ /* 0x000fe200078e00ff */
[----:B------:R-:W-:Y:S01]  /*d520*/  R2UR UR15, R11 ;  /* 0x000000000b0f72ca */ /* 0x000fe200000e0000 */
[----:B------:R-:W-:Y:S01]  /*d530*/  IMAD.MOV.U32 R10, RZ, RZ, R56 ;  /* 0x000000ffff0a7224 */ /* 0x000fe200078e0038 */
[----:B------:R-:W-:Y:S01]  /*d540*/  R2UR UR22, R12 ;  /* 0x000000000c1672ca */ /* 0x000fe200000e0000 */
[C---:B------:R-:W-:Y:S01]  /*d550*/  VIADD R12, R20.reuse, 0x180 ;  /* 0x00000180140c7836 */ /* 0x040fe20000000000 */
[----:B------:R-:W-:Y:S01]  /*d560*/  R2UR UR23, R13 ;  /* 0x000000000d1772ca */ /* 0x000fe200000e0000 */
[----:B------:R-:W-:Y:S01]  /*d570*/  VIADD R56, R20, 0x182 ;  /* 0x0000018214387836 */ /* 0x000fe20000000000 */
[----:B------:R-:W-:Y:S01]  /*d580*/  R2UR UR20, R4 ;  /* 0x00000000041472ca */ /* 0x000fe200000e0000 */
[----:B------:R-:W-:Y:S01]  /*d590*/  IMAD.MOV.U32 R57, RZ, RZ, -0x7fffffe0 ;  /* 0x80000020ff397424 */ /* 0x000fe200078e00ff */
[----:B------:R-:W-:-:S02]  /*d5a0*/  R2UR UR21, R5 ;  /* 0x00000000051572ca */ /* 0x000fc400000e0000 */
[----:B------:R-:W-:Y:S01]  /*d5b0*/  R2UR UR26, R10 ;  /* 0x000000000a1a72ca */ /* 0x000fe200000e0000 */
[----:B------:R-:W-:Y:S01]  /*d5c0*/  VIADD R10, R20, 0x200 ;  /* 0x00000200140a7836 */ /* 0x000fe20000000000 */
[----:B------:R-:W-:Y:S01]  /*d5d0*/  R2UR UR27, R11 ;  /* 0x000000000b1b72ca */ /* 0x000fe200000e0000 */
[----:B------:R-:W-:Y:S01]  /*d5e0*/  QGMMA.64x32x32.F32.E4M3.E4M3 R120, gdesc[UR12], RZ, !UPT, gsb0 ;  /* 0x006000000c7879f3 */ /* 0x000fe2000c0008ff */
[----:B------:R-:W-:Y:S02]  /*d5f0*/  R2UR UR24, R4 ;  /* 0x00000000041872ca */ /* 0x000fe400000e0000 */
[----:B------:R-:W-:Y:S02]  /*d600*/  R2UR UR25, R5 ;  /* 0x00000000051972ca */ /* 0x000fe400000e0000 */
        /* <DEDUP_REMOVED lines=8> */
[----:B------:R-:W-:Y:S01]  /*d690*/  IMAD.MOV.U32 R11, RZ, RZ, -0x7fffffe0 ;  /* 0x80000020ff0b7424 */ /* 0x000fe200078e00ff */
[----:B------:R-:W-:Y:S02]  /*d6a0*/  R2UR UR4, R4 ;  /* 0x00000000040472ca */ /* 0x000fe400000e0000 */
[----:B------:R-:W-:-:S02]  /*d6b0*/  R2UR UR5, R5 ;  /* 0x00000000050572ca */ /* 0x000fc400000e0000 */
[----:B------:R-:W-:Y:S01]  /*d6c0*/  R2UR UR18, R12 ;  /* 0x000000000c1272ca */ /* 0x000fe200000e0000 */
[----:B------:R-:W-:Y:S01]  /*d6d0*/  VIADD R12, R20, 0x102 ;  /* 0x00000102140c7836 */ /* 0x000fe20000000000 */
[----:B------:R-:W-:Y:S01]  /*d6e0*/  R2UR UR19, R13 ;  /* 0x000000000d1372ca */ /* 0x000fe200000e0000 */
[----:B------:R-:W-:Y:S01]  /*d6f0*/  IMAD.MOV.U32 R13, RZ, RZ, -0x7fffffe0 ;  /* 0x80000020ff0d7424 */ /* 0x000fe200078e00ff */
[----:B------:R-:W-:Y:S02]  /*d700*/  R2UR UR16, R6 ;  /* 0x00000000061072ca */ /* 0x000fe400000e0000 */
[----:B------:R-:W-:Y:S02]  /*d710*/  R2UR UR17, R7 ;  /* 0x00000000071172ca */ /* 0x000fe400000e0000 */
[----:B------:R-:W-:Y:S01]  /*d720*/  R2UR UR14, R10 ;  /* 0x000000000a0e72ca */ /* 0x000fe200000e0000 */
[----:B------:R-:W-:Y:S01]  /*d730*/  VIADD R10, R20, 0x202 ;  /* 0x00000202140a7836 */ /* 0x000fe20000000000 */
[----:B------:R-:W-:Y:S01]  /*d740*/  R2UR UR15, R11 ;  /* 0x000000000b0f72ca */ /* 0x000fe200000e0000 */
[----:B------:R-:W-:Y:S01]  /*d750*/  IMAD.MOV.U32 R11, RZ, RZ, -0x7fffffe0 ;  /* 0x80000020ff0b7424 */ /* 0x000fe200078e00ff */
[----:B------:R-:W-:-:S02]  /*d760*/  R2UR UR12, R6 ;  /* 0x00000000060c72ca */ /* 0x000fc400000e0000 */
        /* <DEDUP_REMOVED lines=43> */
.L_x_1169:
[----:B------:R-:W-:Y:S01]  /*da20*/  SHF.L.U32 R10, R156, 0x1f, RZ ;  /* 0x0000001f9c0a7819 */ /* 0x000fe200000006ff */
[----:B------:R-:W-:-:S04]  /*da30*/  IMAD R20, R19, 0x8, R18 ;  /* 0x0000000813147824 */ /* 0x000fc800078e0212 */
[----:B------:R0:W1:Y:S01]  /*da40*/  SYNCS.PHASECHK.TRANS64.TRYWAIT P1, [R20+URZ+0x13250], R10 ;  /* 0x0132500a140075a7 */ /* 0x000062000802017f */
[----:B------:R-:W-:Y:S05]  /*da50*/  @!P0 BRA `(.L_x_1170) ;  /* 0x0000000000048947 */ /* 0x000fea0003800000 */
[----:B------:R-:W-:Y:S01]  /*da60*/  BPT.TRAP 0x1 ;  /* 0x000000040000795c */ /* 0x000fe20000300000 */
.L_x_1170:
[----:B------:R-:W-:Y:S04]  /*da70*/  BSSY B2, `(.L_x_1171) ;  /* 0x0000004000027945 */ /* 0x000fe80003800000 */
[----:B-1----:R-:W-:Y:S05]  /*da80*/  @P1 BRA `(.L_x_1172) ;  /* 0x0000000000081947 */ /* 0x002fea0003800000 */
[----:B------:R-:W1:Y:S02]  /*da90*/  SYNCS.PHASECHK.TRANS64.TRYWAIT P1, [R20+URZ+0x13250], R10 ;  /* 0x0132500a140075a7 */ /* 0x000e64000802017f */
[----:B-1----:R-:W-:Y:S05]  /*daa0*/  @!P1 BRA `(.L_x_1173) ;  /* 0x0000014c00849947 */ /* 0x002fea0003800000 */
.L_x_1172:
[----:B------:R-:W-:Y:S05]  /*dab0*/  BSYNC B2 ;  /* 0x0000000000027941 */ /* 0x000fea0003800000 */
.L_x_1171:
[----:B01----:R-:W-:Y:S01]  /*dac0*/  VIADD R10, R18, 0x1000 ;  /* 0x00001000120a7836 */ /* 0x003fe20000000000 */
[----:B------:R-:W-:Y:S01]  /*dad0*/  WARPGROUP.ARRIVE ;  /* 0x00000000000079c5 */ /* 0x000fe20000000000 */
[----:B------:R-:W-:Y:S01]  /*dae0*/  IMAD.MOV.U32 R11, RZ, RZ, -0x3ffffff0 ;  /* 0xc0000010ff0b7424 */ /* 0x000fe200078e00ff */
[----:B------:R-:W-:Y:S02]  /*daf0*/  LOP3.LUT P1, RZ, R17, 0x10, RZ, 0xc0, !PT ;  /* 0x0000001011ff7812 */ /* 0x000fe4000782c0ff */
[----:B------:R-:W-:Y:S02]  /*db00*/  SHF.R.U32.HI R10, RZ, 0x4, R10 ;  /* 0x00000004ff0a7819 */ /* 0x000fe4000001160a */
[----:B------:R-:W-:Y:S02]  /*db10*/  R2UR UR7, R11 ;  /* 0x000000000b0772ca */ /* 0x000fe400000e0000 */
[----:B------:R-:W-:-:S04]  /*db20*/  LOP3.LUT R10, R10, 0x3fff, RZ, 0xc0, !PT ;  /* 0x00003fff0a0a7812 */ /* 0x000fc800078ec0ff */
[----:B------:R-:W-:-:S05]  /*db30*/  LOP3.LUT R10, R10, 0x10000, RZ, 0xfc, !PT ;  /* 0x000100000a0a7812 */ /* 0x000fca00078efcff */
[----:B------:R-:W-:-:S05]  /*db40*/  IMAD R10, R19, 0x280, R10 ;  /* 0x00000280130a7824 */ /* 0x000fca00078e020a */
[----:B------:R-:W-:-:S13]  /*db50*/  R2UR UR6, R10 ;  /* 0x000000000a0672ca */ /* 0x000fda00000e0000 */
[----:B------:R-:W-:Y:S01]  /*db60*/  QGMMA.64x64x32.F32.E4M3.E4M3 R24, R152, gdesc[UR4], R24, gsb0 ;  /* 0x00e0000498187df3 */ /* 0x000fe20008000818 */
[----:B------:R-:W-:Y:S02]  /*db70*/  VIADD R12, R10, 0x80 ;  /* 0x000000800a0c7836 */ /* 0x000fe40000000000 */
[----:B------:R-:W-:-:S03]  /*db80*/  IMAD.MOV.U32 R13, RZ, RZ, -0x3ffffff0 ;  /* 0xc0000010ff0d7424 */ /* 0x000fc600078e00ff */
[----:B------:R-:W-:Y:S02]  /*db90*/  R2UR UR6, R12 ;  /* 0x000000000c0672ca */ /* 0x000fe400000e0000 */
[----:B------:R-:W-:Y:S01]  /*dba0*/  R2UR UR7, R13 ;  /* 0x000000000d0772ca */ /* 0x000fe200000e0000 */
[----:B------:R-:W-:Y:S02]  /*dbb0*/  WARPGROUP.DEPBAR.LE gsb0, 0x0 ;  /* 0x00008000000079c5 */ /* 0x000fe40000010000 */
[----:B------:R-:W2:Y:S04]  /*dbc0*/  LDL R152, [R1+0x3c] ;  /* 0x00003c0001987983 */ /* 0x000ea80000100800 */
[----:B------:R-:W3:Y:S04]  /*dbd0*/  LDL R153, [R1+0x38] ;  /* 0x0000380001997983 */ /* 0x000ee80000100800 */
[----:B------:R-:W4:Y:S04]  /*dbe0*/  LDL R154, [R1+0x28] ;  /* 0x00002800019a7983 */ /* 0x000f280000100800 */
[----:B------:R-:W5:Y:S01]  /*dbf0*/  LDL R155, [R1+0x14] ;  /* 0x00001400019b7983 */ /* 0x000f620000100800 */
[----:B------:R-:W-:Y:S01]  /*dc00*/  WARPGROUP.ARRIVE ;  /* 0x00000000000079c5 */ /* 0x000fe20000000000 */
[----:B------:R-:W-:-:S02]  /*dc10*/  VIADD R12, R10, 0x100 ;  /* 0x000001000a0c7836 */ /* 0x000fc40000000000 */
[C---:B------:R-:W-:Y:S01]  /*dc20*/  FMUL.FTZ R11, R2.reuse, R120 ;  /* 0x00000078020b7220 */ /* 0x040fe20000410000 */
[----:B------:R-:W-:Y:S02]  /*dc30*/  IMAD.MOV.U32 R13, RZ, RZ, -0x3ffffff0 ;  /* 0xc0000010ff0d7424 */ /* 0x000fe400078e00ff */
[C---:B------:R-:W-:Y:S01]  /*dc40*/  FMUL.FTZ R120, R2.reuse, R124 ;  /* 0x0000007c02787220 */ /* 0x040fe20000410000 */
[----:B------:R-:W-:Y:S01]  /*dc50*/  FMUL.FTZ R124, R2, R128 ;  /* 0x00000080027c7220 */ /* 0x000fe20000410000 */
[----:B------:R-:W-:Y:S01]  /*dc60*/  QGMMA.64x64x32.F32.E4M3.E4M3 R24, R148, gdesc[UR4], R24, gsb0 ;  /* 0x00e0000494187df3 */ /* 0x000fe20008000818 */
[----:B------:R-:W-:Y:S01]  /*dc70*/  R2UR UR6, R12 ;  /* 0x000000000c0672ca */ /* 0x000fe200000e0000 */
[----:B------:R-:W-:Y:S01]  /*dc80*/  VIADD R12, R10, 0x180 ;  /* 0x000001800a0c7836 */ /* 0x000fe20000000000 */
[----:B------:R-:W-:Y:S01]  /*dc90*/  R2UR UR7, R13 ;  /* 0x000000000d0772ca */ /* 0x000fe200000e0000 */
[----:B------:R-:W-:Y:S02]  /*dca0*/  IMAD.MOV.U32 R13, RZ, RZ, -0x3ffffff0 ;  /* 0xc0000010ff0d7424 */ /* 0x000fe400078e00ff */
[C---:B------:R-:W-:Y:S01]  /*dcb0*/  FMUL.FTZ R128, R2.reuse, R132 ;  /* 0x0000008402807220 */ /* 0x040fe20000410000 */
[----:B------:R-:W-:Y:S01]  /*dcc0*/  FMUL.FTZ R132, R2, R56 ;  /* 0x0000003802847220 */ /* 0x000fe20000410000 */
[----:B------:R-:W-:-:S02]  /*dcd0*/  VIADD R56, R10, 0x200 ;  /* 0x000002000a387836 */ /* 0x000fc40000000000 */
[C---:B------:R-:W-:Y:S01]  /*dce0*/  FMUL.FTZ R61, R2.reuse, R61 ;  /* 0x0000003d023d7220 */ /* 0x040fe20000410000 */
[C---:B------:R-:W-:Y:S01]  /*dcf0*/  FMUL.FTZ R19, R2.reuse, R123 ;  /* 0x0000007b02137220 */ /* 0x040fe20000410000 */
[C---:B------:R-:W-:Y:S01]  /*dd00*/  FMUL.FTZ R123, R2.reuse, R127 ;  /* 0x0000007f027b7220 */ /* 0x040fe20000410000 */
[C---:B------:R-:W-:Y:S01]  /*dd10*/  FMUL.FTZ R127, R2.reuse, R131 ;  /* 0x00000083027f7220 */ /* 0x040fe20000410000 */
[----:B------:R0:W1:Y:S01]  /*dd20*/  MUFU.TANH R10, R61 ;  /* 0x0000003d000a7308 */ /* 0x0000620000002400 */
        /* <DEDUP_REMOVED lines=59> */
[----:B------:R-:W0:Y:S01]  /*e0e0*/  MUFU.TANH R11, R11 ;  /* 0x0000000b000b7308 */ /* 0x000e220000002400 */
[----:B------:R-:W-:-:S02]  /*e0f0*/  WARPGROUP.DEPBAR.LE gsb0, 0x0 ;  /* 0x00008000000079c5 */ /* 0x000fc40000010000 */
[----:B------:R-:W-:-:S06]  /*e100*/  WARPGROUP.ARRIVE ;  /* 0x00000000000079c5 */ /* 0x000fcc0000000000 */
[----:B------:R-:W1:Y:S01]  /*e110*/  S2R R151, SR_TID.X ;  /* 0x0000000000977919 */ /* 0x000e620000002100 */
[----:B------:R-:W0:Y:S01]  /*e120*/  MUFU.TANH R19, R19 ;  /* 0x0000001300137308 */ /* 0x000e220000002400 */
[----:B------:R-:W-:Y:S01]  /*e130*/  QGMMA.64x64x32.F32.E4M3.E4M3 R24, R144, gdesc[UR4], R24, gsb0 ;  /* 0x00e0000490187df3 */ /* 0x000fe20008000818 */
[----:B------:R-:W-:Y:S01]  /*e140*/  R2UR UR6, R12 ;  /* 0x000000000c0672ca */ /* 0x000fe200000e0000 */
[C---:B------:R-:W-:Y:S01]  /*e150*/  FMUL.FTZ R12, R2.reuse, R121 ;  /* 0x00000079020c7220 */ /* 0x040fe20000410000 */
[----:B------:R-:W-:Y:S01]  /*e160*/  R2UR UR7, R13 ;  /* 0x000000000d0772ca */ /* 0x000fe200000e0000 */
[C---:B------:R-:W-:Y:S01]  /*e170*/  FMUL.FTZ R121, R2.reuse, R125 ;  /* 0x0000007d02797220 */ /* 0x040fe20000410000 */
[C---:B------:R-:W-:Y:S01]  /*e180*/  FMUL.FTZ R125, R2.reuse, R129 ;  /* 0x00000081027d7220 */ /* 0x040fe20000410000 */
[C---:B------:R-:W-:Y:S01]  /*e190*/  FMUL.FTZ R129, R2.reuse, R133 ;  /* 0x0000008502817220 */ /* 0x040fe20000410000 */
[----:B------:R-:W-:Y:S01]  /*e1a0*/  FMUL.FTZ R133, R2, R57 ;  /* 0x0000003902857220 */ /* 0x000fe20000410000 */
[----:B------:R-:W-:-:S02]  /*e1b0*/  IMAD.MOV.U32 R57, RZ, RZ, -0x3ffffff0 ;  /* 0xc0000010ff397424 */ /* 0x000fc400078e00ff */
[C---:B------:R-:W-:Y:S01]  /*e1c0*/  FMUL.FTZ R13, R2.reuse, R122 ;  /* 0x0000007a020d7220 */ /* 0x040fe20000410000 */
[C---:B------:R-:W-:Y:S01]  /*e1d0*/  FMUL.FTZ R122, R2.reuse, R126 ;  /* 0x0000007e027a7220 */ /* 0x040fe20000410000 */
[C---:B------:R-:W-:Y:S01]  /*e1e0*/  FMUL.FTZ R126, R2.reuse, R130 ;  /* 0x00000082027e7220 */ /* 0x040fe20000410000 */
[C---:B------:R-:W-:Y:S01]  /*e1f0*/  FMUL.FTZ R130, R2.reuse, R134 ;  /* 0x0000008602827220 */ /* 0x040fe20000410000 */
[C---:B------:R-:W-:Y:S01]  /*e200*/  FMUL.FTZ R134, R2.reuse, R64 ;  /* 0x0000004002867220 */ /* 0x040fe20000410000 */
[----:B------:R-:W-:Y:S01]  /*e210*/  FMUL.FTZ R64, R2, R67 ;  /* 0x0000004302407220 */ /* 0x000fe20000410000 */
[----:B------:R-:W0:Y:S08]  /*e220*/  MUFU.TANH R12, R12 ;  /* 0x0000000c000c7308 */ /* 0x000e300000002400 */
[----:B------:R-:W0:Y:S01]  /*e230*/  MUFU.TANH R13, R13 ;  /* 0x0000000d000d7308 */ /* 0x000e220000002400 */
[----:B-1----:R-:W-:-:S04]  /*e240*/  LOP3.LUT R151, R151, 0x7f, RZ, 0xc0, !PT ;  /* 0x0000007f97977812 */ /* 0x002fc800078ec0ff */
[----:B------:R-:W-:-:S03]  /*e250*/  ISETP.NE.AND P2, PT, R151, RZ, PT ;  /* 0x000000ff9700720c */ /* 0x000fc60003f45270 */
[----:B------:R-:W1:Y:S08]  /*e260*/  MUFU.TANH R120, R120 ;  /* 0x0000007800787308 */ /* 0x000e700000002400 */
        /* <DEDUP_REMOVED lines=9> */
[----:B------:R-:W-:Y:S01]  /*e300*/  R2UR UR6, R56 ;  /* 0x00000000380672ca */ /* 0x000fe200000e0000 */
[----:B------:R-:W-:Y:S01]  /*e310*/  @!P2 VIADD R56, R8, 0x13240 ;  /* 0x000132400838a836 */ /* 0x000fe20000000000 */
[----:B------:R-:W-:Y:S01]  /*e320*/  R2UR UR7, R57 ;  /* 0x00000000390772ca */ /* 0x000fe200000e0000 */
[----:B------:R-:W-:Y:S01]  /*e330*/  FMUL.FTZ R57, R2, R70 ;  /* 0x0000004602397220 */ /* 0x000fe20000410000 */
[----:B------:R-:W-:Y:S02]  /*e340*/  IMAD R70, R0, -0xa0, RZ ;  /* 0xffffff6000467824 */ /* 0x000fe400078e02ff */
[----:B------:R-:W0:Y:S01]  /*e350*/  MUFU.TANH R127, R127 ;  /* 0x0000007f007f7308 */ /* 0x000e220000002400 */
[----:B------:R-:W-:-:S07]  /*e360*/  @!P2 PRMT R56, RZ, 0x654, R56 ;  /* 0x00000654ff38a816 */ /* 0x000fce0000000038 */
[----:B------:R2:W0:Y:S08]  /*e370*/  MUFU.TANH R8, R57 ;  /* 0x0000003900087308 */ /* 0x0004300000002400 */
        /* <DEDUP_REMOVED lines=10> */
[----:B------:R-:W-:Y:S07]  /*e420*/  QGMMA.64x64x32.F32.E4M3.E4M3 R24, R136, gdesc[UR4], R24, gsb0 ;  /* 0x00e0000488187df3 */ /* 0x000fee0008000818 */
[----:B------:R-:W0:Y:S08]  /*e430*/  MUFU.TANH R108, R108 ;  /* 0x0000006c006c7308 */ /* 0x000e300000002400 */
[----:B------:R-:W0:Y:S08]  /*e440*/  MUFU.TANH R109, R109 ;  /* 0x0000006d006d7308 */ /* 0x000e300000002400 */
[----:B------:R-:W0:Y:S01]  /*e450*/  MUFU.TANH R110, R110 ;  /* 0x0000006e006e7308 */ /* 0x000e220000002400 */
[----:B--2---:R-:W-:-:S07]  /*e460*/  IADD3 R57, R70, 0x1, R152 ;  /* 0x0000000146397810 */ /* 0x004fce0007ffe098 */
[----:B------:R-:W2:Y:S01]  /*e470*/  MUFU.TANH R111, R111 ;  /* 0x0000006f006f7308 */ /* 0x000ea20000002400 */
[----:B---3--:R-:W-:Y:S02]  /*e480*/  IMAD.IADD R57, R57, 0x1, -R153 ;  /* 0x0000000139397824 */ /* 0x008fe400078e0a99 */
[C---:B----4-:R-:W-:Y:S02]  /*e490*/  IMAD R67, R154.reuse, -0x2, R70 ;  /* 0xfffffffe9a437824 */ /* 0x050fe400078e0246 */
[----:B------:R-:W-:-:S03]  /*e4a0*/  IMAD R57, R154, -0x2, R57 ;  /* 0xfffffffe9a397824 */ /* 0x000fc600078e0239 */
[----:B------:R-:W3:Y:S08]  /*e4b0*/  MUFU.TANH R112, R112 ;  /* 0x0000007000707308 */ /* 0x000ef00000002400 */
[----:B------:R-:W4:Y:S08]  /*e4c0*/  MUFU.TANH R113, R113 ;  /* 0x0000007100717308 */ /* 0x000f300000002400 */
[----:B------:R-:W0:Y:S08]  /*e4d0*/  MUFU.TANH R114, R114 ;  /* 0x0000007200727308 */ /* 0x000e300000002400 */
[----:B------:R-:W0:Y:S08]  /*e4e0*/  MUFU.TANH R115, R115 ;  /* 0x0000007300737308 */ /* 0x000e300000002400 */
[----:B------:R-:W0:Y:S08]  /*e4f0*/  MUFU.TANH R116, R116 ;  /* 0x0000007400747308 */ /* 0x000e300000002400 */
[----:B------:R-:W0:Y:S01]  /*e500*/  MUFU.TANH R117, R117 ;  /* 0x0000007500757308 */ /* 0x000e220000002400 */
[----:B------:R-:W-:-:S02]  /*e510*/  WARPGROUP.DEPBAR.LE gsb0, 0x0 ;  /* 0x00008000000079c5 */ /* 0x000fc40000010000 */
[C---:B------:R-:W-:Y:S01]  /*e520*/  VIADD R137, R57.reuse, UR42 ;  /* 0x0000002a39897c36 */ /* 0x040fe20008000000 */
[----:B------:R0:W-:Y:S01]  /*e530*/  @!P2 SYNCS.ARRIVE.TRANS64.RED.A1T0 RZ, [R56+URZ], RZ ;  /* 0x000000ff38ffa9a7 */ /* 0x0001e2000810043f */
[----:B------:R-:W-:-:S03]  /*e540*/  VIADD R136, R57, UR43 ;  /* 0x0000002b39887c36 */ /* 0x000fc60008000000 */
[----:B------:R-:W0:Y:S01]  /*e550*/  MUFU.TANH R118, R118 ;  /* 0x0000007600767308 */ /* 0x000e220000002400 */
[C---:B-----5:R-:W-:Y:S02]  /*e560*/  IMAD.IADD R135, R155.reuse, 0x1, R137 ;  /* 0x000000019b877824 */ /* 0x060fe400078e0289 */
[----:B------:R-:W-:-:S05]  /*e570*/  IMAD.IADD R71, R155, 0x1, R136 ;  /* 0x000000019b477824 */ /* 0x000fca00078e0288 */
        /* <DEDUP_REMOVED lines=51> */
[----:B------:R-:W2:Y:S01]  /*e8b0*/  LDL R155, [R1+0x1c] ;  /* 0x00001c00019b7983 */ /* 0x000ea20000100800 */
[----:B------:R-:W-:-:S05]  /*e8c0*/  IMAD.U32 R138, RZ, RZ, UR40 ;  /* 0x00000028ff8a7e24 */ /* 0x000fca000f8e00ff */
[----:B------:R-:W-:-:S13]  /*e8d0*/  ISETP.NE.AND P1, PT, R138, 0x1, PT ;  /* 0x000000018a00780c */ /* 0x000fda0003f25270 */
[----:B0-----:R-:W2:Y:S02]  /*e8e0*/  @P1 LDC.64 R56, c[0x0][0x9e8] ;  /* 0x00027a00ff381b82 */ /* 0x001ea40000000a00 */
[----:B--2---:R-:W-:-:S04]  /*e8f0*/  @P1 IMAD.HI.U32 R56, R155, R56, RZ ;  /* 0x000000389b381227 */ /* 0x004fc800078e00ff */
[----:B------:R-:W-:Y:S01]  /*e900*/  IMAD.MOV.U32 R139, RZ, RZ, R155 ;  /* 0x000000ffff8b7224 */ /* 0x000fe200078e009b */
[----:B------:R-:W-:-:S04]  /*e910*/  @P1 SHF.R.U32.HI R139, RZ, R57, R56 ;  /* 0x00000039ff8b1219 */ /* 0x000fc80000011638 */
[----:B------:R-:W-:Y:S01]  /*e920*/  LOP3.LUT R56, RZ, R139, RZ, 0x33, !PT ;  /* 0x0000008bff387212 */ /* 0x000fe200078e33ff */
[----:B------:R-:W-:Y:S06]  /*e930*/  BRA `(.L_x_1177) ;  /* 0x0000000000187947 */ /* 0x000fec0003800000 */
.L_x_1176:
[----:B------:R-:W-:-:S05]  /*e940*/  IMAD.U32 R138, RZ, RZ, UR40 ;  /* 0x00000028ff8a7e24 */ /* 0x000fca000f8e00ff */
[----:B------:R-:W-:-:S13]  /*e950*/  ISETP.NE.AND P1, PT, R138, 0x1, PT ;  /* 0x000000018a00780c */ /* 0x000fda0003f25270 */
[----:B0-----:R-:W0:Y:S02]  /*e960*/  @P1 LDC.64 R56, c[0x0][0x9e8] ;  /* 0x00027a00ff381b82 */ /* 0x001e240000000a00 */
[----:B0-----:R-:W-:-:S04]  /*e970*/  @P1 IMAD.HI.U32 R139, R15, R56, RZ ;  /* 0x000000380f8b1227 */ /* 0x001fc800078e00ff */
[----:B------:R-:W-:Y:S01]  /*e980*/  IMAD.MOV.U32 R56, RZ, RZ, R15 ;  /* 0x000000ffff387224 */ /* 0x000fe200078e000f */
[----:B------:R-:W-:-:S07]  /*e990*/  @P1 SHF.R.U32.HI R56, RZ, R57, R139 ;  /* 0x00000039ff381219 */ /* 0x000fce000001168b */
.L_x_1177:
[----:B------:R-:W-:Y:S05]  /*e9a0*/  BSYNC B2 ;  /* 0x0000000000027941 */ /* 0x000fea0003800000 */
.L_x_1175:
[----:B------:R-:W-:-:S05]  /*e9b0*/  IMAD R56, R56, R138, R67 ;  /* 0x0000008a38387224 */ /* 0x000fca00078e0243 */
[----:B------:R-:W-:Y:S02]  /*e9c0*/  VIMNMX R71, R71, R56, !PT ;  /* 0x0000003847477248 */ /* 0x000fe40007fe0100 */
[----:B------:R-:W-:-:S07]  /*e9d0*/  VIADDMNMX R135, R56, R138, R135, PT ;  /* 0x0000008a38877246 */ /* 0x000fce0003800187 */
.L_x_1174:
[C---:B------:R-:W-:Y:S01]  /*e9e0*/  ISETP.GE.AND P1, PT, R70.reuse, 0x2, PT ;  /* 0x000000024600780c */ /* 0x040fe20003f26270 */
[----:B0-----:R-:W2:Y:S01]  /*e9f0*/  LDL R56, [R1+0x20] ;  /* 0x0000200001387983 */ /* 0x001ea20000100800 */
[----:B------:R-:W-:Y:S02]  /*ea00*/  ISETP.GE.AND P2, PT, R70, 0x9, PT ;  /* 0x000000094600780c */ /* 0x000fe40003f46270 */
[C---:B------:R-:W-:Y:S02]  /*ea10*/  ISETP.GT.AND P3, PT, R71.reuse, 0x1, !P1 ;  /* 0x000000014700780c */ /* 0x040fe40004f64270 */
[----:B------:R-:W-:Y:S02]  /*ea20*/  ISETP.GT.AND P4, PT, R71, 0x8, !P2 ;  /* 0x000000084700780c */ /* 0x000fe40005784270 */
[C---:B------:R-:W-:Y:S02]  /*ea30*/  ISETP.LT.OR P3, PT, R135.reuse, 0x2, P3 ;  /* 0x000000028700780c */ /* 0x040fe40001f61670 */
[----:B------:R-:W-:-:S02]  /*ea40*/  ISETP.LT.OR P4, PT, R135, 0x9, P4 ;  /* 0x000000098700780c */ /* 0x000fc40002781670 */
[----:B------:R-:W-:Y:S02]  /*ea50*/  FSEL R12, R12, -INF , !P3 ;  /* 0xff8000000c0c7808 */ /* 0x000fe40005800000 */
[----:B------:R-:W-:Y:S02]  /*ea60*/  ISETP.GE.AND P3, PT, R70, 0xa, PT ;  /* 0x0000000a4600780c */ /* 0x000fe40003f66270 */
[----:B------:R-:W-:Y:S02]  /*ea70*/  FSEL R120, R120, -INF , !P4 ;  /* 0xff80000078787808 */ /* 0x000fe40006000000 */
[----:B------:R-:W-:Y:S02]  /*ea80*/  ISETP.GT.AND P4, PT, R71, 0x9, !P3 ;  /* 0x000000094700780c */ /* 0x000fe40005f84270 */
[----:B------:R-:W-:Y:S02]  /*ea90*/  LOP3.LUT R17, R17, 0xfffffffd, RZ, 0xc0, !PT ;  /* 0xfffffffd11117812 */ /* 0x000fe400078ec0ff */
[----:B------:R-:W-:-:S02]  /*eaa0*/  ISETP.LT.OR P4, PT, R135, 0xa, P4 ;  /* 0x0000000a8700780c */ /* 0x000fc40002781670 */
[----:B------:R-:W-:Y:S02]  /*eab0*/  LOP3.LUT R16, R16, 0x7fffffff, RZ, 0xc0, !PT ;  /* 0x7fffffff10107812 */ /* 0x000fe400078ec0ff */
        /* <DEDUP_REMOVED lines=11> */
[----:B------:R-:W-:Y:S02]  /*eb70*/  ISETP.GT.AND P6, PT, R71, 0x18, !P6 ;  /* 0x000000184700780c */ /* 0x000fe400077c4270 */
[----:B------:R-:W-:Y:S02]  /*eb80*/  LOP3.LUT R17, R17, 0xfffffffe, RZ, 0xc0, !PT ;  /* 0xfffffffe11117812 */ /* 0x000fe400078ec0ff */
        /* <DEDUP_REMOVED lines=54> */
[----:B------:R-:W-:Y:S01]  /*eef0*/  ISETP.LT.OR P6, PT, R135, 0x3a, P6 ;  /* 0x0000003a8700780c */ /* 0x000fe200037c1670 */
[C---:B--2---:R-:W-:Y:S02]  /*ef00*/  IMAD.IADD R137, R56.reuse, 0x1, R137 ;  /* 0x0000000138897824 */ /* 0x044fe400078e0289 */
[----:B------:R-:W-:Y:S01]  /*ef10*/  IMAD.IADD R136, R56, 0x1, R136 ;  /* 0x0000000138887824 */ /* 0x000fe200078e0288 */
[----:B------:R-:W-:-:S02]  /*ef20*/  FSEL R117, R117, -INF , !P6 ;  /* 0xff80000075757808 */ /* 0x000fc40007000000 */
        /* <DEDUP_REMOVED lines=148> */
[----:B------:R-:W-:-:S13]  /*f870*/  LOP3.LUT P6, RZ, R17, 0x10, RZ, 0xc0, !PT ;  /* 0x0000001011ff7812 */ /* 0x000fda00078cc0ff */
[----:B------:R-:W-:Y:S05]  /*f880*/  @!P6 BRA `(.L_x_1178) ;  /* 0x000000000058e947 */ /* 0x000fea0003800000 */
[----:B------:R-:W-:Y:S01]  /*f890*/  ISETP.GT.AND P6, PT, R21, -0x1, PT ;  /* 0xffffffff1500780c */ /* 0x000fe20003fc4270 */
[----:B------:R-:W-:-:S12]  /*f8a0*/  BSSY B2, `(.L_x_1179) ;  /* 0x0000011000027945 */ /* 0x000fd80003800000 */
[----:B------:R-:W-:Y:S05]  /*f8b0*/  @P6 BRA `(.L_x_1180) ;  /* 0x0000000000246947 */ /* 0x000fea0003800000 */
[----:B------:R-:W2:Y:S01]  /*f8c0*/  LDL R139, [R1+0x18] ;  /* 0x00001800018b7983 */ /* 0x000ea20000100800 */
[----:B------:R-:W-:-:S05]  /*f8d0*/  IMAD.U32 R56, RZ, RZ, UR40 ;  /* 0x00000028ff387e24 */ /* 0x000fca000f8e00ff */
[----:B------:R-:W-:-:S13]  /*f8e0*/  ISETP.NE.AND P6, PT, R56, 0x1, PT ;  /* 0x000000013800780c */ /* 0x000fda0003fc5270 */
[----:B------:R-:W2:Y:S02]  /*f8f0*/  @P6 LDC.64 R10, c[0x0][0x9e8] ;  /* 0x00027a00ff0a6b82 */ /* 0x000ea40000000a00 */
[----:B--2---:R-:W-:-:S04]  /*f900*/  @P6 IMAD.HI.U32 R10, R139, R10, RZ ;  /* 0x0000000a8b0a6227 */ /* 0x004fc800078e00ff */
[----:B------:R-:W-:Y:S01]  /*f910*/  IMAD.MOV.U32 R70, RZ, RZ, R139 ;  /* 0x000000ffff467224 */ /* 0x000fe200078e008b */
[----:B------:R-:W-:-:S04]  /*f920*/  @P6 SHF.R.U32.HI R70, RZ, R11, R10 ;  /* 0x0000000bff466219 */ /* 0x000fc8000001160a */
[----:B------:R-:W-:Y:S01]  /*f930*/  LOP3.LUT R10, RZ, R70, RZ, 0x33, !PT ;  /* 0x00000046ff0a7212 */ /* 0x000fe200078e33ff */
[----:B------:R-:W-:Y:S06]  /*f940*/  BRA `(.L_x_1181) ;  /* 0x0000000000187947 */ /* 0x000fec0003800000 */
.L_x_1180:
[----:B------:R-:W-:-:S05]  /*f950*/  IMAD.U32 R56, RZ, RZ, UR40 ;  /* 0x00000028ff387e24 */ /* 0x000fca000f8e00ff */
[----:B------:R-:W-:-:S13]  /*f960*/  ISETP.NE.AND P6, PT, R56, 0x1, PT ;  /* 0x000000013800780c */ /* 0x000fda0003fc5270 */
[----:B------:R-:W0:Y:S02]  /*f970*/  @P6 LDC.64 R10, c[0x0][0x9e8] ;  /* 0x00027a00ff0a6b82 */ /* 0x000e240000000a00 */
[----:B0-----:R-:W-:-:S04]  /*f980*/  @P6 IMAD.HI.U32 R70, R21, R10, RZ ;  /* 0x0000000a15466227 */ /* 0x001fc800078e00ff */
[----:B------:R-:W-:Y:S01]  /*f990*/  IMAD.MOV.U32 R10, RZ, RZ, R21 ;  /* 0x000000ffff0a7224 */ /* 0x000fe200078e0015 */
[----:B------:R-:W-:-:S07]  /*f9a0*/  @P6 SHF.R.U32.HI R10, RZ, R11, R70 ;  /* 0x0000000bff0a6219 */ /* 0x000fce0000011646 */
.L_x_1181:
[----:B------:R-:W-:Y:S05]  /*f9b0*/  BSYNC B2 ;  /* 0x0000000000027941 */ /* 0x000fea0003800000 */
.L_x_1179:
[----:B------:R-:W-:-:S05]  /*f9c0*/  IMAD R67, R10, R56, R67 ;  /* 0x000000380a437224 */ /* 0x000fca00078e0243 */
[----:B------:R-:W-:Y:S02]  /*f9d0*/  VIMNMX R136, R136, R67, !PT ;  /* 0x0000004388887248 */ /* 0x000fe40007fe0100 */
[----:B------:R-:W-:-:S07]  /*f9e0*/  VIADDMNMX R137, R67, R56, R137, PT ;  /* 0x0000003843897246 */ /* 0x000fce0003800189 */
.L_x_1178:
[C---:B------:R-:W-:Y:S01]  /*f9f0*/  ISETP.GT.AND P1, PT, R136.reuse, 0x1, !P1 ;  /* 0x000000018800780c */ /* 0x040fe20004f24270 */
[----:B------:R-:W2:Y:S01]  /*fa00*/  LDL.LU R135, [R1+0x8] ;  /* 0x0000080001877983 */ /* 0x000ea20000300800 */
[----:B------:R-:W-:Y:S02]  /*fa10*/  LOP3.LUT P6, RZ, R17, 0x2, RZ, 0xc0, !PT ;  /* 0x0000000211ff7812 */ /* 0x000fe400078cc0ff */
[----:B------:R-:W-:Y:S01]  /*fa20*/  ISETP.LT.OR P1, PT, R137, 0x2, P1 ;  /* 0x000000028900780c */ /* 0x000fe20000f21670 */
[----:B------:R-:W3:Y:S01]  /*fa30*/  LDL.LU R71, [R1+0x4] ;  /* 0x0000040001477983 */ /* 0x000ee20000300800 */
[----:B------:R-:W-:Y:S01]  /*fa40*/  LOP3.LUT R17, R17, 0xffffffdf, RZ, 0xc0, !PT ;  /* 0xffffffdf11117812 */ /* 0x000fe200078ec0ff */
[----:B------:R-:W-:Y:S01]  /*fa50*/  IMAD.U32 R56, RZ, RZ, UR39 ;  /* 0x00000027ff387e24 */ /* 0x000fe2000f8e00ff */
[----:B------:R-:W-:Y:S02]  /*fa60*/  FSEL R19, R19, -INF , !P1 ;  /* 0xff80000013137808 */ /* 0x000fe40004800000 */
[----:B------:R-:W-:-:S02]  /*fa70*/  ISETP.GT.AND P1, PT, R136, 0x18, !P6 ;  /* 0x000000188800780c */ /* 0x000fc40007724270 */
[----:B------:R-:W-:Y:S02]  /*fa80*/  @P0 LOP3.LUT R17, R17, 0x20, RZ, 0xfc, !PT ;  /* 0x0000002011110812 */ /* 0x000fe400078efcff */
[----:B------:R-:W-:Y:S02]  /*fa90*/  ISETP.LT.OR P1, PT, R137, 0x19, P1 ;  /* 0x000000198900780c */ /* 0x000fe40000f21670 */
[----:B------:R-:W-:Y:S02]  /*faa0*/  ISETP.GT.AND P5, PT, R136, 0x11, !P5 ;  /* 0x000000118800780c */ /* 0x000fe40006fa4270 */
[----:B------:R-:W-:Y:S02]  /*fab0*/  FSEL R130, R130, -INF , !P1 ;  /* 0xff80000082827808 */ /* 0x000fe40004800000 */
[----:B------:R-:W-:Y:S02]  /*fac0*/  LOP3.LUT P1, RZ, R17, 0x1, RZ, 0xc0, !PT ;  /* 0x0000000111ff7812 */ /* 0x000fe4000782c0ff */
[----:B------:R-:W-:-:S02]  /*fad0*/  ISETP.LT.OR P5, PT, R137, 0x12, P5 ;  /* 0x000000128900780c */ /* 0x000fc40002fa1670 */
[C---:B------:R-:W-:Y:S02]  /*fae0*/  ISETP.GT.AND P1, PT, R136.reuse, 0x19, !P1 ;  /* 0x000000198800780c */ /* 0x040fe40004f24270 */
[----:B------:R-:W-:Y:S02]  /*faf0*/  FSEL R127, R127, -INF , !P5 ;  /* 0xff8000007f7f7808 */ /* 0x000fe40006800000 */
[----:B------:R-:W-:Y:S02]  /*fb00*/  ISETP.LT.OR P1, PT, R137, 0x1a, P1 ;  /* 0x0000001a8900780c */ /* 0x000fe40000f21670 */
[----:B------:R-:W-:Y:S02]  /*fb10*/  ISETP.GT.AND P4, PT, R136, 0x10, !P4 ;  /* 0x000000108800780c */ /* 0x000fe40006784270 */
[----:B------:R-:W-:Y:S02]  /*fb20*/  FSEL R131, R131, -INF , !P1 ;  /* 0xff80000083837808 */ /* 0x000fe40004800000 */
[----:B------:R-:W-:-:S02]  /*fb30*/  LOP3.LUT P1, RZ, R16, 0x80000000, RZ, 0xc0, !PT ;  /* 0x8000000010ff7812 */ /* 0x000fc4000782c0ff */
[----:B------:R-:W-:Y:S02]  /*fb40*/  LOP3.LUT P5, RZ, R16, 0x20000000, RZ, 0xc0, !PT ;  /* 0x2000000010ff7812 */ /* 0x000fe400078ac0ff */
[----:B------:R-:W-:Y:S02]  /*fb50*/  ISETP.GT.AND P1, PT, R136, 0x20, !P1 ;  /* 0x000000208800780c */ /* 0x000fe40004f24270 */
[C---:B------:R-:W-:Y:S02]  /*fb60*/  ISETP.LT.OR P4, PT, R137.reuse, 0x11, P4 ;  /* 0x000000118900780c */ /* 0x040fe40002781670 */
[----:B------:R-:W-:Y:S02]  /*fb70*/  ISETP.LT.OR P1, PT, R137, 0x21, P1 ;  /* 0x000000218900780c */ /* 0x000fe40000f21670 */
[----:B------:R-:W-:Y:S02]  /*fb80*/  FSEL R126, R126, -INF , !P4 ;  /* 0xff8000007e7e7808 */ /* 0x000fe40006000000 */
[----:B------:R-:W-:-:S02]  /*fb90*/  FSEL R106, R106, -INF , !P1 ;  /* 0xff8000006a6a7808 */ /* 0x000fc40004800000 */
[----:B------:R-:W-:Y:S02]  /*fba0*/  LOP3.LUT P1, RZ, R16, 0x40000000, RZ, 0xc0, !PT ;  /* 0x4000000010ff7812 */ /* 0x000fe4000782c0ff */
[C---:B------:R-:W-:Y:S02]  /*fbb0*/  ISETP.GT.AND P3, PT, R136.reuse, 0x9, !P3 ;  /* 0x000000098800780c */ /* 0x040fe40005f64270 */
[----:B------:R-:W-:Y:S02]  /*fbc0*/  ISETP.GT.AND P1, PT, R136, 0x21, !P1 ;  /* 0x000000218800780c */ /* 0x000fe40004f24270 */
[----:B------:R-:W-:Y:S02]  /*fbd0*/  LOP3.LUT P4, RZ, R16, 0x10000000, RZ, 0xc0, !PT ;  /* 0x1000000010ff7812 */ /* 0x000fe4000788c0ff */
[C---:B------:R-:W-:Y:S02]  /*fbe0*/  ISETP.LT.OR P1, PT, R137.reuse, 0x22, P1 ;  /* 0x000000228900780c */ /* 0x040fe40000f21670 */
[----:B------:R-:W-:-:S02]  /*fbf0*/  ISETP.LT.OR P3, PT, R137, 0xa, P3 ;  /* 0x0000000a8900780c */ /* 0x000fc40001f61670 */
[----:B------:R-:W-:Y:S02]  /*fc00*/  FSEL R107, R107, -INF , !P1 ;  /* 0xff8000006b6b7808 */ /* 0x000fe40004800000 */
[C---:B------:R-:W-:Y:S02]  /*fc10*/  ISETP.GT.AND P1, PT, R136.reuse, 0x28, !P5 ;  /* 0x000000288800780c */ /* 0x040fe40006f24270 */
[----:B------:R-:W-:Y:S02]  /*fc20*/  FSEL R123, R123, -INF , !P3 ;  /* 0xff8000007b7b7808 */ /* 0x000fe40005800000 */
[----:B------:R-:W-:Y:S02]  /*fc30*/  ISETP.LT.OR P1, PT, R137, 0x29, P1 ;  /* 0x000000298900780c */ /* 0x000fe40000f21670 */
[----:B------:R-:W-:Y:S02]  /*fc40*/  ISETP.GT.AND P2, PT, R136, 0x8, !P2 ;  /* 0x000000088800780c */ /* 0x000fe40005744270 */
[----:B------:R-:W-:-:S02]  /*fc50*/  FSEL R110, R110, -INF , !P1 ;  /* 0xff8000006e6e7808 */ /* 0x000fc40004800000 */
[----:B------:R-:W-:Y:S02]  /*fc60*/  ISETP.GT.AND P1, PT, R136, 0x29, !P4 ;  /* 0x000000298800780c */ /* 0x000fe40006724270 */
[----:B------:R-:W-:Y:S02]  /*fc70*/  LOP3.LUT P3, RZ, R16, 0x8000000, RZ, 0xc0, !PT ;  /* 0x0800000010ff7812 */ /* 0x000fe4000786c0ff */
[C---:B------:R-:W-:Y:S02]  /*fc80*/  ISETP.LT.OR P1, PT, R137.reuse, 0x2a, P1 ;  /* 0x0000002a8900780c */ /* 0x040fe40000f21670 */
[----:B------:R-:W-:Y:S02]  /*fc90*/  ISETP.LT.OR P2, PT, R137, 0x9, P2 ;  /* 0x000000098900780c */ /* 0x000fe40001741670 */
[----:B------:R-:W-:Y:S02]  /*fca0*/  FSEL R111, R111, -INF , !P1 ;  /* 0xff8000006f6f7808 */ /* 0x000fe40004800000 */
[----:B------:R-:W-:-:S02]  /*fcb0*/  ISETP.GT.AND P1, PT, R136, 0x30, !P3 ;  /* 0x000000308800780c */ /* 0x000fc40005f24270 */
[----:B------:R-:W-:Y:S02]  /*fcc0*/  FSEL R122, R122, -INF , !P2 ;  /* 0xff8000007a7a7808 */ /* 0x000fe40005000000 */
[----:B------:R-:W-:Y:S02]  /*fcd0*/  ISETP.LT.OR P1, PT, R137, 0x31, P1 ;  /* 0x000000318900780c */ /* 0x000fe40000f21670 */
[----:B------:R-:W-:Y:S02]  /*fce0*/  LOP3.LUT P2, RZ, R16, 0x4000000, RZ, 0xc0, !PT ;  /* 0x0400000010ff7812 */ /* 0x000fe4000784c0ff */
[----:B------:R-:W-:Y:S02]  /*fcf0*/  FSEL R114, R114, -INF , !P1 ;  /* 0xff80000072727808 */ /* 0x000fe40004800000 */
[----:B------:R-:W-:Y:S02]  /*fd00*/  ISETP.GT.AND P1, PT, R136, 0x31, !P2 ;  /* 0x000000318800780c */ /* 0x000fe40005724270 */
[----:B------:R-:W-:-:S02]  /*fd10*/  LOP3.LUT P0, RZ, R16, 0x2000000, RZ, 0xc0, !PT ;  /* 0x0200000010ff7812 */ /* 0x000fc4000780c0ff */
[----:B------:R-:W-:Y:S02]  /*fd20*/  ISETP.LT.OR P1, PT, R137, 0x32, P1 ;  /* 0x000000328900780c */ /* 0x000fe40000f21670 */
[----:B------:R-:W-:Y:S02]  /*fd30*/  LOP3.LUT P6, RZ, R16, 0x1000000, RZ, 0xc0, !PT ;  /* 0x0100000010ff7812 */ /* 0x000fe400078cc0ff */
[----:B------:R-:W-:Y:S02]  /*fd40*/  FSEL R115, R115, -INF , !P1 ;  /* 0xff80000073737808 */ /* 0x000fe40004800000 */
        /* <DEDUP_REMOVED lines=22> */
[C---:B------:R-:W-:Y:S02]  /*feb0*/  LOP3.LUT P5, RZ, R16.reuse, 0x80000, RZ, 0xc0, !PT ;  /* 0x0008000010ff7812 */ /* 0x040fe400078ac0ff */
[----:B------:R-:W-:Y:S02]  /*fec0*/  FSEL R91, R91, -INF , !P1 ;  /* 0xff8000005b5b7808 */ /* 0x000fe40004800000 */
[----:B------:R-:W-:Y:S02]  /*fed0*/  LOP3.LUT P1, RZ, R16, 0x200000, RZ, 0xc0, !PT ;  /* 0x0020000010ff7812 */ /* 0x000fe4000782c0ff */
[----:B------:R-:W-:Y:S02]  /*fee0*/  FMNMX.FTZ R10, R105, R10, !PT ;  /* 0x0000000a690a7209 */ /* 0x000fe40007810000 */
[----:B------:R-:W-:-:S02]  /*fef0*/  ISETP.GT.AND P1, PT, R136, 0x48, !P1 ;  /* 0x000000488800780c */ /* 0x000fc40004f24270 */
[----:B------:R-:W-:Y:S02]  /*ff00*/  FMNMX.FTZ R10, R108, R10, !PT ;  /* 0x0000000a6c0a7209 */ /* 0x000fe40007810000 */
[----:B------:R-:W-:Y:S02]  /*ff10*/  ISETP.LT.OR P1, PT, R137, 0x49, P1 ;  /* 0x000000498900780c */ /* 0x000fe40000f21670 */
[----:B------:R-:W-:Y:S02]  /*ff20*/  LOP3.LUT P4, RZ, R16, 0x40000, RZ, 0xc0, !PT ;  /* 0x0004000010ff7812 */ /* 0x000fe4000788c0ff */
[----:B------:R-:W-:Y:S02]  /*ff30*/  FSEL R94, R94, -INF , !P1 ;  /* 0xff8000005e5e7808 */ /* 0x000fe40004800000 */
[----:B------:R-:W-:Y:S02]  /*ff40*/  LOP3.LUT P1, RZ, R16, 0x100000, RZ, 0xc0, !PT ;  /* 0x0010000010ff7812 */ /* 0x000fe4000782c0ff */
[----:B------:R-:W-:-:S02]  /*ff50*/  FMNMX.FTZ R10, R109, R10, !PT ;  /* 0x0000000a6d0a7209 */ /* 0x000fc40007810000 */
[----:B------:R-:W-:Y:S02]  /*ff60*/  ISETP.GT.AND P1, PT, R136, 0x49, !P1 ;  /* 0x000000498800780c */ /* 0x000fe40004f24270 */
[----:B------:R-:W-:Y:S02]  /*ff70*/  FMNMX.FTZ R10, R112, R10, !PT ;  /* 0x0000000a700a7209 */ /* 0x000fe40007810000 */
[----:B------:R-:W-:Y:S02]  /*ff80*/  ISETP.LT.OR P1, PT, R137, 0x4a, P1 ;  /* 0x0000004a8900780c */ /* 0x000fe40000f21670 */
[----:B------:R-:W-:Y:S02]  /*ff90*/  LOP3.LUT P3, RZ, R16, 0x20000, RZ, 0xc0, !PT ;  /* 0x0002000010ff7812 */ /* 0x000fe4000786c0ff */
[----:B------:R-:W-:Y:S02]  /*ffa0*/  FSEL R95, R95, -INF , !P1 ;  /* 0xff8000005f5f7808 */ /* 0x000fe40004800000 */
[----:B------:R-:W-:-:S02]  /*ffb0*/  ISETP.GT.AND P1, PT, R136, 0x50, !P5 ;  /* 0x000000508800780c */ /* 0x000fc40006f24270 */
[----:B------:R-:W-:Y:S02]  /*ffc0*/  FMNMX.FTZ R10, R113, R10, !PT ;  /* 0x0000000a710a7209 */ /* 0x000fe40007810000 */
[----:B------:R-:W-:Y:S02]  /*ffd0*/  ISETP.LT.OR P1, PT, R137, 0x51, P1 ;  /* 0x000000518900780c */ /* 0x000fe40000f21670 */
[----:B------:R-:W-:Y:S02]  /*ffe0*/  FMNMX.FTZ R10, R116, R10, !PT ;  /* 0x0000000a740a7209 */ /* 0x000fe40007810000 */
[----:B------:R-:W-:Y:S02]  /*fff0*/  FSEL R98, R98, -INF , !P1 ;  /* 0xff80000062627808 */ /* 0x000fe40004800000 */
[----:B------:R-:W-:Y:S02]  /*10000*/  ISETP.GT.AND P1, PT, R136, 0x51, !P4 ;  /* 0x000000518800780c */ /* 0x000fe40006724270 */
[----:B------:R-:W-:-:S02]  /*10010*/  FMNMX.FTZ R10, R117, R10, !PT ;  /* 0x0000000a750a7209 */ /* 0x000fc40007810000 */
        /* <DEDUP_REMOVED lines=17> */
[----:B------:R-:W-:-:S02]  /*10130*/  FMNMX.FTZ R10, R96, R10, !PT ;  /* 0x0000000a600a7209 */ /* 0x000fc40007810000 */
[----:B------:R-:W-:Y:S02]  /*10140*/  FSEL R74, R74, -INF , !P1 ;  /* 0xff8000004a4a7808 */ /* 0x000fe40004800000 */
[----:B------:R-:W-:Y:S02]  /*10150*/  ISETP.GT.AND P1, PT, R136, 0x61, !P6 ;  /* 0x000000618800780c */ /* 0x000fe40007724270 */
[----:B------:R-:W-:Y:S02]  /*10160*/  FMNMX.FTZ R10, R97, R10, !PT ;  /* 0x0000000a610a7209 */ /* 0x000fe40007810000 */
[----:B------:R-:W-:Y:S02]  /*10170*/  ISETP.LT.OR P1, PT, R137, 0x62, P1 ;  /* 0x000000628900780c */ /* 0x000fe40000f21670 */
[----:B------:R-:W-:Y:S02]  /*10180*/  FMNMX.FTZ R10, R100, R10, !PT ;  /* 0x0000000a640a7209 */ /* 0x000fe40007810000 */
[----:B------:R-:W-:-:S02]  /*10190*/  LOP3.LUT P0, RZ, R16, 0x1, RZ, 0xc0, !PT ;  /* 0x0000000110ff7812 */ /* 0x000fc4000780c0ff */
[----:B------:R-:W-:Y:S02]  /*101a0*/  FSEL R75, R75, -INF , !P1 ;  /* 0xff8000004b4b7808 */ /* 0x000fe40004800000 */
[----:B------:R-:W-:Y:S02]  /*101b0*/  LOP3.LUT P1, RZ, R16, 0x2000, RZ, 0xc0, !PT ;  /* 0x0000200010ff7812 */ /* 0x000fe4000782c0ff */
[----:B------:R-:W-:Y:S02]  /*101c0*/  FMNMX.FTZ R10, R101, R10, !PT ;  /* 0x0000000a650a7209 */ /* 0x000fe40007810000 */
[C---:B------:R-:W-:Y:S02]  /*101d0*/  ISETP.GT.AND P0, PT, R136.reuse, RZ, !P0 ;  /* 0x000000ff8800720c */ /* 0x040fe40004704270 */
[----:B------:R-:W-:Y:S02]  /*101e0*/  ISETP.GT.AND P1, PT, R136, 0x68, !P1 ;  /* 0x000000688800780c */ /* 0x000fe40004f24270 */
[----:B------:R-:W-:-:S02]  /*101f0*/  FMNMX.FTZ R10, R72, R10, !PT ;  /* 0x0000000a480a7209 */ /* 0x000fc40007810000 */
[C---:B------:R-:W-:Y:S02]  /*10200*/  ISETP.LT.OR P0, PT, R137.reuse, 0x1, P0 ;  /* 0x000000018900780c */ /* 0x040fe40000701670 */
[----:B------:R-:W-:Y:S02]  /*10210*/  ISETP.LT.OR P1, PT, R137, 0x69, P1 ;  /* 0x000000698900780c */ /* 0x000fe40000f21670 */
[----:B------:R-:W-:Y:S02]  /*10220*/  FMNMX.FTZ R10, R73, R10, !PT ;  /* 0x0000000a490a7209 */ /* 0x000fe40007810000 */
[----:B------:R-:W-:Y:S02]  /*10230*/  FSEL R13, R13, -INF , !P0 ;  /* 0xff8000000d0d7808 */ /* 0x000fe40004000000 */
[----:B------:R-:W-:Y:S02]  /*10240*/  FSEL R78, R78, -INF , !P1 ;  /* 0xff8000004e4e7808 */ /* 0x000fe40004800000 */
[----:B------:R-:W-:-:S02]  /*10250*/  FMNMX.FTZ R10, R76, R10, !PT ;  /* 0x0000000a4c0a7209 */ /* 0x000fc40007810000 */
[----:B------:R-:W-:Y:S02]  /*10260*/  LOP3.LUT P1, RZ, R16, 0x1000, RZ, 0xc0, !PT ;  /* 0x0000100010ff7812 */ /* 0x000fe4000782c0ff */
[----:B------:R-:W-:Y:S02]  /*10270*/  FMNMX.FTZ R67, R13, R9, !PT ;  /* 0x000000090d437209 */ /* 0x000fe40007810000 */
[----:B------:R-:W-:Y:S02]  /*10280*/  FMNMX.FTZ R10, R77, R10, !PT ;  /* 0x0000000a4d0a7209 */ /* 0x000fe40007810000 */
[----:B------:R-:W-:Y:S02]  /*10290*/  ISETP.GT.AND P1, PT, R136, 0x69, !P1 ;  /* 0x000000698800780c */ /* 0x000fe40004f24270 */
[----:B------:R-:W-:Y:S02]  /*102a0*/  FMNMX.FTZ R67, R19, R67, !PT ;  /* 0x0000004313437209 */ /* 0x000fe40007810000 */
[----:B------:R-:W-:-:S02]  /*102b0*/  FMNMX.FTZ R10, R80, R10, !PT ;  /* 0x0000000a500a7209 */ /* 0x000fc40007810000 */
[----:B------:R-:W-:Y:S02]  /*102c0*/  ISETP.LT.OR P1, PT, R137, 0x6a, P1 ;  /* 0x0000006a8900780c */ /* 0x000fe40000f21670 */
[----:B------:R-:W-:Y:S02]  /*102d0*/  FMNMX.FTZ R67, R122, R67, !PT ;  /* 0x000000437a437209 */ /* 0x000fe40007810000 */
[----:B------:R-:W-:Y:S02]  /*102e0*/  FMNMX.FTZ R10, R81, R10, !PT ;  /* 0x0000000a510a7209 */ /* 0x000fe40007810000 */
[----:B------:R-:W-:Y:S02]  /*102f0*/  FSEL R79, R79, -INF , !P1 ;  /* 0xff8000004f4f7808 */ /* 0x000fe40004800000 */
[----:B------:R-:W-:Y:S02]  /*10300*/  LOP3.LUT P1, RZ, R16, 0x800, RZ, 0xc0, !PT ;  /* 0x0000080010ff7812 */ /* 0x000fe4000782c0ff */
[----:B------:R-:W-:-:S02]  /*10310*/  FMNMX.FTZ R67, R123, R67, !PT ;  /* 0x000000437b437209 */ /* 0x000fc40007810000 */
[----:B------:R-:W-:Y:S02]  /*10320*/  FMNMX.FTZ R10, R84, R10, !PT ;  /* 0x0000000a540a7209 */ /* 0x000fe40007810000 */
[----:B------:R-:W-:Y:S02]  /*10330*/  ISETP.GT.AND P1, PT, R136, 0x70, !P1 ;  /* 0x000000708800780c */ /* 0x000fe40004f24270 */
[----:B------:R-:W-:Y:S02]  /*10340*/  FMNMX.FTZ R67, R126, R67, !PT ;  /* 0x000000437e437209 */ /* 0x000fe40007810000 */
[----:B------:R-:W-:Y:S02]  /*10350*/  FMNMX.FTZ R10, R85, R10, !PT ;  /* 0x0000000a550a7209 */ /* 0x000fe40007810000 */
[----:B------:R-:W-:Y:S02]  /*10360*/  ISETP.LT.OR P1, PT, R137, 0x71, P1 ;  /* 0x000000718900780c */ /* 0x000fe40000f21670 */
[----:B------:R-:W-:-:S02]  /*10370*/  FMNMX.FTZ R67, R127, R67, !PT ;  /* 0x000000437f437209 */ /* 0x000fc40007810000 */
[----:B------:R-:W-:Y:S02]  /*10380*/  FMNMX.FTZ R10, R132, R10, !PT ;  /* 0x0000000a840a7209 */ /* 0x000fe40007810000 */
[----:B------:R-:W-:Y:S02]  /*10390*/  FSEL R82, R82, -INF , !P1 ;  /* 0xff80000052527808 */ /* 0x000fe40004800000 */
[----:B------:R-:W-:Y:S02]  /*103a0*/  FMNMX.FTZ R67, R130, R67, !PT ;  /* 0x0000004382437209 */ /* 0x000fe40007810000 */
[----:B------:R-:W-:Y:S02]  /*103b0*/  LOP3.LUT P1, RZ, R16, 0x400, RZ, 0xc0, !PT ;  /* 0x0000040010ff7812 */ /* 0x000fe4000782c0ff */
[----:B------:R-:W-:Y:S02]  /*103c0*/  FMNMX.FTZ R10, R133, R10, !PT ;  /* 0x0000000a850a7209 */ /* 0x000fe40007810000 */
[----:B------:R-:W-:-:S02]  /*103d0*/  FMNMX.FTZ R67, R131, R67, !PT ;  /* 0x0000004383437209 */ /* 0x000fc40007810000 */
[----:B------:R-:W-:Y:S02]  /*103e0*/  ISETP.GT.AND P1, PT, R136, 0x71, !P1 ;  /* 0x000000718800780c */ /* 0x000fe40004f24270 */
[----:B------:R-:W-:Y:S02]  /*103f0*/  FMNMX.FTZ R10, R60, R10, !PT ;  /* 0x0000000a3c0a7209 */ /* 0x000fe40007810000 */
[----:B------:R-:W-:Y:S02]  /*10400*/  FMNMX.FTZ R67, R106, R67, !PT ;  /* 0x000000436a437209 */ /* 0x000fe40007810000 */
[----:B------:R-:W-:Y:S02]  /*10410*/  ISETP.LT.OR P1, PT, R137, 0x72, P1 ;  /* 0x000000728900780c */ /* 0x000fe40000f21670 */
[----:B------:R-:W-:Y:S02]  /*10420*/  FMNMX.FTZ R10, R57, R10, !PT ;  /* 0x0000000a390a7209 */ /* 0x000fe40007810000 */
[----:B------:R-:W-:-:S02]  /*10430*/  FMNMX.FTZ R67, R107, R67, !PT ;  /* 0x000000436b437209 */ /* 0x000fc40007810000 */
[----:B------:R-:W-:Y:S02]  /*10440*/  FSEL R83, R83, -INF , !P1 ;  /* 0xff80000053537808 */ /* 0x000fe40004800000 */
[----:B------:R-:W-:Y:S02]  /*10450*/  LOP3.LUT P1, RZ, R16, 0x200, RZ, 0xc0, !PT ;  /* 0x0000020010ff7812 */ /* 0x000fe4000782c0ff */
[----:B------:R-:W-:Y:S02]  /*10460*/  FMNMX.FTZ R10, R134, R10, !PT ;  /* 0x0000000a860a7209 */ /* 0x000fe40007810000 */
[----:B------:R-:W-:Y:S02]  /*10470*/  FMNMX.FTZ R67, R110, R67, !PT ;  /* 0x000000436e437209 */ /* 0x000fe40007810000 */
[----:B------:R-:W-:Y:S02]  /*10480*/  ISETP.GT.AND P1, PT, R136, 0x78, !P1 ;  /* 0x000000788800780c */ /* 0x000fe40004f24270 */
[----:B------:R-:W-:-:S02]  /*10490*/  FMNMX.FTZ R10, R65, R10, !PT ;  /* 0x0000000a410a7209 */ /* 0x000fc40007810000 */
[----:B------:R-:W-:Y:S02]  /*104a0*/  LOP3.LUT P5, RZ, R16, 0x40, RZ, 0xc0, !PT ;  /* 0x0000004010ff7812 */ /* 0x000fe400078ac0ff */
[----:B------:R-:W-:Y:S02]  /*104b0*/  FMNMX.FTZ R67, R111, R67, !PT ;  /* 0x000000436f437209 */ /* 0x000fe40007810000 */
[----:B------:R-:W-:Y:S02]  /*104c0*/  ISETP.LT.OR P1, PT, R137, 0x79, P1 ;  /* 0x000000798900780c */ /* 0x000fe40000f21670 */
[----:B------:R-:W-:Y:S02]  /*104d0*/  FMNMX.FTZ R10, R68, R10, !PT ;  /* 0x0000000a440a7209 */ /* 0x000fe40007810000 */
[----:B------:R-:W-:Y:S02]  /*104e0*/  ISETP.GT.AND P5, PT, R136, 0x81, !P5 ;  /* 0x000000818800780c */ /* 0x000fe40006fa4270 */
[----:B------:R-:W-:-:S02]  /*104f0*/  FMNMX.FTZ R67, R114, R67, !PT ;  /* 0x0000004372437209 */ /* 0x000fc40007810000 */
[----:B------:R-:W-:Y:S02]  /*10500*/  FSEL R86, R86, -INF , !P1 ;  /* 0xff80000056567808 */ /* 0x000fe40004800000 */
[----:B------:R-:W-:Y:S02]  /*10510*/  FMNMX.FTZ R10, R69, R10, !PT ;  /* 0x0000000a450a7209 */ /* 0x000fe40007810000 */
[----:B------:R-:W-:Y:S02]  /*10520*/  LOP3.LUT P1, RZ, R16, 0x100, RZ, 0xc0, !PT ;  /* 0x0000010010ff7812 */ /* 0x000fe4000782c0ff */
[----:B------:R-:W-:Y:S01]  /*10530*/  FMNMX.FTZ R67, R115, R67, !PT ;  /* 0x0000004373437209 */ /* 0x000fe20007810000 */
[----:B------:R-:W0:Y:S01]  /*10540*/  SHFL.BFLY PT, R11, R10, 0x2, 0x1f ;  /* 0x0c401f000a0b7f89 */ /* 0x000e2200000e0000 */
[----:B------:R-:W-:Y:S02]  /*10550*/  ISETP.GT.AND P1, PT, R136, 0x79, !P1 ;  /* 0x000000798800780c */ /* 0x000fe40004f24270 */
[----:B------:R-:W-:-:S02]  /*10560*/  FMNMX.FTZ R67, R118, R67, !PT ;  /* 0x0000004376437209 */ /* 0x000fc40007810000 */
[----:B------:R-:W-:Y:S02]  /*10570*/  LOP3.LUT R17, R17, 0xffffff7f, RZ, 0xc0, !PT ;  /* 0xffffff7f11117812 */ /* 0x000fe400078ec0ff */
[----:B------:R-:W-:Y:S02]  /*10580*/  ISETP.LT.OR P1, PT, R137, 0x7a, P1 ;  /* 0x0000007a8900780c */ /* 0x000fe40000f21670 */
[----:B------:R-:W-:Y:S02]  /*10590*/  FMNMX.FTZ R67, R119, R67, !PT ;  /* 0x0000004377437209 */ /* 0x000fe40007810000 */
[----:B------:R-:W-:Y:S02]  /*105a0*/  @P5 LOP3.LUT R17, R17, 0x80, RZ, 0xfc, !PT ;  /* 0x0000008011115812 */ /* 0x000fe400078efcff */
[----:B------:R-:W-:Y:S02]  /*105b0*/  FSEL R87, R87, -INF , !P1 ;  /* 0xff80000057577808 */ /* 0x000fe40004800000 */
[----:B------:R-:W-:-:S02]  /*105c0*/  LOP3.LUT P1, RZ, R16, 0x80, RZ, 0xc0, !PT ;  /* 0x0000008010ff7812 */ /* 0x000fc4000782c0ff */
[----:B------:R-:W-:Y:S02]  /*105d0*/  FMNMX.FTZ R67, R90, R67, !PT ;  /* 0x000000435a437209 */ /* 0x000fe40007810000 */
[----:B------:R-:W-:Y:S02]  /*105e0*/  LOP3.LUT P5, RZ, R17, 0x8, RZ, 0xc0, !PT ;  /* 0x0000000811ff7812 */ /* 0x000fe400078ac0ff */
[C---:B------:R-:W-:Y:S02]  /*105f0*/  ISETP.GT.AND P1, PT, R136.reuse, 0x80, !P1 ;  /* 0x000000808800780c */ /* 0x040fe40004f24270 */
[----:B------:R-:W-:Y:S02]  /*10600*/  FMNMX.FTZ R67, R91, R67, !PT ;  /* 0x000000435b437209 */ /* 0x000fe40007810000 */
[----:B------:R-:W-:Y:S02]  /*10610*/  ISETP.GT.AND P5, PT, R136, 0x99, !P5 ;  /* 0x000000998800780c */ /* 0x000fe40006fa4270 */
[----:B------:R-:W-:-:S02]  /*10620*/  ISETP.LT.OR P1, PT, R137, 0x81, P1 ;  /* 0x000000818900780c */ /* 0x000fc40000f21670 */
[----:B------:R-:W-:Y:S02]  /*10630*/  FMNMX.FTZ R67, R94, R67, !PT ;  /* 0x000000435e437209 */ /* 0x000fe40007810000 */
[----:B------:R-:W-:Y:S02]  /*10640*/  FSEL R58, R58, -INF , !P1 ;  /* 0xff8000003a3a7808 */ /* 0x000fe40004800000 */
[----:B------:R-:W-:Y:S02]  /*10650*/  FMNMX.FTZ R67, R95, R67, !PT ;  /* 0x000000435f437209 */ /* 0x000fe40007810000 */
[C---:B------:R-:W-:Y:S02]  /*10660*/  LOP3.LUT P4, RZ, R16.reuse, 0x20, RZ, 0xc0, !PT ;  /* 0x0000002010ff7812 */ /* 0x040fe4000788c0ff */
[C---:B------:R-:W-:Y:S02]  /*10670*/  LOP3.LUT P6, RZ, R16.reuse, 0x10, RZ, 0xc0, !PT ;  /* 0x0000001010ff7812 */ /* 0x040fe400078cc0ff */
[----:B------:R-:W-:-:S02]  /*10680*/  LOP3.LUT P3, RZ, R16, 0x8, RZ, 0xc0, !PT ;  /* 0x0000000810ff7812 */ /* 0x000fc4000786c0ff */
[C---:B------:R-:W-:Y:S02]  /*10690*/  LOP3.LUT P2, RZ, R16.reuse, 0x4, RZ, 0xc0, !PT ;  /* 0x0000000410ff7812 */ /* 0x040fe4000784c0ff */
[C---:B------:R-:W-:Y:S02]  /*106a0*/  LOP3.LUT P1, RZ, R16.reuse, 0x2, RZ, 0xc0, !PT ;  /* 0x0000000210ff7812 */ /* 0x040fe4000782c0ff */
[----:B------:R-:W-:Y:S02]  /*106b0*/  LOP3.LUT R16, R16, 0xfffffffd, RZ, 0xc0, !PT ;  /* 0xfffffffd10107812 */ /* 0x000fe400078ec0ff */
[----:B0-----:R-:W-:Y:S02]  /*106c0*/  FMNMX.FTZ R10, R10, R11, !PT ;  /* 0x0000000b0a0a7209 */ /* 0x001fe40007810000 */
[----:B------:R-:W-:Y:S02]  /*106d0*/  FMNMX.FTZ R67, R98, R67, !PT ;  /* 0x0000004362437209 */ /* 0x000fe40007810000 */
[----:B------:R-:W-:Y:S01]  /*106e0*/  @P5 LOP3.LUT R16, R16, 0x2, RZ, 0xfc, !PT ;  /* 0x0000000210105812 */ /* 0x000fe200078efcff */
[----:B------:R-:W0:Y:S01]  /*106f0*/  SHFL.BFLY PT, R11, R10, 0x1, 0x1f ;  /* 0x0c201f000a0b7f89 */ /* 0x000e2200000e0000 */
[----:B------:R-:W-:-:S02]  /*10700*/  LOP3.LUT P5, RZ, R17, 0x80, RZ, 0xc0, !PT ;  /* 0x0000008011ff7812 */ /* 0x000fc400078ac0ff */
[----:B------:R-:W-:Y:S02]  /*10710*/  FMNMX.FTZ R67, R99, R67, !PT ;  /* 0x0000004363437209 */ /* 0x000fe40007810000 */
[----:B------:R-:W-:Y:S02]  /*10720*/  ISETP.LT.OR P5, PT, R137, 0x82, P5 ;  /* 0x000000828900780c */ /* 0x000fe40002fa1670 */
[----:B------:R-:W-:Y:S02]  /*10730*/  FMNMX.FTZ R67, R102, R67, !PT ;  /* 0x0000004366437209 */ /* 0x000fe40007810000 */
[----:B------:R-:W-:Y:S02]  /*10740*/  ISETP.GT.AND P4, PT, R136, 0x88, !P4 ;  /* 0x000000888800780c */ /* 0x000fe40006784270 */
[----:B------:R-:W-:Y:S02]  /*10750*/  FMNMX.FTZ R67, R103, R67, !PT ;  /* 0x0000004367437209 */ /* 0x000fe40007810000 */
[----:B------:R-:W-:-:S02]  /*10760*/  LOP3.LUT R16, R16, 0xfffffff7, RZ, 0xc0, !PT ;  /* 0xfffffff710107812 */ /* 0x000fc400078ec0ff */
[----:B------:R-:W-:Y:S02]  /*10770*/  ISETP.LT.OR P4, PT, R137, 0x89, P4 ;  /* 0x000000898900780c */ /* 0x000fe40002781670 */
[----:B------:R-:W-:Y:S02]  /*10780*/  FMNMX.FTZ R67, R74, R67, !PT ;  /* 0x000000434a437209 */ /* 0x000fe40007810000 */
[----:B------:R-:W-:Y:S02]  /*10790*/  @P5 LOP3.LUT R16, R16, 0x8, RZ, 0xfc, !PT ;  /* 0x0000000810105812 */ /* 0x000fe400078efcff */
[----:B------:R-:W-:Y:S02]  /*107a0*/  FMNMX.FTZ R67, R75, R67, !PT ;  /* 0x000000434b437209 */ /* 0x000fe40007810000 */
[----:B------:R-:W-:Y:S02]  /*107b0*/  LOP3.LUT P5, RZ, R16, 0x2, RZ, 0xc0, !PT ;  /* 0x0000000210ff7812 */ /* 0x000fe400078ac0ff */
[----:B------:R-:W-:-:S02]  /*107c0*/  FMNMX.FTZ R67, R78, R67, !PT ;  /* 0x000000434e437209 */ /* 0x000fc40007810000 */
[----:B------:R-:W-:Y:S02]  /*107d0*/  LOP3.LUT R16, R16, 0xfffffffb, RZ, 0xc0, !PT ;  /* 0xfffffffb10107812 */ /* 0x000fe400078ec0ff */
[----:B------:R-:W-:Y:S02]  /*107e0*/  ISETP.GT.AND P6, PT, R136, 0x89, !P6 ;  /* 0x000000898800780c */ /* 0x000fe400077c4270 */
[----:B0-----:R-:W-:Y:S02]  /*107f0*/  FMNMX.FTZ R10, R10, R11, !PT ;  /* 0x0000000b0a0a7209 */ /* 0x001fe40007810000 */
[----:B------:R-:W-:Y:S02]  /*10800*/  FMNMX.FTZ R67, R79, R67, !PT ;  /* 0x000000434f437209 */ /* 0x000fe40007810000 */
[----:B------:R-:W-:Y:S02]  /*10810*/  @P4 LOP3.LUT R16, R16, 0x4, RZ, 0xfc, !PT ;  /* 0x0000000410104812 */ /* 0x000fe400078efcff */
[----:B------:R-:W-:-:S02]  /*10820*/  ISETP.LT.OR P4, PT, R137, 0x8a, P6 ;  /* 0x0000008a8900780c */ /* 0x000fc40003781670 */
[----:B------:R-:W-:Y:S02]  /*10830*/  FSETP.NEU.FTZ.AND P6, PT, R10, -INF , PT ;  /* 0xff8000000a00780b */ /* 0x000fe40003fdd000 */
[----:B------:R-:W-:Y:S02]  /*10840*/  FMNMX.FTZ R67, R82, R67, !PT ;  /* 0x0000004352437209 */ /* 0x000fe40007810000 */
[----:B------:R-:W-:Y:S02]  /*10850*/  FSEL R11, R10, RZ, P6 ;  /* 0x000000ff0a0b7208 */ /* 0x000fe40003000000 */
[----:B------:R-:W-:Y:S02]  /*10860*/  FMNMX.FTZ R67, R83, R67, !PT ;  /* 0x0000004353437209 */ /* 0x000fe40007810000 */
[----:B------:R-:W-:Y:S01]  /*10870*/  LOP3.LUT R17, R17, 0xffffffbf, RZ, 0xc0, !PT ;  /* 0xffffffbf11117812 */ /* 0x000fe200078ec0ff */
[----:B------:R-:W-:-:S01]  /*10880*/  FADD.FTZ R3, -R11, R3 ;  /* 0x000000030b037221 */ /* 0x000fc20000010100 */
[----:B------:R-:W-:Y:S01]  /*10890*/  FMNMX.FTZ R67, R86, R67, !PT ;  /* 0x0000004356437209 */ /* 0x000fe20007810000 */
[----:B------:R-:W-:-:S01]  /*108a0*/  FFMA.FTZ R11, R10, R56, -8 ;  /* 0xc10000000a0b7423 */ /* 0x000fc20000010038 */
[----:B------:R-:W-:Y:S01]  /*108b0*/  @P4 LOP3.LUT R17, R17, 0x40, RZ, 0xfc, !PT ;  /* 0x0000004011114812 */ /* 0x000fe200078efcff */
[----:B------:R-:W-:Y:S01]  /*108c0*/  FMUL.FTZ R3, R3, R56 ;  /* 0x0000003803037220 */ /* 0x000fe20000410000 */
[----:B------:R-:W-:-:S02]  /*108d0*/  LOP3.LUT P4, RZ, R16, 0x8, RZ, 0xc0, !PT ;  /* 0x0000000810ff7812 */ /* 0x000fc4000788c0ff */
[----:B------:R-:W-:Y:S02]  /*108e0*/  FMNMX.FTZ R67, R87, R67, !PT ;  /* 0x0000004357437209 */ /* 0x000fe40007810000 */
[----:B------:R-:W-:Y:S01]  /*108f0*/  FSEL R11, R11, RZ, P6 ;  /* 0x000000ff0b0b7208 */ /* 0x000fe20003000000 */
[----:B------:R-:W-:Y:S01]  /*10900*/  MUFU.EX2 R3, R3 ;  /* 0x0000000300037308 */ /* 0x000fe20000000800 */
[----:B------:R-:W-:Y:S02]  /*10910*/  LOP3.LUT P6, RZ, R16, 0x4, RZ, 0xc0, !PT ;  /* 0x0000000410ff7812 */ /* 0x000fe400078cc0ff */
[----:B------:R-:W-:Y:S01]  /*10920*/  FSEL R59, R59, -INF , !P4 ;  /* 0xff8000003b3b7808 */ /* 0x000fe20006000000 */
[----:B------:R-:W-:-:S01]  /*10930*/  FFMA.FTZ R138, R138, R56, -R11 ;  /* 0x000000388a8a7223 */ /* 0x000fc2000001080b */
[----:B------:R-:W-:Y:S01]  /*10940*/  FMNMX.FTZ R67, R58, R67, !PT ;  /* 0x000000433a437209 */ /* 0x000fe20007810000 */
[----:B------:R-:W-:-:S01]  /*10950*/  FFMA.FTZ R12, R12, R56, -R11 ;  /* 0x000000380c0c7223 */ /* 0x000fc2000001080b */
[----:B------:R-:W-:Y:S01]  /*10960*/  ISETP.GT.AND P3, PT, R136, 0x90, !P3 ;  /* 0x000000908800780c */ /* 0x000fe20005f64270 */
[----:B------:R-:W-:-:S01]  /*10970*/  FFMA.FTZ R120, R120, R56, -R11 ;  /* 0x0000003878787223 */ /* 0x000fc2000001080b */
[----:B------:R-:W-:Y:S01]  /*10980*/  LOP3.LUT P4, RZ, R17, 0x40, RZ, 0xc0, !PT ;  /* 0x0000004011ff7812 */ /* 0x000fe2000788c0ff */
[----:B------:R-:W-:-:S01]  /*10990*/  FFMA.FTZ R121, R121, R56, -R11 ;  /* 0x0000003879797223 */ /* 0x000fc2000001080b */
[----:B------:R-:W-:Y:S01]  /*109a0*/  FSEL R61, R61, -INF , !P6 ;  /* 0xff8000003d3d7808 */ /* 0x000fe20007000000 */
[----:B------:R-:W-:-:S01]  /*109b0*/  FFMA.FTZ R124, R124, R56, -R11 ;  /* 0x000000387c7c7223 */ /* 0x000fc2000001080b */
[----:B------:R-:W-:Y:S01]  /*109c0*/  FMNMX.FTZ R67, R59, R67, !PT ;  /* 0x000000433b437209 */ /* 0x000fe20007810000 */
[----:B------:R-:W-:-:S01]  /*109d0*/  FFMA.FTZ R125, R125, R56, -R11 ;  /* 0x000000387d7d7223 */ /* 0x000fc2000001080b */
[----:B------:R-:W-:Y:S01]  /*109e0*/  ISETP.GT.AND P2, PT, R136, 0x91, !P2 ;  /* 0x000000918800780c */ /* 0x000fe20005744270 */
[----:B------:R-:W-:-:S01]  /*109f0*/  FFMA.FTZ R128, R128, R56, -R11 ;  /* 0x0000003880807223 */ /* 0x000fc2000001080b */
[----:B------:R-:W-:Y:S01]  /*10a00*/  ISETP.LT.OR P3, PT, R137, 0x91, P3 ;  /* 0x000000918900780c */ /* 0x000fe20001f61670 */
        /* <DEDUP_REMOVED lines=25> */
[----:B------:R-:W-:Y:S01]  /*10ba0*/  FSEL R66, R66, -INF , !P5 ;  /* 0xff80000042427808 */ /* 0x000fe20006800000 */
[----:B------:R-:W-:-:S01]  /*10bb0*/  FFMA.FTZ R96, R96, R56, -R11 ;  /* 0x0000003860607223 */ /* 0x000fc2000001080b */
[----:B------:R-:W-:Y:S01]  /*10bc0*/  FMNMX.FTZ R67, R8, R67, !PT ;  /* 0x0000004308437209 */ /* 0x000fe20007810000 */
[----:B------:R-:W-:-:S01]  /*10bd0*/  FFMA.FTZ R97, R97, R56, -R11 ;  /* 0x0000003861617223 */ /* 0x000fc2000001080b */
[-CC-:B------:R-:W-:Y:S01]  /*10be0*/  FFMA.FTZ R100, R100, R56.reuse, -R11.reuse ;  /* 0x0000003864647223 */ /* 0x180fe2000001080b */
[----:B------:R-:W-:-:S01]  /*10bf0*/  FFMA.FTZ R101, R101, R56, -R11 ;  /* 0x0000003865657223 */ /* 0x000fc2000001080b */
[----:B------:R-:W-:Y:S01]  /*10c00*/  FMNMX.FTZ R67, R66, R67, !PT ;  /* 0x0000004342437209 */ /* 0x000fe20007810000 */
        /* <DEDUP_REMOVED lines=15> */
[----:B------:R-:W-:Y:S01]  /*10d00*/  FFMA.FTZ R11, R69, R56, -R11 ;  /* 0x00000038450b7223 */ /* 0x000fe2000001080b */
[----:B------:R0:W-:Y:S01]  /*10d10*/  MUFU.EX2 R70, R57 ;  /* 0x0000003900467308 */ /* 0x0001e20000000800 */
[----:B------:R-:W1:Y:S01]  /*10d20*/  SHFL.BFLY PT, R69, R67, 0x2, 0x1f ;  /* 0x0c401f0043457f89 */ /* 0x000e6200000e0000 */
[----:B------:R-:W-:-:S06]  /*10d30*/  LOP3.LUT P0, RZ, R17, 0x20, RZ, 0xc0, !PT ;  /* 0x0000002011ff7812 */ /* 0x000fcc000780c0ff */
[----:B------:R-:W2:Y:S08]  /*10d40*/  MUFU.EX2 R138, R138 ;  /* 0x0000008a008a7308 */ /* 0x000eb00000000800 */
[----:B------:R-:W-:Y:S08]  /*10d50*/  MUFU.EX2 R12, R12 ;  /* 0x0000000c000c7308 */ /* 0x000ff00000000800 */
[----:B------:R-:W-:Y:S01]  /*10d60*/  MUFU.EX2 R120, R120 ;  /* 0x0000007800787308 */ /* 0x000fe20000000800 */
[----:B-1----:R-:W-:-:S05]  /*10d70*/  FMNMX.FTZ R69, R67, R69, !PT ;  /* 0x0000004543457209 */ /* 0x002fca0007810000 */
[----:B------:R-:W0:Y:S02]  /*10d80*/  SHFL.BFLY PT, R67, R69, 0x1, 0x1f ;  /* 0x0c201f0045437f89 */ /* 0x000e2400000e0000 */
[----:B------:R-:W-:Y:S08]  /*10d90*/  MUFU.EX2 R121, R121 ;  /* 0x0000007900797308 */ /* 0x000ff00000000800 */
[----:B------:R-:W-:Y:S08]  /*10da0*/  MUFU.EX2 R124, R124 ;  /* 0x0000007c007c7308 */ /* 0x000ff00000000800 */
[----:B------:R-:W-:Y:S01]  /*10db0*/  MUFU.EX2 R125, R125 ;  /* 0x0000007d007d7308 */ /* 0x000fe20000000800 */
[----:B0-----:R-:W-:-:S07]  /*10dc0*/  FMNMX.FTZ R57, R69, R67, !PT ;  /* 0x0000004345397209 */ /* 0x001fce0007810000 */
[----:B------:R-:W-:Y:S01]  /*10dd0*/  MUFU.EX2 R128, R128 ;  /* 0x0000008000807308 */ /* 0x000fe20000000800 */
[----:B------:R-:W-:-:S04]  /*10de0*/  FSETP.NEU.FTZ.AND P1, PT, R57, -INF , PT ;  /* 0xff8000003900780b */ /* 0x000fc80003f3d000 */
[----:B------:R-:W-:-:S03]  /*10df0*/  FSEL R67, R57, RZ, P1 ;  /* 0x000000ff39437208 */ /* 0x000fc60000800000 */
[----:B------:R-:W-:Y:S02]  /*10e00*/  MUFU.EX2 R129, R129 ;  /* 0x0000008100817308 */ /* 0x000fe40000000800 */
[----:B------:R-:W-:-:S01]  /*10e10*/  FADD.FTZ R9, -R67, R9 ;  /* 0x0000000943097221 */ /* 0x000fc20000010100 */
[----:B------:R-:W-:-:S03]  /*10e20*/  FFMA.FTZ R67, R57, R56, -8 ;  /* 0xc100000039437423 */ /* 0x000fc60000010038 */
[----:B------:R-:W-:Y:S02]  /*10e30*/  FMUL.FTZ R9, R9, R56 ;  /* 0x0000003809097220 */ /* 0x000fe40000410000 */
[----:B------:R-:W-:Y:S01]  /*10e40*/  MUFU.EX2 R104, R104 ;  /* 0x0000006800687308 */ /* 0x000fe20000000800 */
[----:B------:R-:W-:-:S05]  /*10e50*/  FSEL R67, R67, RZ, P1 ;  /* 0x000000ff43437208 */ /* 0x000fca0000800000 */
[-CC-:B------:R-:W-:Y:S01]  /*10e60*/  FFMA.FTZ R13, R13, R56.reuse, -R67.reuse ;  /* 0x000000380d0d7223 */ /* 0x180fe20000010843 */
[----:B------:R-:W-:-:S01]  /*10e70*/  FFMA.FTZ R19, R19, R56, -R67 ;  /* 0x0000003813137223 */ /* 0x000fc20000010843 */
        /* <DEDUP_REMOVED lines=8> */
[----:B------:R-:W3:Y:S01]  /*10f00*/  MUFU.EX2 R13, R13 ;  /* 0x0000000d000d7308 */ /* 0x000ee20000000800 */
        /* <DEDUP_REMOVED lines=21> */
[-CC-:B------:R-:W-:Y:S01]  /*11060*/  FFMA.FTZ R82, R82, R56.reuse, -R67.reuse ;  /* 0x0000003852527223 */ /* 0x180fe20000010843 */
[----:B------:R-:W-:-:S01]  /*11070*/  FFMA.FTZ R83, R83, R56, -R67 ;  /* 0x0000003853537223 */ /* 0x000fc20000010843 */
[----:B------:R-:W4:Y:S01]  /*11080*/  MUFU.EX2 R123, R123 ;  /* 0x0000007b007b7308 */ /* 0x000f220000000800 */
        /* <DEDUP_REMOVED lines=10> */
[----:B------:R-:W5:Y:S01]  /*11130*/  MUFU.EX2 R126, R126 ;  /* 0x0000007e007e7308 */ /* 0x000f620000000800 */
[----:B--2---:R-:W-:-:S01]  /*11140*/  FFMA.FTZ R67, R3, R135, R138 ;  /* 0x0000008703437223 */ /* 0x004fc2000001008a */
[----:B---3--:R-:W-:-:S03]  /*11150*/  FFMA.FTZ R69, R9, R71, R13 ;  /* 0x0000004709457223 */ /* 0x008fc6000001000d */
[----:B------:R-:W-:Y:S01]  /*11160*/  FADD.FTZ R67, R12, R67 ;  /* 0x000000430c437221 */ /* 0x000fe20000010000 */
[----:B0-----:R-:W-:-:S02]  /*11170*/  FADD.FTZ R69, R19, R69 ;  /* 0x0000004513457221 */ /* 0x001fc40000010000 */
[----:B------:R-:W0:Y:S01]  /*11180*/  MUFU.EX2 R127, R127 ;  /* 0x0000007f007f7308 */ /* 0x000e220000000800 */
[----:B------:R-:W-:-:S01]  /*11190*/  FADD.FTZ R67, R120, R67 ;  /* 0x0000004378437221 */ /* 0x000fc20000010000 */
[----:B-1----:R-:W-:-:S03]  /*111a0*/  FADD.FTZ R69, R122, R69 ;  /* 0x000000457a457221 */ /* 0x002fc60000010000 */
[----:B------:R-:W-:Y:S01]  /*111b0*/  FADD.FTZ R67, R121, R67 ;  /* 0x0000004379437221 */ /* 0x000fe20000010000 */
[----:B----4-:R-:W-:-:S02]  /*111c0*/  FADD.FTZ R69, R123, R69 ;  /* 0x000000457b457221 */ /* 0x010fc40000010000 */
[----:B------:R-:W1:Y:S01]  /*111d0*/  MUFU.EX2 R130, R130 ;  /* 0x0000008200827308 */ /* 0x000e620000000800 */
[----:B------:R-:W-:-:S01]  /*111e0*/  FADD.FTZ R67, R124, R67 ;  /* 0x000000437c437221 */ /* 0x000fc20000010000 */
[----:B-----5:R-:W-:-:S03]  /*111f0*/  FADD.FTZ R69, R126, R69 ;  /* 0x000000457e457221 */ /* 0x020fc60000010000 */
[----:B------:R-:W-:-:S03]  /*11200*/  FADD.FTZ R67, R125, R67 ;  /* 0x000000437d437221 */ /* 0x000fc60000010000 */
[----:B------:R-:W2:Y:S01]  /*11210*/  MUFU.EX2 R131, R131 ;  /* 0x0000008300837308 */ /* 0x000ea20000000800 */
[----:B0-----:R-:W-:-:S01]  /*11220*/  FADD.FTZ R69, R127, R69 ;  /* 0x000000457f457221 */ /* 0x001fc20000010000 */
[----:B------:R-:W-:-:S04]  /*11230*/  FADD.FTZ R67, R128, R67 ;  /* 0x0000004380437221 */ /* 0x000fc80000010000 */
[----:B------:R-:W-:Y:S02]  /*11240*/  FADD.FTZ R67, R129, R67 ;  /* 0x0000004381437221 */ /* 0x000fe40000010000 */
[----:B------:R-:W0:Y:S01]  /*11250*/  MUFU.EX2 R106, R106 ;  /* 0x0000006a006a7308 */ /* 0x000e220000000800 */
[----:B-1----:R-:W-:-:S01]  /*11260*/  FADD.FTZ R69, R130, R69 ;  /* 0x0000004582457221 */ /* 0x002fc20000010000 */
[----:B------:R-:W-:-:S06]  /*11270*/  FADD.FTZ R67, R104, R67 ;  /* 0x0000004368437221 */ /* 0x000fcc0000010000 */
        /* <DEDUP_REMOVED lines=124> */
[----:B-1----:R-:W-:-:S05]  /*11a40*/  FADD.FTZ R67, R66, R69 ;  /* 0x0000004542437221 */ /* 0x002fca0000010000 */
[----:B------:R0:W-:Y:S04]  /*11a50*/  STL [R1+0x4], R67 ;  /* 0x0000044301007387 */ /* 0x0001e80000100800 */
[----:B------:R0:W-:Y:S01]  /*11a60*/  STL [R1+0x8], R71 ;  /* 0x0000084701007387 */ /* 0x0001e20000100800 */
[----:B------:R-:W-:Y:S05]  /*11a70*/  @!P0 BRA `(.L_x_1182) ;  /* 0x0000000000048947 */ /* 0x000fea0003800000 */
[----:B------:R-:W-:Y:S01]  /*11a80*/  BPT.TRAP 0x1 ;  /* 0x000000040000795c */ /* 0x000fe20000300000 */
.L_x_1182:
[----:B0-----:R-:W2:Y:S01]  /*11a90*/  LDL R67, [R1+0x30] ;  /* 0x0000300001437983 */ /* 0x001ea20000100800 */
[----:B------:R-:W-:-:S03]  /*11aa0*/  VIADD R20, R20, 0x13260 ;  /* 0x0001326014147836 */ /* 0x000fc60000000000 */
[----:B------:R-:W3:Y:S02]  /*11ab0*/  LDL R69, [R1+0x34] ;  /* 0x0000340001457983 */ /* 0x000ee40000100800 */
[----:B--2---:R-:W-:Y:S02]  /*11ac0*/  PRMT R20, R67, 0x654, R20 ;  /* 0x0000065443147816 */ /* 0x004fe40000000014 */
[----:B------:R-:W2:Y:S01]  /*11ad0*/  LDL R67, [R1] ;  /* 0x0000000001437983 */ /* 0x000ea20000100800 */
[----:B---3--:R-:W-:Y:S01]  /*11ae0*/  ISETP.GT.AND P1, PT, R0, R69, PT ;  /* 0x000000450000720c */ /* 0x008fe20003f24270 */
[----:B------:R1:W-:Y:S01]  /*11af0*/  SYNCS.ARRIVE.TRANS64.RED.A1T0 RZ, [R20+URZ], RZ ;  /* 0x000000ff14ff79a7 */ /* 0x0003e2000810043f */
[----:B------:R-:W-:Y:S02]  /*11b00*/  F2FP.SATFINITE.E4M3.F32.PACK_AB_MERGE_C R120, R121, R120, RZ ;  /* 0x000000787978723e */ /* 0x000fe400048070ff */
[----:B------:R-:W-:Y:S02]  /*11b10*/  F2FP.SATFINITE.E4M3.F32.PACK_AB_MERGE_C R122, R123, R122, RZ ;  /* 0x0000007a7b7a723e */ /* 0x000fe400048070ff */
[----:B------:R-:W-:-:S02]  /*11b20*/  F2FP.SATFINITE.E4M3.F32.PACK_AB_MERGE_C R128, R129, R128, RZ ;  /* 0x000000808180723e */ /* 0x000fc400048070ff */
[----:B------:R-:W-:Y:S02]  /*11b30*/  F2FP.SATFINITE.E4M3.F32.PACK_AB_MERGE_C R130, R131, R130, RZ ;  /* 0x000000828382723e */ /* 0x000fe400048070ff */
[----:B------:R-:W-:Y:S02]  /*11b40*/  F2FP.SATFINITE.E4M3.F32.PACK_AB_MERGE_C R108, R109, R108, RZ ;  /* 0x0000006c6d6c723e */ /* 0x000fe400048070ff */
[----:B------:R-:W-:Y:S02]  /*11b50*/  F2FP.SATFINITE.E4M3.F32.PACK_AB_MERGE_C R110, R111, R110, RZ ;  /* 0x0000006e6f6e723e */ /* 0x000fe400048070ff */
        /* <DEDUP_REMOVED lines=13> */
[----:B------:R-:W-:Y:S01]  /*11c30*/  F2FP.SATFINITE.E4M3.F32.PACK_AB_MERGE_C R8, R66, R8, RZ ;  /* 0x000000084208723e */ /* 0x000fe200048070ff */
[-C--:B------:R-:W-:Y:S01]  /*11c40*/  FMUL.FTZ R24, R24, R3.reuse ;  /* 0x0000000318187220 */ /* 0x080fe20000410000 */
[----:B------:R-:W-:Y:S01]  /*11c50*/  F2FP.SATFINITE.E4M3.F32.PACK_AB_MERGE_C R152, R12, R138, R120 ;  /* 0x0000008a0c98723e */ /* 0x000fe20004807078 */
[----:B------:R-:W-:Y:S01]  /*11c60*/  FMUL.FTZ R25, R25, R3 ;  /* 0x0000000319197220 */ /* 0x000fe20000410000 */
[----:B------:R-:W-:Y:S01]  /*11c70*/  F2FP.SATFINITE.E4M3.F32.PACK_AB_MERGE_C R153, R19, R13, R122 ;  /* 0x0000000d1399723e */ /* 0x000fe2000480707a */
        /* <DEDUP_REMOVED lines=51> */
[----:B------:R-:W-:Y:S01]  /*11fb0*/  F2FP.SATFINITE.E4M3.F32.PACK_AB_MERGE_C R139, R64, R63, R8 ;  /* 0x0000003f408b723e */ /* 0x000fe20004807008 */
[----:B--2---:R-:W-:Y:S01]  /*11fc0*/  IMAD.MOV.U32 R156, RZ, RZ, R67 ;  /* 0x000000ffff9c7224 */ /* 0x004fe200078e0043 */
[----:B-1----:R-:W-:Y:S06]  /*11fd0*/  @P1 BRA `(.L_x_1183) ;  /* 0xffffffb000dc1947 */ /* 0x002fec000383ffff */
[----:B------:R-:W-:Y:S05]  /*11fe0*/  BSYNC B0 ;  /* 0x0000000000007941 */ /* 0x000fea0003800000 */
.L_x_1163:
[----:B------:R-:W-:Y:S02]  /*11ff0*/  IMAD.MOV.U32 R9, RZ, RZ, R57 ;  /* 0x000000ffff097224 */ /* 0x000fe400078e0039 */
[----:B------:R-:W-:Y:S02]  /*12000*/  IMAD.MOV.U32 R3, RZ, RZ, R10 ;  /* 0x000000ffff037224 */ /* 0x000fe400078e000a */
[----:B------:R-:W-:Y:S02]  /*12010*/  IMAD.MOV.U32 R19, RZ, RZ, R14 ;  /* 0x000000ffff137224 */ /* 0x000fe400078e000e */
[----:B------:R-:W-:-:S07]  /*12020*/  IMAD.MOV.U32 R156, RZ, RZ, R67 ;  /* 0x000000ffff9c7224 */ /* 0x000fce00078e0043 */
.L_x_1162:
[----:B------:R-:W-:Y:S05]  /*12030*/  BSYNC B1 ;  /* 0x0000000000017941 */ /* 0x000fea0003800000 */
.L_x_1161:
[----:B------:R-:W2:Y:S01]  /*12040*/  LDL R15, [R1+0x44] ;  /* 0x00004400010f7983 */ /* 0x000ea20000100800 */
[----:B------:R-:W0:Y:S01]  /*12050*/  LDC R14, c[0x0][0x9e4] ;  /* 0x00027900ff0e7b82 */ /* 0x000e220000000800 */
[----:B------:R-:W-:Y:S01]  /*12060*/  ULDC UR4, c[0x0][0x9dc] ;  /* 0x0002770000047ab9 */ /* 0x000fe20000000800 */
[----:B------:R-:W-:Y:S02]  /*12070*/  LOP3.LUT R17, R17, 0xffffffef, RZ, 0xc0, !PT ;  /* 0xffffffef11117812 */ /* 0x000fe400078ec0ff */
[----:B0-----:R-:W-:-:S13]  /*12080*/  ISETP.GE.AND P1, PT, R14, 0x1, PT ;  /* 0x000000010e00780c */ /* 0x001fda0003f26270 */
[----:B------:R-:W-:Y:S01]  /*12090*/  @P1 LOP3.LUT R17, R17, 0x10, RZ, 0xfc, !PT ;  /* 0x0000001011111812 */ /* 0x000fe200078efcff */
[----:B--2---:R-:W-:Y:S01]  /*120a0*/  VIADD R8, R15, -UR4 ;  /* 0x800000040f087c36 */ /* 0x004fe20008000000 */
[----:B------:R-:W-:Y:S06]  /*120b0*/  @!P1 BRA `(.L_x_1184) ;  /* 0x0000000000549947 */ /* 0x000fec0003800000 */
[----:B------:R-:W-:Y:S01]  /*120c0*/  ISETP.GT.AND P1, PT, R15, -0x1, PT ;  /* 0xffffffff0f00780c */ /* 0x000fe20003f24270 */
[----:B------:R-:W-:-:S12]  /*120d0*/  BSSY B0, `(.L_x_1185) ;  /* 0x0000010000007945 */ /* 0x000fd80003800000 */
[----:B------:R-:W-:Y:S05]  /*120e0*/  @P1 BRA `(.L_x_1186) ;  /* 0x0000000000201947 */ /* 0x000fea0003800000 */
[----:B------:R-:W-:Y:S02]  /*120f0*/  ISETP.NE.AND P1, PT, R14, 0x1, PT ;  /* 0x000000010e00780c */ /* 0x000fe40003f25270 */
[----:B------:R-:W-:-:S11]  /*12100*/  LOP3.LUT R11, RZ, R15, RZ, 0x33, !PT ;  /* 0x0000000fff0b7212 */ /* 0x000fd600078e33ff */
[----:B------:R-:W0:Y:S02]  /*12110*/  @P1 LDC.64 R12, c[0x0][0x9e8] ;  /* 0x00027a00ff0c1b82 */ /* 0x000e240000000a00 */
[----:B0-----:R-:W-:-:S05]  /*12120*/  @P1 IMAD.HI.U32 R10, R11, R12, RZ ;  /* 0x0000000c0b0a1227 */ /* 0x001fca00078e00ff */
[----:B------:R-:W-:-:S04]  /*12130*/  @P1 SHF.R.U32.HI R11, RZ, R13, R10 ;  /* 0x0000000dff0b1219 */ /* 0x000fc8000001160a */
[----:B------:R-:W-:-:S05]  /*12140*/  LOP3.LUT R15, RZ, R11, RZ, 0x33, !PT ;  /* 0x0000000bff0f7212 */ /* 0x000fca00078e33ff */
[----:B------:R0:W-:Y:S01]  /*12150*/  STL [R1+0x44], R15 ;  /* 0x0000440f01007387 */ /* 0x0001e20000100800 */
[----:B------:R-:W-:Y:S05]  /*12160*/  BRA `(.L_x_1187) ;  /* 0x0000000000187947 */ /* 0x000fea0003800000 */
.L_x_1186:
[----:B------:R-:W-:Y:S01]  /*12170*/  ISETP.NE.AND P1, PT, R14, 0x1, PT ;  /* 0x000000010e00780c */ /* 0x000fe20003f25270 */
[----:B------:R-:W-:-:S12]  /*12180*/  IMAD.MOV.U32 R12, RZ, RZ, R15 ;  /* 0x000000ffff0c7224 */ /* 0x000fd800078e000f */
[----:B------:R-:W0:Y:S02]  /*12190*/  @P1 LDC.64 R10, c[0x0][0x9e8] ;  /* 0x00027a00ff0a1b82 */ /* 0x000e240000000a00 */
[----:B0-----:R-:W-:-:S05]  /*121a0*/  @P1 IMAD.HI.U32 R10, R12, R10, RZ ;  /* 0x0000000a0c0a1227 */ /* 0x001fca00078e00ff */
[----:B------:R-:W-:-:S05]  /*121b0*/  @P1 SHF.R.U32.HI R12, RZ, R11, R10 ;  /* 0x0000000bff0c1219 */ /* 0x000fca000001160a */
[----:B------:R1:W-:Y:S02]  /*121c0*/  @P1 STL [R1+0x44], R12 ;  /* 0x0000440c01001387 */ /* 0x0003e40000100800 */
.L_x_1187:
[----:B------:R-:W-:Y:S05]  /*121d0*/  BSYNC B0 ;  /* 0x0000000000007941 */ /* 0x000fea0003800000 */
.L_x_1185:
[----:B------:R-:W2:Y:S02]  /*121e0*/  LDL.LU R10, [R1+0x44] ;  /* 0x00004400010a7983 */ /* 0x000ea40000300800 */
[----:B--2---:R-:W-:-:S05]  /*121f0*/  IMAD R11, R10, R14, RZ ;  /* 0x0000000e0a0b7224 */ /* 0x004fca00078e02ff */
[----:B------:R-:W-:-:S07]  /*12200*/  VIMNMX R8, R8, R11, !PT ;  /* 0x0000000b08087248 */ /* 0x000fce0007fe0100 */
.L_x_1184:
[----:B------:R-:W2:Y:S01]  /*12210*/  LDL R10, [R1+0x48] ;  /* 0x00004800010a7983 */ /* 0x000ea20000100800 */
[----:B------:R-:W-:Y:S01]  /*12220*/  VIADD R8, R8, 0x9f ;  /* 0x0000009f08087836 */ /* 0x000fe20000000000 */
[----:B------:R-:W-:Y:S03]  /*12230*/  BSSY B0, `(.L_x_1188) ;  /* 0x00002fe000007945 */ /* 0x000fe60003800000 */
[----:B------:R-:W-:-:S05]  /*12240*/  IMAD.HI R8, R8, 0x66666667, RZ ;  /* 0x6666666708087827 */ /* 0x000fca00078e02ff */
[----:B------:R-:W-:-:S04]  /*12250*/  SHF.R.U32.HI R11, RZ, 0x1f, R8 ;  /* 0x0000001fff0b7819 */ /* 0x000fc80000011608 */
[----:B------:R-:W-:-:S04]  /*12260*/  LEA.HI.SX32 R11, R8, R11, 0x1a ;  /* 0x0000000b080b7211 */ /* 0x000fc800078fd2ff */
[----:B--2---:R-:W-:-:S04]  /*12270*/  VIMNMX R10, R10, R11, !PT ;  /* 0x0000000b0a0a7248 */ /* 0x004fc80007fe0100 */
[----:B------:R-:W-:Y:S01]  /*12280*/  ISETP.GE.AND P1, PT, R0, R10, PT ;  /* 0x0000000a0000720c */ /* 0x000fe20003f26270 */
[----:B------:R2:W-:-:S12]  /*12290*/  STL [R1], R10 ;  /* 0x0000000a01007387 */ /* 0x0005d80000100800 */
[----:B--2---:R-:W-:Y:S05]  /*122a0*/  @!P1 BRA `(.L_x_1189) ;  /* 0x0000002c00d89947 */ /* 0x004fea0003800000 */
[----:B------:R-:W-:Y:S01]  /*122b0*/  BSSY B1, `(.L_x_1189) ;  /* 0x00002f5000017945 */ /* 0x000fe20003800000 */
[----:B------:R-:W-:Y:S02]  /*122c0*/  IMAD.MOV.U32 R11, RZ, RZ, R9 ;  /* 0x000000ffff0b7224 */ /* 0x000fe400078e0009 */
[----:B------:R-:W-:Y:S02]  /*122d0*/  IMAD.MOV.U32 R10, RZ, RZ, R3 ;  /* 0x000000ffff0a7224 */ /* 0x000fe400078e0003 */
[----:B-1----:R-:W-:Y:S02]  /*122e0*/  IMAD.MOV.U32 R12, RZ, RZ, R156 ;  /* 0x000000ffff0c7224 */ /* 0x002fe400078e009c */
[----:B------:R-:W-:-:S07]  /*122f0*/  IMAD.MOV.U32 R8, RZ, RZ, R19 ;  /* 0x000000ffff087224 */ /* 0x000fce00078e0013 */
.L_x_1201:
[----:B0-----:R-:W-:-:S05]  /*12300*/  VIADD R15, R8, 0x1 ;  /* 0x00000001080f7836 */ /* 0x001fca0000000000 */
[----:B------:R-:W-:-:S04]  /*12310*/  ISETP.NE.AND P1, PT, R15, 0x2, PT ;  /* 0x000000020f00780c */ /* 0x000fc80003f25270 */
[----:B------:R-:W-:Y:S02]  /*12320*/  SEL R15, R15, RZ, P1 ;  /* 0x000000ff0f0f7207 */ /* 0x000fe40000800000 */
[----:B------:R-:W-:-:S03]  /*12330*/  SEL R3, RZ, 0x1, P1 ;  /* 0x00000001ff037807 */ /* 0x000fc60000800000 */
[----:B------:R-:W-:Y:S01]  /*12340*/  IMAD.MOV.U32 R19, RZ, RZ, R15 ;  /* 0x000000ffff137224 */ /* 0x000fe200078e000f */
[----:B------:R-:W-:Y:S01]  /*12350*/  LOP3.LUT R156, R12, R3, RZ, 0x3c, !PT ;  /* 0x000000030c9c7212 */ /* 0x000fe200078e3cff */
[----:B------:R-:W-:Y:S06]  /*12360*/  @!P0 BRA `(.L_x_1190) ;  /* 0x0000000000048947 */ /* 0x000fec0003800000 */
[----:B------:R-:W-:Y:S01]  /*12370*/  BPT.TRAP 0x1 ;  /* 0x000000040000795c */ /* 0x000fe20000300000 */
.L_x_1190:
[----:B------:R-:W-:Y:S01]  /*12380*/  IMAD R3, R19, 0x8, R18 ;  /* 0x0000000813037824 */ /* 0x000fe200078e0212 */
[----:B------:R-:W-:-:S04]  /*12390*/  SHF.L.U32 R14, R156, 0x1f, RZ ;  /* 0x0000001f9c0e7819 */ /* 0x000fc800000006ff */
[----:B------:R0:W1:Y:S01]  /*123a0*/  SYNCS.PHASECHK.TRANS64.TRYWAIT P1, [R3+URZ+0x13230], R14 ;  /* 0x0132300e030075a7 */ /* 0x000062000802017f */
[----:B------:R-:W-:Y:S05]  /*123b0*/  @!P0 BRA `(.L_x_1191) ;  /* 0x0000000000048947 */ /* 0x000fea0003800000 */
[----:B------:R-:W-:Y:S01]  /*123c0*/  BPT.TRAP 0x1 ;  /* 0x000000040000795c */ /* 0x000fe20000300000 */
.L_x_1191:
[----:B------:R-:W2:Y:S01]  /*123d0*/  LDL R9, [R1+0x2c] ;  /* 0x00002c0001097983 */ /* 0x000ea20000100800 */
[----:B------:R-:W-:Y:S01]  /*123e0*/  BSSY B2, `(.L_x_1192) ;  /* 0x0000007000027945 */ /* 0x000fe20003800000 */
[----:B--2---:R-:W-:-:S04]  /*123f0*/  IMAD R9, R19, 0x280, R9 ;  /* 0x0000028013097824 */ /* 0x004fc800078e0209 */
[C---:B------:R-:W-:Y:S02]  /*12400*/  VIADD R56, R9.reuse, 0x80 ;  /* 0x0000008009387836 */ /* 0x040fe40000000000 */
[----:B------:R-:W-:Y:S01]  /*12410*/  VIADD R13, R9, 0x100 ;  /* 0x00000100090d7836 */ /* 0x000fe20000000000 */
[----:B-1----:R-:W-:Y:S06]  /*12420*/  @P1 BRA `(.L_x_1193) ;  /* 0x0000000000081947 */ /* 0x002fec0003800000 */
[----:B------:R-:W1:Y:S02]  /*12430*/  SYNCS.PHASECHK.TRANS64.TRYWAIT P1, [R3+URZ+0x13230], R14 ;  /* 0x0132300e030075a7 */ /* 0x000e64000802017f */
[----:B-1----:R-:W-:Y:S05]  /*12440*/  @!P1 BRA `(.L_x_1194) ;  /* 0x0000010400309947 */ /* 0x002fea0003800000 */
.L_x_1193:
[----:B------:R-:W-:Y:S05]  /*12450*/  BSYNC B2 ;  /* 0x0000000000027941 */ /* 0x000fea0003800000 */
.L_x_1192:
[----:B------:R-:W-:Y:S01]  /*12460*/  IMAD.MOV.U32 R20, RZ, RZ, R9 ;  /* 0x000000ffff147224 */ /* 0x000fe200078e0009 */
[----:B------:R-:W-:Y:S01]  /*12470*/  R2UR UR12, R4 ;  /* 0x00000000040c72ca */ /* 0x000fe200000e0000 */
[----:B------:R-:W-:Y:S01]  /*12480*/  IMAD.MOV.U32 R21, RZ, RZ, -0x7fffffe0 ;  /* 0x80000020ff157424 */ /* 0x000fe200078e00ff */
[----:B------:R-:W-:Y:S01]  /*12490*/  R2UR UR13, R5 ;  /* 0x00000000050d72ca */ /* 0x000fe200000e0000 */
        /* <DEDUP_REMOVED lines=27> */
[----:B------:R-:W-:Y:S01]  /*12650*/  R2UR UR18, R56 ;  /* 0x00000000381272ca */ /* 0x000fe200000e0000 */
[----:B------:R-:W-:Y:S01]  /*12660*/  VIADD R56, R9, 0x102 ;  /* 0x0000010209387836 */ /* 0x000fe20000000000 */
[----:B------:R-:W-:Y:S01]  /*12670*/  R2UR UR19, R57 ;  /* 0x00000000391372ca */ /* 0x000fe200000e0000 */
[----:B------:R-:W-:Y:S01]  /*12680*/  IMAD.MOV.U32 R57, RZ, RZ, -0x7fffffe0 ;  /* 0x80000020ff397424 */ /* 0x000fe200078e00ff */
[----:B------:R-:W-:-:S02]  /*12690*/  R2UR UR4, R4 ;  /* 0x00000000040472ca */ /* 0x000fc400000e0000 */
[----:B------:R-:W-:Y:S02]  /*126a0*/  R2UR UR5, R5 ;  /* 0x00000000050572ca */ /* 0x000fe400000e0000 */
        /* <DEDUP_REMOVED lines=50> */
.L_x_1195:
[----:B01----:R-:W-:Y:S01]  /*129d0*/  SHF.L.U32 R3, R12, 0x1f, RZ ;  /* 0x0000001f0c037819 */ /* 0x003fe200000006ff */
[----:B------:R-:W-:-:S04]  /*129e0*/  IMAD R14, R8, 0x8, R18 ;  /* 0x00000008080e7824 */ /* 0x000fc800078e0212 */
[----:B------:R0:W1:Y:S01]  /*129f0*/  SYNCS.PHASECHK.TRANS64.TRYWAIT P1, [R14+URZ+0x13250], R3 ;  /* 0x013250030e0075a7 */ /* 0x000062000802017f */
[----:B------:R-:W-:Y:S05]  /*12a00*/  @!P0 BRA `(.L_x_1196) ;  /* 0x0000000000048947 */ /* 0x000fea0003800000 */
[----:B------:R-:W-:Y:S01]  /*12a10*/  BPT.TRAP 0x1 ;  /* 0x000000040000795c */ /* 0x000fe20000300000 */
.L_x_1196:
[----:B------:R-:W-:Y:S04]  /*12a20*/  BSSY B2, `(.L_x_1197) ;  /* 0x0000004000027945 */ /* 0x000fe80003800000 */
[----:B-1----:R-:W-:Y:S05]  /*12a30*/  @P1 BRA `(.L_x_1198) ;  /* 0x0000000000081947 */ /* 0x002fea0003800000 */
[----:B------:R-:W1:Y:S02]  /*12a40*/  SYNCS.PHASECHK.TRANS64.TRYWAIT P1, [R14+URZ+0x13250], R3 ;  /* 0x013250030e0075a7 */ /* 0x000e64000802017f */
[----:B-1----:R-:W-:Y:S05]  /*12a50*/  @!P1 BRA `(.L_x_1199) ;  /* 0x000000fc00c09947 */ /* 0x002fea0003800000 */
.L_x_1198:
[----:B------:R-:W-:Y:S05]  /*12a60*/  BSYNC B2 ;  /* 0x0000000000027941 */ /* 0x000fea0003800000 */
.L_x_1197:
[----:B01----:R-:W-:Y:S01]  /*12a70*/  VIADD R3, R18, 0x1000 ;  /* 0x0000100012037836 */ /* 0x003fe20000000000 */
[----:B------:R-:W-:Y:S01]  /*12a80*/  WARPGROUP.ARRIVE ;  /* 0x00000000000079c5 */ /* 0x000fe20000000000 */
[----:B------:R-:W-:-:S03]  /*12a90*/  IMAD.MOV.U32 R9, RZ, RZ, -0x3ffffff0 ;  /* 0xc0000010ff097424 */ /* 0x000fc600078e00ff */
        /* <DEDUP_REMOVED lines=11> */
[----:B------:R-:W-:Y:S02]  /*12b50*/  VIADD R12, R8, 0x100 ;  /* 0x00000100080c7836 */ /* 0x000fe40000000000 */
[----:B------:R-:W-:Y:S02]  /*12b60*/  IMAD.MOV.U32 R13, RZ, RZ, -0x3ffffff0 ;  /* 0xc0000010ff0d7424 */ /* 0x000fe400078e00ff */
[C---:B------:R-:W-:Y:S01]  /*12b70*/  FMUL.FTZ R20, R2.reuse, R122 ;  /* 0x0000007a02147220 */ /* 0x040fe20000410000 */
[C---:B------:R-:W-:Y:S01]  /*12b80*/  FMUL.FTZ R21, R2.reuse, R123 ;  /* 0x0000007b02157220 */ /* 0x040fe20000410000 */
[----:B------:R-:W-:-:S04]  /*12b90*/  FMUL.FTZ R122, R2, R126 ;  /* 0x0000007e027a7220 */ /* 0x000fc80000410000 */
[----:B------:R-:W0:Y:S01]  /*12ba0*/  MUFU.TANH R20, R20 ;  /* 0x0000001400147308 */ /* 0x000e220000002400 */
[C---:B------:R-:W-:Y:S01]  /*12bb0*/  FMUL.FTZ R123, R2.reuse, R127 ;  /* 0x0000007f027b7220 */ /* 0x040fe20000410000 */
[----:B------:R-:W-:-:S06]  /*12bc0*/  FMUL.FTZ R126, R2, R130 ;  /* 0x00000082027e7220 */ /* 0x000fcc0000410000 */
[----:B------:R-:W1:Y:S01]  /*12bd0*/  MUFU.TANH R21, R21 ;  /* 0x0000001500157308 */ /* 0x000e620000002400 */
[----:B------:R-:W-:-:S07]  /*12be0*/  FMUL.FTZ R127, R2, R131 ;  /* 0x00000083027f7220 */ /* 0x000fce0000410000 */
[----:B------:R-:W2:Y:S01]  /*12bf0*/  MUFU.TANH R122, R122 ;  /* 0x0000007a007a7308 */ /* 0x000ea20000002400 */
[----:B0-----:R-:W-:Y:S01]  /*12c00*/  FMNMX.FTZ R3, R20, R11, !PT ;  /* 0x0000000b14037209 */ /* 0x001fe20007810000 */
[----:B------:R-:W-:-:S06]  /*12c10*/  FMUL.FTZ R130, R2, R134 ;  /* 0x0000008602827220 */ /* 0x000fcc0000410000 */
[----:B------:R-:W0:Y:S01]  /*12c20*/  MUFU.TANH R123, R123 ;  /* 0x0000007b007b7308 */ /* 0x000e220000002400 */
[----:B------:R-:W-:Y:S02]  /*12c30*/  WARPGROUP.DEPBAR.LE gsb0, 0x0 ;  /* 0x00008000000079c5 */ /* 0x000fe40000010000 */
[----:B------:R-:W3:Y:S01]  /*12c40*/  LDL.LU R154, [R1+0x8] ;  /* 0x00000800019a7983 */ /* 0x000ee20000300800 */
[----:B------:R-:W-:-:S03]  /*12c50*/  WARPGROUP.ARRIVE ;  /* 0x00000000000079c5 */ /* 0x000fc60000000000 */
[----:B------:R-:W4:Y:S01]  /*12c60*/  LDL.LU R155, [R1+0x4] ;  /* 0x00000400019b7983 */ /* 0x000f220000300800 */
[----:B------:R-:W-:Y:S01]  /*12c70*/  MUFU.TANH R126, R126 ;  /* 0x0000007e007e7308 */ /* 0x000fe20000002400 */
[----:B------:R-:W-:Y:S01]  /*12c80*/  FMUL.FTZ R104, R2, R104 ;  /* 0x0000006802687220 */ /* 0x000fe20000410000 */
        /* <DEDUP_REMOVED lines=8> */
[----:B------:R-:W5:Y:S01]  /*12d10*/  MUFU.TANH R12, R12 ;  /* 0x0000000c000c7308 */ /* 0x000f620000002400 */
[C---:B------:R-:W-:Y:S01]  /*12d20*/  FMUL.FTZ R125, R2.reuse, R129 ;  /* 0x00000081027d7220 */ /* 0x040fe20000410000 */
[C---:B------:R-:W-:Y:S01]  /*12d30*/  FMUL.FTZ R128, R2.reuse, R132 ;  /* 0x0000008402807220 */ /* 0x040fe20000410000 */
[C---:B------:R-:W-:Y:S01]  /*12d40*/  FMUL.FTZ R129, R2.reuse, R133 ;  /* 0x0000008502817220 */ /* 0x040fe20000410000 */
[----:B-1----:R-:W-:Y:S01]  /*12d50*/  FMNMX.FTZ R3, R21, R3, !PT ;  /* 0x0000000315037209 */ /* 0x002fe20007810000 */
        /* <DEDUP_REMOVED lines=8> */
[----:B0-----:R-:W-:Y:S01]  /*12de0*/  FMNMX.FTZ R3, R123, R3, !PT ;  /* 0x000000037b037209 */ /* 0x001fe20007810000 */
[C---:B------:R-:W-:Y:S01]  /*12df0*/  FMUL.FTZ R110, R2.reuse, R110 ;  /* 0x0000006e026e7220 */ /* 0x040fe20000410000 */
[----:B------:R-:W-:Y:S01]  /*12e00*/  FMUL.FTZ R112, R2, R112 ;  /* 0x0000007002707220 */ /* 0x000fe20000410000 */
[----:B------:R-:W0:Y:S01]  /*12e10*/  MUFU.TANH R120, R120 ;  /* 0x0000007800787308 */ /* 0x000e220000002400 */
[----:B-----5:R-:W-:Y:S01]  /*12e20*/  FMNMX.FTZ R9, R12, R10, !PT ;  /* 0x0000000a0c097209 */ /* 0x020fe20007810000 */
[----:B------:R-:W-:Y:S01]  /*12e30*/  FMUL.FTZ R111, R2, R111 ;  /* 0x0000006f026f7220 */ /* 0x000fe20000410000 */
[----:B------:R-:W-:Y:S01]  /*12e40*/  FMNMX.FTZ R3, R126, R3, !PT ;  /* 0x000000037e037209 */ /* 0x000fe20007810000 */
        /* <DEDUP_REMOVED lines=72> */
[----:B------:R-:W-:Y:S01]  /*132d0*/  FMUL.FTZ R71, R2, R71 ;  /* 0x0000004702477220 */ /* 0x000fe20000410000 */
[----:B------:R-:W-:-:S02]  /*132e0*/  WARPGROUP.DEPBAR.LE gsb0, 0x0 ;  /* 0x00008000000079c5 */ /* 0x000fc40000010000 */
[----:B------:R-:W-:Y:S01]  /*132f0*/  WARPGROUP.ARRIVE ;  /* 0x00000000000079c5 */ /* 0x000fe20000000000 */
[----:B------:R-:W2:Y:S01]  /*13300*/  MUFU.TANH R105, R105 ;  /* 0x0000006900697308 */ /* 0x000ea20000002400 */
[----:B-1----:R-:W-:Y:S01]  /*13310*/  FMNMX.FTZ R9, R104, R9, !PT ;  /* 0x0000000968097209 */ /* 0x002fe20007810000 */
[----:B------:R-:W-:-:S03]  /*13320*/  IMAD.MOV.U32 R57, RZ, RZ, -0x3ffffff0 ;  /* 0xc0000010ff397424 */ /* 0x000fc600078e00ff */
[----:B------:R-:W-:Y:S02]  /*13330*/  QGMMA.64x64x32.F32.E4M3.E4M3 R24, R144, gdesc[UR4], R24, gsb0 ;  /* 0x00e0000490187df3 */ /* 0x000fe40008000818 */
[----:B------:R-:W-:Y:S01]  /*13340*/  R2UR UR7, R57 ;  /* 0x00000000390772ca */ /* 0x000fe200000e0000 */
[----:B------:R-:W1:Y:S01]  /*13350*/  MUFU.TANH R106, R106 ;  /* 0x0000006a006a7308 */ /* 0x000e620000002400 */
[----:B0-----:R-:W-:-:S07]  /*13360*/  FMNMX.FTZ R3, R131, R3, !PT ;  /* 0x0000000383037209 */ /* 0x001fce0007810000 */
[----:B------:R-:W0:Y:S01]  /*13370*/  MUFU.TANH R108, R108 ;  /* 0x0000006c006c7308 */ /* 0x000e220000002400 */
[----:B--2---:R-:W-:-:S07]  /*13380*/  FMNMX.FTZ R9, R105, R9, !PT ;  /* 0x0000000969097209 */ /* 0x004fce0007810000 */
[----:B------:R-:W2:Y:S01]  /*13390*/  MUFU.TANH R107, R107 ;  /* 0x0000006b006b7308 */ /* 0x000ea20000002400 */
[----:B-1----:R-:W-:-:S07]  /*133a0*/  FMNMX.FTZ R3, R106, R3, !PT ;  /* 0x000000036a037209 */ /* 0x002fce0007810000 */
        /* <DEDUP_REMOVED lines=13> */
[----:B0-----:R-:W-:Y:S01]  /*13480*/  FMNMX.FTZ R9, R113, R9, !PT ;  /* 0x0000000971097209 */ /* 0x001fe20007810000 */
[----:B------:R-:W-:Y:S02]  /*13490*/  WARPGROUP.DEPBAR.LE gsb0, 0x0 ;  /* 0x00008000000079c5 */ /* 0x000fe40000010000 */
[----:B------:R-:W-:-:S04]  /*134a0*/  WARPGROUP.ARRIVE ;  /* 0x00000000000079c5 */ /* 0x000fc80000000000 */
        /* <DEDUP_REMOVED lines=103> */
[----:B--2---:R-:W-:Y:S02]  /*13b20*/  FMNMX.FTZ R3, R69, R9, !PT ;  /* 0x0000000945037209 */ /* 0x004fe40007810000 */
[----:B-1----:R-:W-:-:S03]  /*13b30*/  FMNMX.FTZ R9, R70, R56, !PT ;  /* 0x0000003846097209 */ /* 0x002fc60007810000 */
[----:B------:R-:W1:Y:S01]  /*13b40*/  SHFL.BFLY PT, R56, R3, 0x2, 0x1f ;  /* 0x0c401f0003387f89 */ /* 0x000e6200000e0000 */
[----:B0-----:R-:W-:-:S05]  /*13b50*/  FMNMX.FTZ R9, R71, R9, !PT ;  /* 0x0000000947097209 */ /* 0x001fca0007810000 */
[----:B------:R-:W0:Y:S01]  /*13b60*/  SHFL.BFLY PT, R134, R9, 0x2, 0x1f ;  /* 0x0c401f0009867f89 */ /* 0x000e2200000e0000 */
[----:B-1----:R-:W-:Y:S01]  /*13b70*/  FMNMX.FTZ R3, R3, R56, !PT ;  /* 0x0000003803037209 */ /* 0x002fe20007810000 */
[----:B------:R-:W-:-:S05]  /*13b80*/  VIADD R56, R8, 0x180 ;  /* 0x0000018008387836 */ /* 0x000fca0000000000 */
[----:B------:R-:W-:Y:S02]  /*13b90*/  R2UR UR6, R56 ;  /* 0x00000000380672ca */ /* 0x000fe400000e0000 */
[----:B------:R-:W1:Y:S01]  /*13ba0*/  SHFL.BFLY PT, R56, R3, 0x1, 0x1f ;  /* 0x0c201f0003387f89 */ /* 0x000e6200000e0000 */
[----:B0-----:R-:W-:-:S05]  /*13bb0*/  FMNMX.FTZ R9, R9, R134, !PT ;  /* 0x0000008609097209 */ /* 0x001fca0007810000 */
[----:B------:R-:W0:Y:S05]  /*13bc0*/  SHFL.BFLY PT, R57, R9, 0x1, 0x1f ;  /* 0x0c201f0009397f89 */ /* 0x000e2a00000e0000 */
[----:B------:R-:W-:Y:S01]  /*13bd0*/  QGMMA.64x64x32.F32.E4M3.E4M3 R24, R140, gdesc[UR4], R24, gsb0 ;  /* 0x00e000048c187df3 */ /* 0x000fe20008000818 */
[----:B-1----:R-:W-:Y:S01]  /*13be0*/  FMNMX.FTZ R3, R3, R56, !PT ;  /* 0x0000003803037209 */ /* 0x002fe20007810000 */
[----:B------:R-:W-:-:S04]  /*13bf0*/  IMAD.U32 R56, RZ, RZ, UR38 ;  /* 0x00000026ff387e24 */ /* 0x000fc8000f8e00ff */
[----:B------:R-:W-:Y:S01]  /*13c00*/  FADD.FTZ R134, -R3, R10 ;  /* 0x0000000a03867221 */ /* 0x000fe20000010100 */
[----:B------:R-:W-:Y:S01]  /*13c10*/  VIADD R10, R8, 0x200 ;  /* 0x00000200080a7836 */ /* 0x000fe20000000000 */
[----:B0-----:R-:W-:Y:S02]  /*13c20*/  FMNMX.FTZ R9, R9, R57, !PT ;  /* 0x0000003909097209 */ /* 0x001fe40007810000 */
[----:B------:R-:W-:Y:S02]  /*13c30*/  FMUL.FTZ R134, R134, R56 ;  /* 0x0000003886867220 */ /* 0x000fe40000410000 */
[----:B------:R-:W-:Y:S01]  /*13c40*/  R2UR UR6, R10 ;  /* 0x000000000a0672ca */ /* 0x000fe200000e0000 */
[----:B------:R-:W-:-:S01]  /*13c50*/  FADD.FTZ R8, -R9, R11 ;  /* 0x0000000b09087221 */ /* 0x000fc20000010100 */
[----:B------:R-:W-:Y:S02]  /*13c60*/  IMAD.MOV.U32 R11, RZ, RZ, -0x3ffffff0 ;  /* 0xc0000010ff0b7424 */ /* 0x000fe400078e00ff */
[----:B------:R-:W-:Y:S01]  /*13c70*/  MUFU.EX2 R134, R134 ;  /* 0x0000008600867308 */ /* 0x000fe20000000800 */
[----:B------:R-:W-:-:S02]  /*13c80*/  FMUL.FTZ R8, R8, R56 ;  /* 0x0000003808087220 */ /* 0x000fc40000410000 */
[----:B------:R-:W-:Y:S01]  /*13c90*/  R2UR UR7, R11 ;  /* 0x000000000b0772ca */ /* 0x000fe200000e0000 */
[----:B------:R-:W-:-:S04]  /*13ca0*/  FFMA.FTZ R11, R3, R56, -8 ;  /* 0xc1000000030b7423 */ /* 0x000fc80000010038 */
        /* <DEDUP_REMOVED lines=40> */
[-C--:B------:R-:W-:Y:S01]  /*13f30*/  FFMA.FTZ R11, R69, R56.reuse, -R11 ;  /* 0x00000038450b7223 */ /* 0x080fe2000001080b */
[----:B------:R-:W-:-:S01]  /*13f40*/  FFMA.FTZ R69, R9, R56, -8 ;  /* 0xc100000009457423 */ /* 0x000fc20000010038 */
[----:B------:R-:W3:Y:S01]  /*13f50*/  MUFU.EX2 R10, R10 ;  /* 0x0000000a000a7308 */ /* 0x000ee20000000800 */
[----:B------:R-:W-:-:S02]  /*13f60*/  WARPGROUP.DEPBAR.LE gsb0, 0x0 ;  /* 0x00008000000079c5 */ /* 0x000fc40000010000 */
[-CC-:B------:R-:W-:Y:S01]  /*13f70*/  FFMA.FTZ R20, R20, R56.reuse, -R69.reuse ;  /* 0x0000003814147223 */ /* 0x180fe20000010845 */
[----:B------:R-:W-:-:S01]  /*13f80*/  FFMA.FTZ R21, R21, R56, -R69 ;  /* 0x0000003815157223 */ /* 0x000fc20000010845 */
[-CC-:B------:R-:W-:Y:S01]  /*13f90*/  FFMA.FTZ R122, R122, R56.reuse, -R69.reuse ;  /* 0x000000387a7a7223 */ /* 0x180fe20000010845 */
[----:B------:R-:W-:-:S01]  /*13fa0*/  FFMA.FTZ R123, R123, R56, -R69 ;  /* 0x000000387b7b7223 */ /* 0x000fc20000010845 */
[-CC-:B------:R-:W-:Y:S01]  /*13fb0*/  FFMA.FTZ R126, R126, R56.reuse, -R69.reuse ;  /* 0x000000387e7e7223 */ /* 0x180fe20000010845 */
        /* <DEDUP_REMOVED lines=9> */
[----:B---3--:R-:W-:-:S01]  /*14050*/  FFMA.FTZ R132, R134, R154, R10 ;  /* 0x0000009a86847223 */ /* 0x008fc2000001000a */
        /* <DEDUP_REMOVED lines=8> */
[-CC-:B------:R-:W-:Y:S01]  /*140e0*/  FFMA.FTZ R94, R94, R56.reuse, -R69.reuse ;  /* 0x000000385e5e7223 */ /* 0x180fe20000010845 */
[----:B------:R-:W-:-:S01]  /*140f0*/  FFMA.FTZ R95, R95, R56, -R69 ;  /* 0x000000385f5f7223 */ /* 0x000fc20000010845 */
[-CC-:B------:R-:W-:Y:S01]  /*14100*/  FFMA.FTZ R98, R98, R56.reuse, -R69.reuse ;  /* 0x0000003862627223 */ /* 0x180fe20000010845 */
[----:B------:R-:W-:-:S01]  /*14110*/  FFMA.FTZ R99, R99, R56, -R69 ;  /* 0x0000003863637223 */ /* 0x000fc20000010845 */
[-CC-:B------:R-:W-:Y:S01]  /*14120*/  FFMA.FTZ R102, R102, R56.reuse, -R69.reuse ;  /* 0x0000003866667223 */ /* 0x180fe20000010845 */
[----:B------:R-:W-:-:S01]  /*14130*/  FFMA.FTZ R103, R103, R56, -R69 ;  /* 0x0000003867677223 */ /* 0x000fc20000010845 */
[----:B------:R-:W0:Y:S01]  /*14140*/  MUFU.EX2 R122, R122 ;  /* 0x0000007a007a7308 */ /* 0x000e220000000800 */
[----:B----4-:R-:W-:-:S01]  /*14150*/  FFMA.FTZ R133, R8, R155, R20 ;  /* 0x0000009b08857223 */ /* 0x010fc20000010014 */
[-CC-:B------:R-:W-:Y:S01]  /*14160*/  FFMA.FTZ R74, R74, R56.reuse, -R69.reuse ;  /* 0x000000384a4a7223 */ /* 0x180fe20000010845 */
[----:B------:R-:W-:-:S01]  /*14170*/  FFMA.FTZ R75, R75, R56, -R69 ;  /* 0x000000384b4b7223 */ /* 0x000fc20000010845 */
[-CC-:B------:R-:W-:Y:S01]  /*14180*/  FFMA.FTZ R78, R78, R56.reuse, -R69.reuse ;  /* 0x000000384e4e7223 */ /* 0x180fe20000010845 */
[----:B------:R-:W-:Y:S01]  /*14190*/  WARPGROUP.ARRIVE ;  /* 0x00000000000079c5 */ /* 0x000fe20000000000 */
[-CC-:B------:R-:W-:Y:S01]  /*141a0*/  FFMA.FTZ R79, R79, R56.reuse, -R69.reuse ;  /* 0x000000384f4f7223 */ /* 0x180fe20000010845 */
[----:B------:R-:W-:-:S01]  /*141b0*/  FFMA.FTZ R82, R82, R56, -R69 ;  /* 0x0000003852527223 */ /* 0x000fc20000010845 */
[----:B------:R-:W2:Y:S01]  /*141c0*/  MUFU.EX2 R13, R13 ;  /* 0x0000000d000d7308 */ /* 0x000ea20000000800 */
[----:B-1----:R-:W-:-:S01]  /*141d0*/  FADD.FTZ R133, R21, R133 ;  /* 0x0000008515857221 */ /* 0x002fc20000010000 */
[-CC-:B------:R-:W-:Y:S01]  /*141e0*/  FFMA.FTZ R83, R83, R56.reuse, -R69.reuse ;  /* 0x0000003853537223 */ /* 0x180fe20000010845 */
[----:B------:R-:W-:Y:S03]  /*141f0*/  QGMMA.64x64x32.F32.E4M3.E4M3 R24, R136, gdesc[UR4], R24, gsb0 ;  /* 0x00e0000488187df3 */ /* 0x000fe60008000818 */
[----:B------:R-:W1:Y:S01]  /*14200*/  S2R R155, SR_TID.X ;  /* 0x00000000009b7919 */ /* 0x000e620000002100 */
[----:B------:R-:W-:-:S01]  /*14210*/  FFMA.FTZ R86, R86, R56, -R69 ;  /* 0x0000003856567223 */ /* 0x000fc20000010845 */
[-CC-:B------:R-:W-:Y:S01]  /*14220*/  FFMA.FTZ R87, R87, R56.reuse, -R69.reuse ;  /* 0x0000003857577223 */ /* 0x180fe20000010845 */
[----:B------:R-:W-:-:S01]  /*14230*/  FFMA.FTZ R58, R58, R56, -R69 ;  /* 0x000000383a3a7223 */ /* 0x000fc20000010845 */
[----:B------:R-:W3:Y:S01]  /*14240*/  MUFU.EX2 R123, R123 ;  /* 0x0000007b007b7308 */ /* 0x000ee20000000800 */
        /* <DEDUP_REMOVED lines=8> */
[----:B--2---:R-:W-:-:S01]  /*142d0*/  FADD.FTZ R132, R13, R132 ;  /* 0x000000840d847221 */ /* 0x004fc20000010000 */
[----:B------:R-:W-:-:S06]  /*142e0*/  FFMA.FTZ R69, R71, R56, -R69 ;  /* 0x0000003847457223 */ /* 0x000fcc0000010845 */
[----:B------:R-:W2:Y:S01]  /*142f0*/  MUFU.EX2 R126, R126 ;  /* 0x0000007e007e7308 */ /* 0x000ea20000000800 */
[----:B---3--:R-:W-:-:S07]  /*14300*/  FADD.FTZ R133, R123, R133 ;  /* 0x000000857b857221 */ /* 0x008fce0000010000 */
[----:B------:R-:W3:Y:S01]  /*14310*/  MUFU.EX2 R120, R120 ;  /* 0x0000007800787308 */ /* 0x000ee20000000800 */
[----:B0-----:R-:W-:-:S01]  /*14320*/  FADD.FTZ R132, R57, R132 ;  /* 0x0000008439847221 */ /* 0x001fc20000010000 */
[----:B-1----:R-:W-:-:S06]  /*14330*/  LOP3.LUT R135, R155, 0x7f, RZ, 0xc0, !PT ;  /* 0x0000007f9b877812 */ /* 0x002fcc00078ec0ff */
[----:B------:R-:W0:Y:S01]  /*14340*/  MUFU.EX2 R127, R127 ;  /* 0x0000007f007f7308 */ /* 0x000e220000000800 */
[----:B--2---:R-:W-:-:S01]  /*14350*/  FADD.FTZ R133, R126, R133 ;  /* 0x000000857e857221 */ /* 0x004fc20000010000 */
[----:B------:R-:W-:-:S06]  /*14360*/  ISETP.NE.AND P1, PT, R135, RZ, PT ;  /* 0x000000ff8700720c */ /* 0x000fcc0003f25270 */
[----:B------:R-:W1:Y:S01]  /*14370*/  MUFU.EX2 R121, R121 ;  /* 0x0000007900797308 */ /* 0x000e620000000800 */
[----:B---3--:R-:W-:-:S06]  /*14380*/  FADD.FTZ R132, R120, R132 ;  /* 0x0000008478847221 */ /* 0x008fcc0000010000 */
[----:B------:R-:W-:Y:S01]  /*14390*/  @!P1 IMAD R15, R15, 0x8, R18 ;  /* 0x000000080f0f9824 */ /* 0x000fe200078e0212 */
[----:B------:R-:W2:Y:S01]  /*143a0*/  MUFU.EX2 R130, R130 ;  /* 0x0000008200827308 */ /* 0x000ea20000000800 */
[----:B0-----:R-:W-:-:S02]  /*143b0*/  FADD.FTZ R133, R127, R133 ;  /* 0x000000857f857221 */ /* 0x001fc40000010000 */
[----:B------:R-:W-:-:S05]  /*143c0*/  @!P1 VIADD R15, R15, 0x13240 ;  /* 0x000132400f0f9836 */ /* 0x000fca0000000000 */
[----:B------:R-:W0:Y:S01]  /*143d0*/  MUFU.EX2 R124, R124 ;  /* 0x0000007c007c7308 */ /* 0x000e220000000800 */
[----:B-1----:R-:W-:-:S01]  /*143e0*/  FADD.FTZ R132, R121, R132 ;  /* 0x0000008479847221 */ /* 0x002fc20000010000 */
[----:B------:R-:W-:-:S06]  /*143f0*/  @!P1 PRMT R15, RZ, 0x654, R15 ;  /* 0x00000654ff0f9816 */ /* 0x000fcc000000000f */
[----:B------:R-:W1:Y:S01]  /*14400*/  MUFU.EX2 R131, R131 ;  /* 0x0000008300837308 */ /* 0x000e620000000800 */
[----:B--2---:R-:W-:-:S07]  /*14410*/  FADD.FTZ R133, R130, R133 ;  /* 0x0000008582857221 */ /* 0x004fce0000010000 */
[----:B------:R-:W2:Y:S01]  /*14420*/  MUFU.EX2 R125, R125 ;  /* 0x0000007d007d7308 */ /* 0x000ea20000000800 */
[----:B0-----:R-:W-:-:S01]  /*14430*/  FADD.FTZ R132, R124, R132 ;  /* 0x000000847c847221 */ /* 0x001fc20000010000 */
[----:B------:R-:W-:Y:S02]  /*14440*/  WARPGROUP.DEPBAR.LE gsb0, 0x0 ;  /* 0x00008000000079c5 */ /* 0x000fe40000010000 */
[----:B------:R0:W-:Y:S04]  /*14450*/  @!P1 SYNCS.ARRIVE.TRANS64.RED.A1T0 RZ, [R15+URZ], RZ ;  /* 0x000000ff0fff99a7 */ /* 0x0001e8000810043f */
        /* <DEDUP_REMOVED lines=124> */
[----:B------:R-:W0:Y:S01]  /*14c20*/  MUFU.EX2 R69, R69 ;  /* 0x0000004500457308 */ /* 0x000e220000000800 */
[----:B---3--:R-:W-:-:S07]  /*14c30*/  FADD.FTZ R133, R70, R133 ;  /* 0x0000008546857221 */ /* 0x008fce0000010000 */
[----:B------:R-:W2:Y:S01]  /*14c40*/  MUFU.EX2 R11, R11 ;  /* 0x0000000b000b7308 */ /* 0x000ea20000000800 */
[----:B-1----:R-:W-:-:S01]  /*14c50*/  FADD.FTZ R132, R68, R132 ;  /* 0x0000008444847221 */ /* 0x002fc20000010000 */
[----:B0-----:R-:W-:-:S05]  /*14c60*/  FADD.FTZ R15, R69, R133 ;  /* 0x00000085450f7221 */ /* 0x001fca0000010000 */
[----:B------:R0:W-:Y:S01]  /*14c70*/  STL [R1+0x4], R15 ;  /* 0x0000040f01007387 */ /* 0x0001e20000100800 */
[----:B--2---:R-:W-:-:S05]  /*14c80*/  FADD.FTZ R71, R11, R132 ;  /* 0x000000840b477221 */ /* 0x004fca0000010000 */
[----:B------:R0:W-:Y:S01]  /*14c90*/  STL [R1+0x8], R71 ;  /* 0x0000084701007387 */ /* 0x0001e20000100800 */
[----:B------:R-:W-:Y:S05]  /*14ca0*/  @!P0 BRA `(.L_x_1200) ;  /* 0x0000000000048947 */ /* 0x000fea0003800000 */
[----:B------:R-:W-:Y:S01]  /*14cb0*/  BPT.TRAP 0x1 ;  /* 0x000000040000795c */ /* 0x000fe20000300000 */
.L_x_1200:
[----:B0-----:R-:W2:Y:S01]  /*14cc0*/  LDL R15, [R1+0x30] ;  /* 0x00003000010f7983 */ /* 0x001ea20000100800 */
[----:B------:R-:W-:-:S05]  /*14cd0*/  VIADD R14, R14, 0x13260 ;  /* 0x000132600e0e7836 */ /* 0x000fca0000000000 */
[----:B--2---:R-:W-:Y:S02]  /*14ce0*/  PRMT R14, R15, 0x654, R14 ;  /* 0x000006540f0e7816 */ /* 0x004fe4000000000e */
[----:B------:R-:W2:Y:S01]  /*14cf0*/  LDL R15, [R1] ;  /* 0x00000000010f7983 */ /* 0x000ea20000100800 */
[----:B------:R-:W-:Y:S01]  /*14d00*/  F2FP.SATFINITE.E4M3.F32.PACK_AB_MERGE_C R13, R57, R13, RZ ;  /* 0x0000000d390d723e */ /* 0x000fe200048070ff */
[----:B------:R1:W-:Y:S01]  /*14d10*/  SYNCS.ARRIVE.TRANS64.RED.A1T0 RZ, [R14+URZ], RZ ;  /* 0x000000ff0eff79a7 */ /* 0x0003e2000810043f */
        /* <DEDUP_REMOVED lines=75> */
[C---:B--2---:R-:W-:Y:S01]  /*151d0*/  ISETP.GT.AND P1, PT, R0.reuse, R15, PT ;  /* 0x0000000f0000720c */ /* 0x044fe20003f24270 */
[----:B------:R-:W-:-:S12]  /*151e0*/  VIADD R0, R0, 0xffffffff ;  /* 0xffffffff00007836 */ /* 0x000fd80000000000 */
[----:B-1----:R-:W-:Y:S05]  /*151f0*/  @P1 BRA `(.L_x_1201) ;  /* 0xffffffd000401947 */ /* 0x002fea000383ffff */
[----:B------:R-:W-:Y:S05]  /*15200*/  BSYNC B1 ;  /* 0x0000000000017941 */ /* 0x000fea0003800000 */
.L_x_1189:
[----:B------:R-:W-:Y:S05]  /*15210*/  BSYNC B0 ;  /* 0x0000000000007941 */ /* 0x000fea0003800000 */
.L_x_1188:
[----:B------:R-:W2:Y:S01]  /*15220*/  LDL R8, [R1+0x48] ;  /* 0x0000480001087983 */ /* 0x000ea20000100800 */
[----:B------:R-:W-:Y:S01]  /*15230*/  BSSY B0, `(.L_x_1202) ;  /* 0x00004d9000007945 */ /* 0x000fe20003800000 */
[----:B--2---:R-:W-:-:S13]  /*15240*/  ISETP.GE.AND P1, PT, R0, R8, PT ;  /* 0x000000080000720c */ /* 0x004fda0003f26270 */
[----:B------:R-:W-:Y:S05]  /*15250*/  @!P1 BRA `(.L_x_1203) ;  /* 0x0000004c00589947 */ /* 0x000fea0003800000 */
[----:B-1----:R-:W2:Y:S04]  /*15260*/  LDL R12, [R1+0x38] ;  /* 0x00003800010c7983 */ /* 0x002ea80000100800 */
[----:B------:R-:W2:Y:S04]  /*15270*/  LDL R11, [R1+0x3c] ;  /* 0x00003c00010b7983 */ /* 0x000ea80000100800 */
[----:B------:R-:W3:Y:S04]  /*15280*/  LDL R10, [R1+0x14] ;  /* 0x00001400010a7983 */ /* 0x000ee80000100800 */
[----:B------:R-:W4:Y:S01]  /*15290*/  LDL R8, [R1+0x20] ;  /* 0x0000200001087983 */ /* 0x000f220000100800 */
[----:B0-----:R-:W-:-:S02]  /*152a0*/  IMAD.MOV.U32 R15, RZ, RZ, R3 ;  /* 0x000000ffff0f7224 */ /* 0x001fc400078e0003 */
[----:B------:R-:W-:Y:S02]  /*152b0*/  IMAD.MOV.U32 R20, RZ, RZ, R9 ;  /* 0x000000ffff147224 */ /* 0x000fe400078e0009 */
[----:B--2---:R-:W-:Y:S02]  /*152c0*/  IMAD.IADD R11, R11, 0x1, -R12 ;  /* 0x000000010b0b7824 */ /* 0x004fe400078e0a0c */
[----:B------:R-:W-:Y:S02]  /*152d0*/  IMAD.MOV.U32 R12, RZ, RZ, R156 ;  /* 0x000000ffff0c7224 */ /* 0x000fe400078e009c */
[--C-:B---3--:R-:W-:Y:S02]  /*152e0*/  IMAD.IADD R10, R10, 0x1, R11.reuse ;  /* 0x000000010a0a7824 */ /* 0x108fe400078e020b */
[----:B----4-:R-:W-:-:S03]  /*152f0*/  IMAD.IADD R11, R8, 0x1, R11 ;  /* 0x00000001080b7824 */ /* 0x010fc600078e020b */
[----:B------:R-:W-:Y:S01]  /*15300*/  LOP3.LUT R3, RZ, R10, RZ, 0x33, !PT ;  /* 0x0000000aff037212 */ /* 0x000fe200078e33ff */
[----:B------:R-:W-:Y:S01]  /*15310*/  IMAD.MOV.U32 R8, RZ, RZ, R19 ;  /* 0x000000ffff087224 */ /* 0x000fe200078e0013 */
[----:B------:R-:W-:-:S03]  /*15320*/  LOP3.LUT R21, RZ, R11, RZ, 0x33, !PT ;  /* 0x0000000bff157212 */ /* 0x000fc600078e33ff */
[----:B------:R0:W-:Y:S04]  /*15330*/  STL [R1], R3 ;  /* 0x0000000301007387 */ /* 0x0001e80000100800 */
.L_x_1223:
[----:B------:R-:W-:-:S04]  /*15340*/  ISETP.NE.AND P1, PT, R8, 0x1, PT ;  /* 0x000000010800780c */ /* 0x000fc80003f25270 */
[----:B0-----:R-:W-:-:S04]  /*15350*/  SEL R3, RZ, 0x1, P1 ;  /* 0x00000001ff037807 */ /* 0x001fc80000800000 */
[----:B------:R-:W-:Y:S01]  /*15360*/  LOP3.LUT R156, R12, R3, RZ, 0x3c, !PT ;  /* 0x000000030c9c7212 */ /* 0x000fe200078e3cff */
[----:B------:R-:W-:Y:S06]  /*15370*/  @!P0 BRA `(.L_x_1204) ;  /* 0x0000000000048947 */ /* 0x000fec0003800000 */
[----:B------:R-:W-:Y:S01]  /*15380*/  BPT.TRAP 0x1 ;  /* 0x000000040000795c */ /* 0x000fe20000300000 */
.L_x_1204:
[----:B------:R-:W-:Y:S01]  /*15390*/  VIADD R19, R8, 0x1 ;  /* 0x0000000108137836 */ /* 0x000fe20000000000 */
[----:B------:R-:W-:-:S04]  /*153a0*/  SHF.L.U32 R14, R156, 0x1f, RZ ;  /* 0x0000001f9c0e7819 */ /* 0x000fc800000006ff */
[----:B------:R-:W-:-:S04]  /*153b0*/  ISETP.NE.AND P1, PT, R19, 0x2, PT ;  /* 0x000000021300780c */ /* 0x000fc80003f25270 */
[----:B------:R-:W-:-:S05]  /*153c0*/  SEL R19, R19, RZ, P1 ;  /* 0x000000ff13137207 */ /* 0x000fca0000800000 */
[----:B------:R-:W-:-:S04]  /*153d0*/  IMAD R3, R19, 0x8, R18 ;  /* 0x0000000813037824 */ /* 0x000fc800078e0212 */
[----:B------:R0:W1:Y:S01]  /*153e0*/  SYNCS.PHASECHK.TRANS64.TRYWAIT P1, [R3+URZ+0x13230], R14 ;  /* 0x0132300e030075a7 */ /* 0x000062000802017f */
[----:B------:R-:W-:Y:S05]  /*153f0*/  @!P0 BRA `(.L_x_1205) ;  /* 0x0000000000048947 */ /* 0x000fea0003800000 */
[----:B------:R-:W-:Y:S01]  /*15400*/  BPT.TRAP 0x1 ;  /* 0x000000040000795c */ /* 0x000fe20000300000 */
.L_x_1205:
        /* <DEDUP_REMOVED lines=8> */
.L_x_1207:
[----:B------:R-:W-:Y:S05]  /*15490*/  BSYNC B1 ;  /* 0x0000000000017941 */ /* 0x000fea0003800000 */
.L_x_1206:
        /* <DEDUP_REMOVED lines=37> */
[----:B------:R-:W-:Y:S01]  /*156f0*/  R2UR UR14, R56 ;  /* 0x00000000380e72ca */ /* 0x000fe200000e0000 */
[----:B------:R-:W-:Y:S01]  /*15700*/  VIADD R56, R9, 0x202 ;  /* 0x0000020209387836 */ /* 0x000fe20000000000 */
[----:B------:R-:W-:Y:S01]  /*15710*/  R2UR UR15, R57 ;  /* 0x00000000390f72ca */ /* 0x000fe200000e0000 */
[----:B------:R-:W-:Y:S01]  /*15720*/  IMAD.MOV.U32 R57, RZ, RZ, -0x7fffffe0 ;  /* 0x80000020ff397424 */ /* 0x000fe200078e00ff */
[C---:B------:R-:W-:Y:S02]  /*15730*/  R2UR UR16, R6.reuse ;  /* 0x00000000061072ca */ /* 0x040fe400000e0000 */
[----:B------:R-:W-:Y:S02]  /*15740*/  R2UR UR17, R7 ;  /* 0x00000000071172ca */ /* 0x000fe400000e0000 */
        /* <DEDUP_REMOVED lines=44> */
.L_x_1209:
[----:B------:R-:W-:Y:S01]  /*15a10*/  SHF.L.U32 R9, R12, 0x1f, RZ ;  /* 0x0000001f0c097819 */ /* 0x000fe200000006ff */
[----:B01----:R-:W-:-:S04]  /*15a20*/  IMAD R14, R8, 0x8, R18 ;  /* 0x00000008080e7824 */ /* 0x003fc800078e0212 */
[----:B------:R0:W1:Y:S01]  /*15a30*/  SYNCS.PHASECHK.TRANS64.TRYWAIT P1, [R14+URZ+0x13250], R9 ;  /* 0x013250090e0075a7 */ /* 0x000062000802017f */
[----:B------:R-:W-:Y:S05]  /*15a40*/  @!P0 BRA `(.L_x_1210) ;  /* 0x0000000000048947 */ /* 0x000fea0003800000 */
[----:B------:R-:W-:Y:S01]  /*15a50*/  BPT.TRAP 0x1 ;  /* 0x000000040000795c */ /* 0x000fe20000300000 */
.L_x_1210:
[----:B------:R-:W-:Y:S04]  /*15a60*/  BSSY B1, `(.L_x_1211) ;  /* 0x0000004000017945 */ /* 0x000fe80003800000 */
[----:B-1----:R-:W-:Y:S05]  /*15a70*/  @P1 BRA `(.L_x_1212) ;  /* 0x0000000000081947 */ /* 0x002fea0003800000 */
[----:B------:R-:W1:Y:S02]  /*15a80*/  SYNCS.PHASECHK.TRANS64.TRYWAIT P1, [R14+URZ+0x13250], R9 ;  /* 0x013250090e0075a7 */ /* 0x000e64000802017f */
[----:B-1----:R-:W-:Y:S05]  /*15a90*/  @!P1 BRA `(.L_x_1213) ;  /* 0x000000cc00d89947 */ /* 0x002fea0003800000 */
.L_x_1212:
[----:B------:R-:W-:Y:S05]  /*15aa0*/  BSYNC B1 ;  /* 0x0000000000017941 */ /* 0x000fea0003800000 */
.L_x_1211:
[----:B01----:R-:W-:Y:S01]  /*15ab0*/  VIADD R9, R18, 0x1000 ;  /* 0x0000100012097836 */ /* 0x003fe20000000000 */
[----:B------:R-:W-:-:S04]  /*15ac0*/  WARPGROUP.ARRIVE ;  /* 0x00000000000079c5 */ /* 0x000fc80000000000 */
[----:B------:R-:W-:-:S04]  /*15ad0*/  SHF.R.U32.HI R9, RZ, 0x4, R9 ;  /* 0x00000004ff097819 */ /* 0x000fc80000011609 */
[----:B------:R-:W-:-:S04]  /*15ae0*/  LOP3.LUT R9, R9, 0x3fff, RZ, 0xc0, !PT ;  /* 0x00003fff09097812 */ /* 0x000fc800078ec0ff */
[----:B------:R-:W-:-:S05]  /*15af0*/  LOP3.LUT R9, R9, 0x10000, RZ, 0xfc, !PT ;  /* 0x0001000009097812 */ /* 0x000fca00078efcff */
[----:B------:R-:W-:Y:S02]  /*15b00*/  IMAD R8, R8, 0x280, R9 ;  /* 0x0000028008087824 */ /* 0x000fe400078e0209 */
[----:B------:R-:W-:-:S03]  /*15b10*/  IMAD.MOV.U32 R9, RZ, RZ, -0x3ffffff0 ;  /* 0xc0000010ff097424 */ /* 0x000fc600078e00ff */
[----:B------:R-:W-:Y:S02]  /*15b20*/  R2UR UR6, R8 ;  /* 0x00000000080672ca */ /* 0x000fe400000e0000 */
        /* <DEDUP_REMOVED lines=8> */
[----:B------:R-:W3:Y:S01]  /*15bb0*/  LDL R155, [R1+0x38] ;  /* 0x00003800019b7983 */ /* 0x000ee20000100800 */
[----:B------:R-:W-:-:S03]  /*15bc0*/  WARPGROUP.ARRIVE ;  /* 0x00000000000079c5 */ /* 0x000fc60000000000 */
[----:B------:R-:W4:Y:S03]  /*15bd0*/  LDL R153, [R1+0x28] ;  /* 0x0000280001997983 */ /* 0x000f260000100800 */
[----:B------:R-:W-:Y:S01]  /*15be0*/  QGMMA.64x64x32.F32.E4M3.E4M3 R24, R148, gdesc[UR4], R24, gsb0 ;  /* 0x00e0000494187df3 */ /* 0x000fe20008000818 */
[----:B------:R-:W5:Y:S01]  /*15bf0*/  LDL R154, [R1+0x14] ;  /* 0x00001400019a7983 */ /* 0x000f620000100800 */
[----:B------:R-:W-:Y:S02]  /*15c00*/  VIADD R12, R8, 0x100 ;  /* 0x00000100080c7836 */ /* 0x000fe40000000000 */
[C---:B------:R-:W-:Y:S01]  /*15c10*/  FMUL.FTZ R9, R2.reuse, R120 ;  /* 0x0000007802097220 */ /* 0x040fe20000410000 */
[----:B------:R-:W-:Y:S02]  /*15c20*/  IMAD.MOV.U32 R13, RZ, RZ, -0x3ffffff0 ;  /* 0xc0000010ff0d7424 */ /* 0x000fe400078e00ff */
[C---:B------:R-:W-:Y:S01]  /*15c30*/  FMUL.FTZ R120, R2.reuse, R123 ;  /* 0x0000007b02787220 */ /* 0x040fe20000410000 */
[----:B------:R-:W-:Y:S01]  /*15c40*/  FMUL.FTZ R123, R2, R126 ;  /* 0x0000007e027b7220 */ /* 0x000fe20000410000 */
[----:B------:R-:W-:Y:S01]  /*15c50*/  R2UR UR6, R12 ;  /* 0x000000000c0672ca */ /* 0x000fe200000e0000 */
[----:B------:R-:W-:Y:S01]  /*15c60*/  VIADD R12, R8, 0x180 ;  /* 0x00000180080c7836 */ /* 0x000fe20000000000 */
[----:B------:R-:W-:Y:S01]  /*15c70*/  R2UR UR7, R13 ;  /* 0x000000000d0772ca */ /* 0x000fe200000e0000 */
[----:B------:R-:W-:-:S02]  /*15c80*/  IMAD.MOV.U32 R13, RZ, RZ, -0x3ffffff0 ;  /* 0xc0000010ff0d7424 */ /* 0x000fc400078e00ff */
[C---:B------:R-:W-:Y:S01]  /*15c90*/  FMUL.FTZ R126, R2.reuse, R129 ;  /* 0x00000081027e7220 */ /* 0x040fe20000410000 */
[C---:B------:R-:W-:Y:S01]  /*15ca0*/  FMUL.FTZ R129, R2.reuse, R132 ;  /* 0x0000008402817220 */ /* 0x040fe20000410000 */
[C---:B------:R-:W-:Y:S01]  /*15cb0*/  FMUL.FTZ R132, R2.reuse, R135 ;  /* 0x0000008702847220 */ /* 0x040fe20000410000 */
[C---:B------:R-:W-:Y:S01]  /*15cc0*/  FMUL.FTZ R135, R2.reuse, R60 ;  /* 0x0000003c02877220 */ /* 0x040fe20000410000 */
[C---:B------:R-:W-:Y:S01]  /*15cd0*/  FMUL.FTZ R60, R2.reuse, R62 ;  /* 0x0000003e023c7220 */ /* 0x040fe20000410000 */
[C---:B------:R-:W-:Y:S01]  /*15ce0*/  FMUL.FTZ R62, R2.reuse, R66 ;  /* 0x00000042023e7220 */ /* 0x040fe20000410000 */
[----:B------:R-:W-:Y:S01]  /*15cf0*/  FMUL.FTZ R66, R2, R70 ;  /* 0x0000004602427220 */ /* 0x000fe20000410000 */
[----:B------:R-:W-:Y:S02]  /*15d00*/  IMAD R70, R0, -0xa0, RZ ;  /* 0xffffff6000467824 */ /* 0x000fe400078e02ff */
        /* <DEDUP_REMOVED lines=75> */
[----:B------:R-:W-:Y:S01]  /*161c0*/  VIADD R56, R8, 0x200 ;  /* 0x0000020008387836 */ /* 0x000fe20000000000 */
[----:B------:R-:W0:Y:S01]  /*161d0*/  MUFU.TANH R13, R13 ;  /* 0x0000000d000d7308 */ /* 0x000e220000002400 */
[----:B------:R-:W-:-:S07]  /*161e0*/  IMAD.MOV.U32 R57, RZ, RZ, -0x3ffffff0 ;  /* 0xc0000010ff397424 */ /* 0x000fce00078e00ff */
[----:B------:R0:W2:Y:S01]  /*161f0*/  MUFU.TANH R8, R61 ;  /* 0x0000003d00087308 */ /* 0x0000a20000002400 */
[----:B-1----:R-:W-:-:S04]  /*16200*/  LOP3.LUT R151, R151, 0x7f, RZ, 0xc0, !PT ;  /* 0x0000007f97977812 */ /* 0x002fc800078ec0ff */
[----:B------:R-:W-:-:S03]  /*16210*/  ISETP.NE.AND P1, PT, R151, RZ, PT ;  /* 0x000000ff9700720c */ /* 0x000fc60003f25270 */
[----:B------:R-:W1:Y:S01]  /*16220*/  MUFU.TANH R12, R12 ;  /* 0x0000000c000c7308 */ /* 0x000e620000002400 */
[C---:B0-----:R-:W-:Y:S01]  /*16230*/  FMUL.FTZ R61, R2.reuse, R63 ;  /* 0x0000003f023d7220 */ /* 0x041fe20000410000 */
[C---:B------:R-:W-:Y:S01]  /*16240*/  FMUL.FTZ R63, R2.reuse, R67 ;  /* 0x00000043023f7220 */ /* 0x040fe20000410000 */
[----:B------:R-:W-:-:S05]  /*16250*/  FMUL.FTZ R67, R2, R71 ;  /* 0x0000004702437220 */ /* 0x000fca0000410000 */
[----:B------:R-:W0:Y:S02]  /*16260*/  MUFU.TANH R121, R121 ;  /* 0x0000007900797308 */ /* 0x000e240000002400 */
[----:B------:R-:W-:-:S06]  /*16270*/  @!P1 VIADD R3, R3, 0x13240 ;  /* 0x0001324003039836 */ /* 0x000fcc0000000000 */
[----:B------:R-:W0:Y:S01]  /*16280*/  MUFU.TANH R122, R122 ;  /* 0x0000007a007a7308 */ /* 0x000e220000002400 */
[----:B------:R-:W-:-:S07]  /*16290*/  @!P1 PRMT R3, RZ, 0x654, R3 ;  /* 0x00000654ff039816 */ /* 0x000fce0000000003 */
[----:B------:R-:W0:Y:S08]  /*162a0*/  MUFU.TANH R123, R123 ;  /* 0x0000007b007b7308 */ /* 0x000e300000002400 */
[----:B------:R-:W0:Y:S08]  /*162b0*/  MUFU.TANH R124, R124 ;  /* 0x0000007c007c7308 */ /* 0x000e300000002400 */
[----:B------:R-:W0:Y:S01]  /*162c0*/  MUFU.TANH R125, R125 ;  /* 0x0000007d007d7308 */ /* 0x000e220000002400 */
[----:B------:R-:W-:-:S02]  /*162d0*/  WARPGROUP.DEPBAR.LE gsb0, 0x0 ;  /* 0x00008000000079c5 */ /* 0x000fc40000010000 */
[----:B------:R-:W-:-:S05]  /*162e0*/  WARPGROUP.ARRIVE ;  /* 0x00000000000079c5 */ /* 0x000fca0000000000 */
[----:B------:R-:W0:Y:S01]  /*162f0*/  MUFU.TANH R126, R126 ;  /* 0x0000007e007e7308 */ /* 0x000e220000002400 */
[----:B------:R-:W-:Y:S01]  /*16300*/  QGMMA.64x64x32.F32.E4M3.E4M3 R24, R140, gdesc[UR4], R24, gsb0 ;  /* 0x00e000048c187df3 */ /* 0x000fe20008000818 */
[----:B------:R-:W-:Y:S02]  /*16310*/  R2UR UR6, R56 ;  /* 0x00000000380672ca */ /* 0x000fe400000e0000 */
[----:B------:R-:W-:-:S04]  /*16320*/  R2UR UR7, R57 ;  /* 0x00000000390772ca */ /* 0x000fc800000e0000 */
        /* <DEDUP_REMOVED lines=16> */
[----:B------:R-:W0:Y:S08]  /*16430*/  MUFU.TANH R111, R111 ;  /* 0x0000006f006f7308 */ /* 0x000e300000002400 */
[----:B------:R-:W0:Y:S01]  /*16440*/  MUFU.TANH R112, R112 ;  /* 0x0000007000707308 */ /* 0x000e220000002400 */
[----:B--2---:R-:W-:-:S05]  /*16450*/  IADD3 R56, R70, 0x1, R152 ;  /* 0x0000000146387810 */ /* 0x004fca0007ffe098 */
[----:B---3--:R-:W-:Y:S02]  /*16460*/  IMAD.IADD R56, R56, 0x1, -R155 ;  /* 0x0000000138387824 */ /* 0x008fe400078e0a9b */
[----:B------:R-:W2:Y:S01]  /*16470*/  LDC R155, c[0x0][0x9e4] ;  /* 0x00027900ff9b7b82 */ /* 0x000ea20000000800 */
[----:B------:R-:W3:Y:S01]  /*16480*/  MUFU.TANH R113, R113 ;  /* 0x0000007100717308 */ /* 0x000ee20000002400 */
[----:B----4-:R-:W-:-:S07]  /*16490*/  IMAD R56, R153, -0x2, R56 ;  /* 0xfffffffe99387824 */ /* 0x010fce00078e0238 */
[----:B------:R-:W4:Y:S08]  /*164a0*/  MUFU.TANH R114, R114 ;  /* 0x0000007200727308 */ /* 0x000f300000002400 */
[----:B------:R-:W0:Y:S08]  /*164b0*/  MUFU.TANH R115, R115 ;  /* 0x0000007300737308 */ /* 0x000e300000002400 */
[----:B------:R-:W0:Y:S08]  /*164c0*/  MUFU.TANH R116, R116 ;  /* 0x0000007400747308 */ /* 0x000e300000002400 */
[----:B------:R-:W0:Y:S01]  /*164d0*/  MUFU.TANH R117, R117 ;  /* 0x0000007500757308 */ /* 0x000e220000002400 */
[----:B------:R-:W-:-:S02]  /*164e0*/  WARPGROUP.DEPBAR.LE gsb0, 0x0 ;  /* 0x00008000000079c5 */ /* 0x000fc40000010000 */
[----:B------:R1:W-:Y:S01]  /*164f0*/  @!P1 SYNCS.ARRIVE.TRANS64.RED.A1T0 RZ, [R3+URZ], RZ ;  /* 0x000000ff03ff99a7 */ /* 0x0003e2000810043f */
[----:B--2---:R-:W-:-:S04]  /*16500*/  ISETP.GE.AND P1, PT, R155, 0x1, PT ;  /* 0x000000019b00780c */ /* 0x004fc80003f26270 */
[----:B------:R-:W2:Y:S01]  /*16510*/  MUFU.TANH R118, R118 ;  /* 0x0000007600767308 */ /* 0x000ea20000002400 */
[C---:B------:R-:W-:Y:S02]  /*16520*/  VIADD R138, R56.reuse, UR41 ;  /* 0x00000029388a7c36 */ /* 0x040fe40008000000 */
[----:B------:R-:W-:Y:S02]  /*16530*/  VIADD R137, R56, UR43 ;  /* 0x0000002b38897c36 */ /* 0x000fe40008000000 */
[C---:B-----5:R-:W-:Y:S02]  /*16540*/  IMAD.IADD R136, R154.reuse, 0x1, R138 ;  /* 0x000000019a887824 */ /* 0x060fe400078e028a */
[----:B-1----:R-:W-:Y:S01]  /*16550*/  IMAD R3, R153, -0x2, R70 ;  /* 0xfffffffe99037824 */ /* 0x002fe200078e0246 */
[----:B------:R-:W1:Y:S01]  /*16560*/  MUFU.TANH R119, R119 ;  /* 0x0000007700777308 */ /* 0x000e620000002400 */
[----:B------:R-:W-:-:S07]  /*16570*/  IMAD.IADD R71, R154, 0x1, R137 ;  /* 0x000000019a477824 */ /* 0x000fce00078e0289 */
        /* <DEDUP_REMOVED lines=51> */
[----:B------:R-:W2:Y:S01]  /*168b0*/  LDL R154, [R1] ;  /* 0x00000000019a7983 */ /* 0x000ea20000100800 */
        /* <DEDUP_REMOVED lines=8> */
.L_x_1216:
[----:B------:R-:W-:-:S05]  /*16940*/  IMAD.U32 R139, RZ, RZ, UR37 ;  /* 0x00000025ff8b7e24 */ /* 0x000fca000f8e00ff */
[----:B------:R-:W-:-:S13]  /*16950*/  ISETP.NE.AND P1, PT, R139, 0x1, PT ;  /* 0x000000018b00780c */ /* 0x000fda0003f25270 */
[----:B------:R-:W1:Y:S02]  /*16960*/  @P1 LDC.64 R56, c[0x0][0x9e8] ;  /* 0x00027a00ff381b82 */ /* 0x000e640000000a00 */
[----:B-1----:R-:W-:-:S04]  /*16970*/  @P1 IMAD.HI.U32 R140, R10, R56, RZ ;  /* 0x000000380a8c1227 */ /* 0x002fc800078e00ff */
[----:B------:R-:W-:Y:S01]  /*16980*/  IMAD.MOV.U32 R56, RZ, RZ, R10 ;  /* 0x000000ffff387224 */ /* 0x000fe200078e000a */
[----:B------:R-:W-:-:S07]  /*16990*/  @P1 SHF.R.U32.HI R56, RZ, R57, R140 ;  /* 0x00000039ff381219 */ /* 0x000fce000001168c */
.L_x_1217:
[----:B------:R-:W-:Y:S05]  /*169a0*/  BSYNC B1 ;  /* 0x0000000000017941 */ /* 0x000fea0003800000 */
.L_x_1215:
[----:B------:R-:W-:-:S05]  /*169b0*/  IMAD R56, R56, R139, R3 ;  /* 0x0000008b38387224 */ /* 0x000fca00078e0203 */
[----:B------:R-:W-:Y:S02]  /*169c0*/  VIMNMX R71, R71, R56, !PT ;  /* 0x0000003847477248 */ /* 0x000fe40007fe0100 */
[----:B------:R-:W-:-:S07]  /*169d0*/  VIADDMNMX R136, R56, R139, R136, PT ;  /* 0x0000008b38887246 */ /* 0x000fce0003800188 */
.L_x_1214:
[C---:B------:R-:W-:Y:S01]  /*169e0*/  ISETP.GE.AND P1, PT, R70.reuse, 0x2, PT ;  /* 0x000000024600780c */ /* 0x040fe20003f26270 */
[----:B------:R-:W2:Y:S01]  /*169f0*/  LDL R56, [R1+0x20] ;  /* 0x0000200001387983 */ /* 0x000ea20000100800 */
[----:B------:R-:W-:Y:S02]  /*16a00*/  ISETP.GE.AND P2, PT, R70, 0x9, PT ;  /* 0x000000094600780c */ /* 0x000fe40003f46270 */
[C---:B------:R-:W-:Y:S02]  /*16a10*/  ISETP.GT.AND P3, PT, R71.reuse, 0x1, !P1 ;  /* 0x000000014700780c */ /* 0x040fe40004f64270 */
[----:B------:R-:W-:Y:S02]  /*16a20*/  ISETP.GT.AND P4, PT, R71, 0x8, !P2 ;  /* 0x000000084700780c */ /* 0x000fe40005784270 */
[C---:B------:R-:W-:Y:S02]  /*16a30*/  ISETP.LT.OR P3, PT, R136.reuse, 0x2, P3 ;  /* 0x000000028800780c */ /* 0x040fe40001f61670 */
[----:B------:R-:W-:-:S02]  /*16a40*/  ISETP.LT.OR P4, PT, R136, 0x9, P4 ;  /* 0x000000098800780c */ /* 0x000fc40002781670 */
[----:B------:R-:W-:Y:S02]  /*16a50*/  FSEL R13, R13, -INF , !P3 ;  /* 0xff8000000d0d7808 */ /* 0x000fe40005800000 */
[----:B------:R-:W-:Y:S02]  /*16a60*/  ISETP.GE.AND P3, PT, R70, 0xa, PT ;  /* 0x0000000a4600780c */ /* 0x000fe40003f66270 */
[----:B0-----:R-:W-:Y:S02]  /*16a70*/  FSEL R121, R121, -INF , !P4 ;  /* 0xff80000079797808 */ /* 0x001fe40006000000 */
        /* <DEDUP_REMOVED lines=228> */
[----:B------:R-:W-:Y:S02]  /*178c0*/  IMAD.U32 R56, RZ, RZ, UR37 ;  /* 0x00000025ff387e24 */ /* 0x000fe4000f8e00ff */
[----:B------:R-:W-:-:S03]  /*178d0*/  IMAD.MOV.U32 R70, RZ, RZ, R21 ;  /* 0x000000ffff467224 */ /* 0x000fc600078e0015 */
[----:B------:R-:W-:-:S13]  /*178e0*/  ISETP.NE.AND P6, PT, R56, 0x1, PT ;  /* 0x000000013800780c */ /* 0x000fda0003fc5270 */
[----:B------:R-:W0:Y:S02]  /*178f0*/  @P6 LDC.64 R8, c[0x0][0x9e8] ;  /* 0x00027a00ff086b82 */ /* 0x000e240000000a00 */
[----:B0-----:R-:W-:-:S05]  /*17900*/  @P6 IMAD.HI.U32 R8, R21, R8, RZ ;  /* 0x0000000815086227 */ /* 0x001fca00078e00ff */
[----:B------:R-:W-:-:S04]  /*17910*/  @P6 SHF.R.U32.HI R70, RZ, R9, R8 ;  /* 0x00000009ff466219 */ /* 0x000fc80000011608 */
[----:B------:R-:W-:Y:S01]  /*17920*/  LOP3.LUT R8, RZ, R70, RZ, 0x33, !PT ;  /* 0x00000046ff087212 */ /* 0x000fe200078e33ff */
[----:B------:R-:W-:Y:S06]  /*17930*/  BRA `(.L_x_1221) ;  /* 0x0000000000187947 */ /* 0x000fec0003800000 */
.L_x_1220:
[----:B------:R-:W-:-:S05]  /*17940*/  IMAD.U32 R56, RZ, RZ, UR37 ;  /* 0x00000025ff387e24 */ /* 0x000fca000f8e00ff */
[----:B------:R-:W-:-:S13]  /*17950*/  ISETP.NE.AND P6, PT, R56, 0x1, PT ;  /* 0x000000013800780c */ /* 0x000fda0003fc5270 */
[----:B------:R-:W0:Y:S02]  /*17960*/  @P6 LDC.64 R8, c[0x0][0x9e8] ;  /* 0x00027a00ff086b82 */ /* 0x000e240000000a00 */
[----:B0-----:R-:W-:-:S04]  /*17970*/  @P6 IMAD.HI.U32 R70, R11, R8, RZ ;  /* 0x000000080b466227 */ /* 0x001fc800078e00ff */
[----:B------:R-:W-:Y:S01]  /*17980*/  IMAD.MOV.U32 R8, RZ, RZ, R11 ;  /* 0x000000ffff087224 */ /* 0x000fe200078e000b */
[----:B------:R-:W-:-:S07]  /*17990*/  @P6 SHF.R.U32.HI R8, RZ, R9, R70 ;  /* 0x00000009ff086219 */ /* 0x000fce0000011646 */
.L_x_1221:
[----:B------:R-:W-:Y:S05]  /*179a0*/  BSYNC B1 ;  /* 0x0000000000017941 */ /* 0x000fea0003800000 */
.L_x_1219:
[----:B------:R-:W-:-:S05]  /*179b0*/  IMAD R3, R8, R56, R3 ;  /* 0x0000003808037224 */ /* 0x000fca00078e0203 */
[----:B------:R-:W-:Y:S02]  /*179c0*/  VIMNMX R137, R137, R3, !PT ;  /* 0x0000000389897248 */ /* 0x000fe40007fe0100 */
[----:B------:R-:W-:-:S07]  /*179d0*/  VIADDMNMX R138, R3, R56, R138, PT ;  /* 0x00000038038a7246 */ /* 0x000fce000380018a */
.L_x_1218:
[----:B------:R-:W-:Y:S01]  /*179e0*/  ISETP.GT.AND P1, PT, R137, 0x1, !P1 ;  /* 0x000000018900780c */ /* 0x000fe20004f24270 */
[----:B------:R-:W2:Y:S01]  /*179f0*/  LDL.LU R136, [R1+0x8] ;  /* 0x0000080001887983 */ /* 0x000ea20000300800 */
[C---:B------:R-:W-:Y:S02]  /*17a00*/  LOP3.LUT P6, RZ, R17.reuse, 0x2, RZ, 0xc0, !PT ;  /* 0x0000000211ff7812 */ /* 0x040fe400078cc0ff */
[----:B------:R-:W-:Y:S01]  /*17a10*/  ISETP.LT.OR P1, PT, R138, 0x2, P1 ;  /* 0x000000028a00780c */ /* 0x000fe20000f21670 */
[----:B------:R-:W3:Y:S01]  /*17a20*/  LDL.LU R70, [R1+0x4] ;  /* 0x0000040001467983 */ /* 0x000ee20000300800 */
[----:B------:R-:W-:Y:S01]  /*17a30*/  LOP3.LUT R17, R17, 0xffffffdf, RZ, 0xc0, !PT ;  /* 0xffffffdf11117812 */ /* 0x000fe200078ec0ff */
[----:B------:R-:W-:Y:S01]  /*17a40*/  IMAD.U32 R56, RZ, RZ, UR36 ;  /* 0x00000024ff387e24 */ /* 0x000fe2000f8e00ff */
[----:B------:R-:W-:Y:S02]  /*17a50*/  FSEL R120, R120, -INF , !P1 ;  /* 0xff80000078787808 */ /* 0x000fe40004800000 */
[----:B------:R-:W-:-:S02]  /*17a60*/  ISETP.GT.AND P1, PT, R137, 0x18, !P6 ;  /* 0x000000188900780c */ /* 0x000fc40007724270 */
[----:B------:R-:W-:Y:S02]  /*17a70*/  @P0 LOP3.LUT R17, R17, 0x20, RZ, 0xfc, !PT ;  /* 0x0000002011110812 */ /* 0x000fe400078efcff */
[C---:B------:R-:W-:Y:S02]  /*17a80*/  ISETP.LT.OR P1, PT, R138.reuse, 0x19, P1 ;  /* 0x000000198a00780c */ /* 0x040fe40000f21670 */
        /* <DEDUP_REMOVED lines=16> */
[C---:B------:R-:W-:Y:S02]  /*17b90*/  LOP3.LUT P1, RZ, R16.reuse, 0x40000000, RZ, 0xc0, !PT ;  /* 0x4000000010ff7812 */ /* 0x040fe4000782c0ff */
        /* <DEDUP_REMOVED lines=50> */
[C---:B------:R-:W-:Y:S02]  /*17ec0*/  LOP3.LUT P1, RZ, R16.reuse, 0x200000, RZ, 0xc0, !PT ;  /* 0x0020000010ff7812 */ /* 0x040fe4000782c0ff */
[----:B------:R-:W-:Y:S02]  /*17ed0*/  LOP3.LUT P5, RZ, R16, 0x80000, RZ, 0xc0, !PT ;  /* 0x0008000010ff7812 */ /* 0x000fe400078ac0ff */
[----:B------:R-:W-:-:S02]  /*17ee0*/  ISETP.GT.AND P1, PT, R137, 0x48, !P1 ;  /* 0x000000488900780c */ /* 0x000fc40004f24270 */
[----:B------:R-:W-:Y:S02]  /*17ef0*/  FMNMX.FTZ R3, R108, R3, !PT ;  /* 0x000000036c037209 */ /* 0x000fe40007810000 */
[----:B------:R-:W-:Y:S02]  /*17f00*/  ISETP.LT.OR P1, PT, R138, 0x49, P1 ;  /* 0x000000498a00780c */ /* 0x000fe40000f21670 */
[----:B------:R-:W-:Y:S02]  /*17f10*/  FMNMX.FTZ R3, R109, R3, !PT ;  /* 0x000000036d037209 */ /* 0x000fe40007810000 */
[----:B------:R-:W-:Y:S02]  /*17f20*/  FSEL R94, R94, -INF , !P1 ;  /* 0xff8000005e5e7808 */ /* 0x000fe40004800000 */
[C---:B------:R-:W-:Y:S02]  /*17f30*/  LOP3.LUT P1, RZ, R16.reuse, 0x100000, RZ, 0xc0, !PT ;  /* 0x0010000010ff7812 */ /* 0x040fe4000782c0ff */
[----:B------:R-:W-:-:S02]  /*17f40*/  LOP3.LUT P4, RZ, R16, 0x40000, RZ, 0xc0, !PT ;  /* 0x0004000010ff7812 */ /* 0x000fc4000788c0ff */
[----:B------:R-:W-:Y:S02]  /*17f50*/  ISETP.GT.AND P1, PT, R137, 0x49, !P1 ;  /* 0x000000498900780c */ /* 0x000fe40004f24270 */
[----:B------:R-:W-:Y:S02]  /*17f60*/  FMNMX.FTZ R3, R112, R3, !PT ;  /* 0x0000000370037209 */ /* 0x000fe40007810000 */
[----:B------:R-:W-:Y:S02]  /*17f70*/  ISETP.LT.OR P1, PT, R138, 0x4a, P1 ;  /* 0x0000004a8a00780c */ /* 0x000fe40000f21670 */
[----:B------:R-:W-:Y:S02]  /*17f80*/  FMNMX.FTZ R3, R113, R3, !PT ;  /* 0x0000000371037209 */ /* 0x000fe40007810000 */
[----:B------:R-:W-:Y:S02]  /*17f90*/  FSEL R95, R95, -INF , !P1 ;  /* 0xff8000005f5f7808 */ /* 0x000fe40004800000 */
[----:B------:R-:W-:-:S02]  /*17fa0*/  ISETP.GT.AND P1, PT, R137, 0x50, !P5 ;  /* 0x000000508900780c */ /* 0x000fc40006f24270 */
[----:B------:R-:W-:Y:S02]  /*17fb0*/  LOP3.LUT P3, RZ, R16, 0x20000, RZ, 0xc0, !PT ;  /* 0x0002000010ff7812 */ /* 0x000fe4000786c0ff */
        /* <DEDUP_REMOVED lines=16> */
[----:B------:R-:W-:-:S02]  /*180c0*/  LOP3.LUT P0, RZ, R16, 0x8000, RZ, 0xc0, !PT ;  /* 0x0000800010ff7812 */ /* 0x000fc4000780c0ff */
[----:B------:R-:W-:Y:S02]  /*180d0*/  FSEL R103, R103, -INF , !P1 ;  /* 0xff80000067677808 */ /* 0x000fe40004800000 */
[----:B------:R-:W-:Y:S02]  /*180e0*/  FMNMX.FTZ R3, R93, R3, !PT ;  /* 0x000000035d037209 */ /* 0x000fe40007810000 */
[----:B------:R-:W-:Y:S02]  /*180f0*/  ISETP.GT.AND P1, PT, R137, 0x60, !P0 ;  /* 0x000000608900780c */ /* 0x000fe40004724270 */
[----:B------:R-:W-:Y:S02]  /*18100*/  FMNMX.FTZ R3, R96, R3, !PT ;  /* 0x0000000360037209 */ /* 0x000fe40007810000 */
[----:B------:R-:W-:Y:S02]  /*18110*/  ISETP.LT.OR P1, PT, R138, 0x61, P1 ;  /* 0x000000618a00780c */ /* 0x000fe40000f21670 */
[----:B------:R-:W-:-:S02]  /*18120*/  LOP3.LUT P6, RZ, R16, 0x4000, RZ, 0xc0, !PT ;  /* 0x0000400010ff7812 */ /* 0x000fc400078cc0ff */
        /* <DEDUP_REMOVED lines=21> */
[----:B------:R-:W-:Y:S02]  /*18280*/  FMNMX.FTZ R3, R84, R3, !PT ;  /* 0x0000000354037209 */ /* 0x000fe40007810000 */
        /* <DEDUP_REMOVED lines=18> */
[----:B------:R-:W-:Y:S02]  /*183b0*/  LOP3.LUT P5, RZ, R16, 0x40, RZ, 0xc0, !PT ;  /* 0x0000004010ff7812 */ /* 0x000fe400078ac0ff */
[----:B------:R-:W-:-:S02]  /*183c0*/  ISETP.LT.OR P1, PT, R138, 0x79, P1 ;  /* 0x000000798a00780c */ /* 0x000fc40000f21670 */
[----:B------:R-:W-:Y:S02]  /*183d0*/  FMNMX.FTZ R3, R69, R3, !PT ;  /* 0x0000000345037209 */ /* 0x000fe40007810000 */
[----:B------:R-:W-:Y:S02]  /*183e0*/  ISETP.GT.AND P5, PT, R137, 0x81, !P5 ;  /* 0x000000818900780c */ /* 0x000fe40006fa4270 */
[----:B------:R-:W-:Y:S01]  /*183f0*/  FSEL R86, R86, -INF , !P1 ;  /* 0xff80000056567808 */ /* 0x000fe20004800000 */
[----:B------:R-:W0:Y:S01]  /*18400*/  SHFL.BFLY PT, R8, R3, 0x2, 0x1f ;  /* 0x0c401f0003087f89 */ /* 0x000e2200000e0000 */
[----:B------:R-:W-:Y:S02]  /*18410*/  LOP3.LUT P1, RZ, R16, 0x100, RZ, 0xc0, !PT ;  /* 0x0000010010ff7812 */ /* 0x000fe4000782c0ff */
[----:B------:R-:W-:Y:S02]  /*18420*/  LOP3.LUT R17, R17, 0xffffff7f, RZ, 0xc0, !PT ;  /* 0xffffff7f11117812 */ /* 0x000fe400078ec0ff */
[----:B------:R-:W-:-:S02]  /*18430*/  ISETP.GT.AND P1, PT, R137, 0x79, !P1 ;  /* 0x000000798900780c */ /* 0x000fc40004f24270 */
[----:B------:R-:W-:Y:S02]  /*18440*/  LOP3.LUT P4, RZ, R16, 0x20, RZ, 0xc0, !PT ;  /* 0x0000002010ff7812 */ /* 0x000fe4000788c0ff */
[----:B------:R-:W-:Y:S02]  /*18450*/  ISETP.LT.OR P1, PT, R138, 0x7a, P1 ;  /* 0x0000007a8a00780c */ /* 0x000fe40000f21670 */
[----:B------:R-:W-:Y:S02]  /*18460*/  @P5 LOP3.LUT R17, R17, 0x80, RZ, 0xfc, !PT ;  /* 0x0000008011115812 */ /* 0x000fe400078efcff */
[----:B------:R-:W-:Y:S02]  /*18470*/  FSEL R87, R87, -INF , !P1 ;  /* 0xff80000057577808 */ /* 0x000fe40004800000 */
[----:B------:R-:W-:Y:S02]  /*18480*/  LOP3.LUT P1, RZ, R16, 0x80, RZ, 0xc0, !PT ;  /* 0x0000008010ff7812 */ /* 0x000fe4000782c0ff */
[----:B------:R-:W-:-:S02]  /*18490*/  LOP3.LUT P5, RZ, R17, 0x8, RZ, 0xc0, !PT ;  /* 0x0000000811ff7812 */ /* 0x000fc400078ac0ff */
[C---:B------:R-:W-:Y:S02]  /*184a0*/  ISETP.GT.AND P1, PT, R137.reuse, 0x80, !P1 ;  /* 0x000000808900780c */ /* 0x040fe40004f24270 */
[----:B------:R-:W-:Y:S02]  /*184b0*/  ISETP.GT.AND P5, PT, R137, 0x99, !P5 ;  /* 0x000000998900780c */ /* 0x000fe40006fa4270 */
[----:B------:R-:W-:Y:S02]  /*184c0*/  ISETP.LT.OR P1, PT, R138, 0x81, P1 ;  /* 0x000000818a00780c */ /* 0x000fe40000f21670 */
[----:B0-----:R-:W-:Y:S02]  /*184d0*/  FMNMX.FTZ R3, R3, R8, !PT ;  /* 0x0000000803037209 */ /* 0x001fe40007810000 */
[----:B------:R-:W-:Y:S02]  /*184e0*/  FSEL R58, R58, -INF , !P1 ;  /* 0xff8000003a3a7808 */ /* 0x000fe40004800000 */
[C---:B------:R-:W-:Y:S01]  /*184f0*/  LOP3.LUT P6, RZ, R16.reuse, 0x10, RZ, 0xc0, !PT ;  /* 0x0000001010ff7812 */ /* 0x040fe200078cc0ff */
[----:B------:R-:W0:Y:S01]  /*18500*/  SHFL.BFLY PT, R8, R3, 0x1, 0x1f ;  /* 0x0c201f0003087f89 */ /* 0x000e2200000e0000 */
[----:B------:R-:W-:-:S02]  /*18510*/  LOP3.LUT P3, RZ, R16, 0x8, RZ, 0xc0, !PT ;  /* 0x0000000810ff7812 */ /* 0x000fc4000786c0ff */
[C---:B------:R-:W-:Y:S02]  /*18520*/  LOP3.LUT P2, RZ, R16.reuse, 0x4, RZ, 0xc0, !PT ;  /* 0x0000000410ff7812 */ /* 0x040fe4000784c0ff */
[C---:B------:R-:W-:Y:S02]  /*18530*/  LOP3.LUT P0, RZ, R16.reuse, 0x1, RZ, 0xc0, !PT ;  /* 0x0000000110ff7812 */ /* 0x040fe4000780c0ff */
[C---:B------:R-:W-:Y:S02]  /*18540*/  LOP3.LUT P1, RZ, R16.reuse, 0x2, RZ, 0xc0, !PT ;  /* 0x0000000210ff7812 */ /* 0x040fe4000782c0ff */
[----:B------:R-:W-:Y:S02]  /*18550*/  LOP3.LUT R16, R16, 0xfffffffd, RZ, 0xc0, !PT ;  /* 0xfffffffd10107812 */ /* 0x000fe400078ec0ff */
[----:B------:R-:W-:Y:S02]  /*18560*/  ISETP.GT.AND P4, PT, R137, 0x88, !P4 ;  /* 0x000000888900780c */ /* 0x000fe40006784270 */
[----:B------:R-:W-:-:S02]  /*18570*/  @P5 LOP3.LUT R16, R16, 0x2, RZ, 0xfc, !PT ;  /* 0x0000000210105812 */ /* 0x000fc400078efcff */
[----:B------:R-:W-:Y:S02]  /*18580*/  LOP3.LUT P5, RZ, R17, 0x80, RZ, 0xc0, !PT ;  /* 0x0000008011ff7812 */ /* 0x000fe400078ac0ff */
[----:B------:R-:W-:Y:S02]  /*18590*/  LOP3.LUT R16, R16, 0xfffffff7, RZ, 0xc0, !PT ;  /* 0xfffffff710107812 */ /* 0x000fe400078ec0ff */
[C---:B------:R-:W-:Y:S02]  /*185a0*/  ISETP.LT.OR P5, PT, R138.reuse, 0x82, P5 ;  /* 0x000000828a00780c */ /* 0x040fe40002fa1670 */
[----:B------:R-:W-:Y:S02]  /*185b0*/  ISETP.LT.OR P4, PT, R138, 0x89, P4 ;  /* 0x000000898a00780c */ /* 0x000fe40002781670 */
[----:B------:R-:W-:Y:S02]  /*185c0*/  ISETP.GT.AND P6, PT, R137, 0x89, !P6 ;  /* 0x000000898900780c */ /* 0x000fe400077c4270 */
[----:B0-----:R-:W-:-:S02]  /*185d0*/  FMNMX.FTZ R3, R3, R8, !PT ;  /* 0x0000000803037209 */ /* 0x001fc40007810000 */
[----:B------:R-:W-:Y:S02]  /*185e0*/  ISETP.GT.AND P0, PT, R137, RZ, !P0 ;  /* 0x000000ff8900720c */ /* 0x000fe40004704270 */
[----:B------:R-:W-:Y:S01]  /*185f0*/  LOP3.LUT R17, R17, 0xffffffbf, RZ, 0xc0, !PT ;  /* 0xffffffbf11117812 */ /* 0x000fe200078ec0ff */
[----:B------:R-:W-:-:S01]  /*18600*/  FFMA.FTZ R9, R3, R56, -8 ;  /* 0xc100000003097423 */ /* 0x000fc20000010038 */
[----:B------:R-:W-:Y:S02]  /*18610*/  ISETP.LT.OR P0, PT, R138, 0x1, P0 ;  /* 0x000000018a00780c */ /* 0x000fe40000701670 */
[----:B------:R-:W-:Y:S02]  /*18620*/  @P5 LOP3.LUT R16, R16, 0x8, RZ, 0xfc, !PT ;  /* 0x0000000810105812 */ /* 0x000fe400078efcff */
[----:B------:R-:W-:Y:S02]  /*18630*/  FSEL R12, R12, -INF , !P0 ;  /* 0xff8000000c0c7808 */ /* 0x000fe40004000000 */
[----:B------:R-:W-:-:S02]  /*18640*/  LOP3.LUT P5, RZ, R16, 0x2, RZ, 0xc0, !PT ;  /* 0x0000000210ff7812 */ /* 0x000fc400078ac0ff */
[----:B------:R-:W-:Y:S02]  /*18650*/  LOP3.LUT R16, R16, 0xfffffffb, RZ, 0xc0, !PT ;  /* 0xfffffffb10107812 */ /* 0x000fe400078ec0ff */
[----:B------:R-:W-:Y:S02]  /*18660*/  ISETP.GT.AND P3, PT, R137, 0x90, !P3 ;  /* 0x000000908900780c */ /* 0x000fe40005f64270 */
[----:B------:R-:W-:Y:S02]  /*18670*/  @P4 LOP3.LUT R16, R16, 0x4, RZ, 0xfc, !PT ;  /* 0x0000000410104812 */ /* 0x000fe400078efcff */
[----:B------:R-:W-:Y:S02]  /*18680*/  ISETP.LT.OR P4, PT, R138, 0x8a, P6 ;  /* 0x0000008a8a00780c */ /* 0x000fe40003781670 */
[----:B------:R-:W-:Y:S02]  /*18690*/  FSETP.NEU.FTZ.AND P6, PT, R3, -INF , PT ;  /* 0xff8000000300780b */ /* 0x000fe40003fdd000 */
[----:B------:R-:W-:-:S02]  /*186a0*/  ISETP.GT.AND P2, PT, R137, 0x91, !P2 ;  /* 0x000000918900780c */ /* 0x000fc40005744270 */
[----:B------:R-:W-:Y:S02]  /*186b0*/  FSEL R9, R9, RZ, P6 ;  /* 0x000000ff09097208 */ /* 0x000fe40003000000 */
[----:B------:R-:W-:Y:S02]  /*186c0*/  FSEL R8, R3, RZ, P6 ;  /* 0x000000ff03087208 */ /* 0x000fe40003000000 */
[----:B------:R-:W-:Y:S01]  /*186d0*/  LOP3.LUT P6, RZ, R16, 0x4, RZ, 0xc0, !PT ;  /* 0x0000000410ff7812 */ /* 0x000fe200078cc0ff */
        /* <DEDUP_REMOVED lines=40> */
[----:B------:R-:W-:Y:S01]  /*18960*/  FMNMX.FTZ R9, R12, R20, !PT ;  /* 0x000000140c097209 */ /* 0x000fe20007810000 */
[----:B------:R-:W-:Y:S01]  /*18970*/  FADD.FTZ R8, -R8, R15 ;  /* 0x0000000f08087221 */ /* 0x000fe20000010100 */
[----:B------:R-:W-:Y:S01]  /*18980*/  @P4 LOP3.LUT R17, R17, 0x40, RZ, 0xfc, !PT ;  /* 0x0000004011114812 */ /* 0x000fe200078efcff */
[----:B------:R-:W-:Y:S01]  /*18990*/  MUFU.EX2 R139, R139 ;  /* 0x0000008b008b7308 */ /* 0x000fe20000000800 */
[----:B------:R-:W-:Y:S01]  /*189a0*/  FMNMX.FTZ R9, R120, R9, !PT ;  /* 0x0000000978097209 */ /* 0x000fe20007810000 */
[----:B------:R-:W-:Y:S01]  /*189b0*/  FMUL.FTZ R8, R8, R56 ;  /* 0x0000003808087220 */ /* 0x000fe20000410000 */
[----:B------:R-:W-:-:S02]  /*189c0*/  LOP3.LUT P4, RZ, R16, 0x8, RZ, 0xc0, !PT ;  /* 0x0000000810ff7812 */ /* 0x000fc4000788c0ff */
[----:B------:R-:W-:Y:S02]  /*189d0*/  FMNMX.FTZ R9, R123, R9, !PT ;  /* 0x000000097b097209 */ /* 0x000fe40007810000 */
[----:B------:R-:W-:Y:S01]  /*189e0*/  FSEL R59, R59, -INF , !P4 ;  /* 0xff8000003b3b7808 */ /* 0x000fe20006000000 */
[----:B------:R-:W2:Y:S01]  /*189f0*/  MUFU.EX2 R8, R8 ;  /* 0x0000000800087308 */ /* 0x000ea20000000800 */
[----:B------:R-:W-:Y:S02]  /*18a00*/  FMNMX.FTZ R9, R124, R9, !PT ;  /* 0x000000097c097209 */ /* 0x000fe40007810000 */
[----:B------:R-:W-:Y:S02]  /*18a10*/  LOP3.LUT P4, RZ, R17, 0x40, RZ, 0xc0, !PT ;  /* 0x0000004011ff7812 */ /* 0x000fe4000788c0ff */
[----:B------:R-:W-:Y:S02]  /*18a20*/  FMNMX.FTZ R9, R127, R9, !PT ;  /* 0x000000097f097209 */ /* 0x000fe40007810000 */
[----:B------:R-:W-:Y:S01]  /*18a30*/  FSEL R60, R60, -INF , !P6 ;  /* 0xff8000003c3c7808 */ /* 0x000fe20007000000 */
[----:B------:R-:W0:Y:S01]  /*18a40*/  MUFU.EX2 R13, R13 ;  /* 0x0000000d000d7308 */ /* 0x000e220000000800 */
[----:B------:R-:W-:-:S02]  /*18a50*/  FMNMX.FTZ R9, R128, R9, !PT ;  /* 0x0000000980097209 */ /* 0x000fc40007810000 */
[----:B------:R-:W-:Y:S02]  /*18a60*/  ISETP.LT.OR P3, PT, R138, 0x91, P3 ;  /* 0x000000918a00780c */ /* 0x000fe40001f61670 */
[----:B------:R-:W-:Y:S02]  /*18a70*/  FMNMX.FTZ R9, R131, R9, !PT ;  /* 0x0000000983097209 */ /* 0x000fe40007810000 */
[----:B------:R-:W-:Y:S01]  /*18a80*/  FSEL R61, R61, -INF , !P4 ;  /* 0xff8000003d3d7808 */ /* 0x000fe20006000000 */
[----:B------:R-:W1:Y:S01]  /*18a90*/  MUFU.EX2 R121, R121 ;  /* 0x0000007900797308 */ /* 0x000e620000000800 */
[----:B------:R-:W-:Y:S02]  /*18aa0*/  FMNMX.FTZ R9, R132, R9, !PT ;  /* 0x0000000984097209 */ /* 0x000fe40007810000 */
[----:B------:R-:W-:Y:S02]  /*18ab0*/  ISETP.GT.AND P1, PT, R137, 0x98, !P1 ;  /* 0x000000988900780c */ /* 0x000fe40004f24270 */
[----:B------:R-:W-:-:S02]  /*18ac0*/  FMNMX.FTZ R9, R106, R9, !PT ;  /* 0x000000096a097209 */ /* 0x000fc40007810000 */
[----:B------:R-:W-:Y:S01]  /*18ad0*/  ISETP.LT.OR P2, PT, R138, 0x92, P2 ;  /* 0x000000928a00780c */ /* 0x000fe20001741670 */
[----:B------:R-:W4:Y:S01]  /*18ae0*/  MUFU.EX2 R122, R122 ;  /* 0x0000007a007a7308 */ /* 0x000f220000000800 */
[----:B------:R-:W-:Y:S02]  /*18af0*/  FMNMX.FTZ R9, R107, R9, !PT ;  /* 0x000000096b097209 */ /* 0x000fe40007810000 */
[----:B------:R-:W-:Y:S02]  /*18b00*/  FSEL R62, R62, -INF , !P3 ;  /* 0xff8000003e3e7808 */ /* 0x000fe40005800000 */
[----:B------:R-:W-:Y:S02]  /*18b10*/  FMNMX.FTZ R9, R110, R9, !PT ;  /* 0x000000096e097209 */ /* 0x000fe40007810000 */
[----:B------:R-:W-:Y:S01]  /*18b20*/  ISETP.LT.OR P1, PT, R138, 0x99, P1 ;  /* 0x000000998a00780c */ /* 0x000fe20000f21670 */
[----:B------:R-:W5:Y:S01]  /*18b30*/  MUFU.EX2 R125, R125 ;  /* 0x0000007d007d7308 */ /* 0x000f620000000800 */
[----:B------:R-:W-:-:S02]  /*18b40*/  FMNMX.FTZ R9, R111, R9, !PT ;  /* 0x000000096f097209 */ /* 0x000fc40007810000 */
[----:B------:R-:W-:Y:S02]  /*18b50*/  FSEL R63, R63, -INF , !P2 ;  /* 0xff8000003f3f7808 */ /* 0x000fe40005000000 */
[----:B------:R-:W-:Y:S02]  /*18b60*/  FMNMX.FTZ R9, R114, R9, !PT ;  /* 0x0000000972097209 */ /* 0x000fe40007810000 */
[----:B------:R-:W-:Y:S01]  /*18b70*/  ISETP.LT.OR P5, PT, R138, 0x9a, P5 ;  /* 0x0000009a8a00780c */ /* 0x000fe20002fa1670 */
[----:B------:R-:W-:Y:S01]  /*18b80*/  MUFU.EX2 R126, R126 ;  /* 0x0000007e007e7308 */ /* 0x000fe20000000800 */
[----:B------:R-:W-:Y:S02]  /*18b90*/  FMNMX.FTZ R9, R115, R9, !PT ;  /* 0x0000000973097209 */ /* 0x000fe40007810000 */
[----:B------:R-:W-:Y:S02]  /*18ba0*/  FSEL R66, R66, -INF , !P1 ;  /* 0xff80000042427808 */ /* 0x000fe40004800000 */
[----:B------:R-:W-:-:S02]  /*18bb0*/  FMNMX.FTZ R9, R118, R9, !PT ;  /* 0x0000000976097209 */ /* 0x000fc40007810000 */
[----:B------:R-:W-:Y:S01]  /*18bc0*/  FSEL R67, R67, -INF , !P5 ;  /* 0xff80000043437808 */ /* 0x000fe20006800000 */
[----:B------:R-:W-:Y:S01]  /*18bd0*/  MUFU.EX2 R129, R129 ;  /* 0x0000008100817308 */ /* 0x000fe20000000800 */
[----:B------:R-:W-:Y:S02]  /*18be0*/  FMNMX.FTZ R9, R119, R9, !PT ;  /* 0x0000000977097209 */ /* 0x000fe40007810000 */
[----:B------:R-:W-:Y:S02]  /*18bf0*/  LOP3.LUT P0, RZ, R17, 0x20, RZ, 0xc0, !PT ;  /* 0x0000002011ff7812 */ /* 0x000fe4000780c0ff */
[----:B------:R-:W-:-:S03]  /*18c00*/  FMNMX.FTZ R9, R90, R9, !PT ;  /* 0x000000095a097209 */ /* 0x000fc60007810000 */
[----:B------:R-:W-:Y:S01]  /*18c10*/  MUFU.EX2 R130, R130 ;  /* 0x0000008200827308 */ /* 0x000fe20000000800 */
[----:B------:R-:W-:-:S04]  /*18c20*/  FMNMX.FTZ R9, R91, R9, !PT ;  /* 0x000000095b097209 */ /* 0x000fc80007810000 */
        /* <DEDUP_REMOVED lines=32> */
[----:B------:R-:W-:-:S05]  /*18e30*/  FMNMX.FTZ R9, R67, R9, !PT ;  /* 0x0000000943097209 */ /* 0x000fca0007810000 */
[----:B------:R-:W3:Y:S02]  /*18e40*/  SHFL.BFLY PT, R15, R9, 0x2, 0x1f ;  /* 0x0c401f00090f7f89 */ /* 0x000ee400000e0000 */
[----:B------:R-:W-:Y:S08]  /*18e50*/  MUFU.EX2 R93, R93 ;  /* 0x0000005d005d7308 */ /* 0x000ff00000000800 */
[----:B------:R-:W-:Y:S08]  /*18e60*/  MUFU.EX2 R96, R96 ;  /* 0x0000006000607308 */ /* 0x000ff00000000800 */
[----:B------:R-:W-:Y:S01]  /*18e70*/  MUFU.EX2 R97, R97 ;  /* 0x0000006100617308 */ /* 0x000fe20000000800 */
[----:B---3--:R-:W-:-:S07]  /*18e80*/  FMNMX.FTZ R9, R9, R15, !PT ;  /* 0x0000000f09097209 */ /* 0x008fce0007810000 */
[----:B------:R-:W-:Y:S01]  /*18e90*/  MUFU.EX2 R100, R100 ;  /* 0x0000006400647308 */ /* 0x000fe20000000800 */
[----:B------:R-:W3:Y:S07]  /*18ea0*/  SHFL.BFLY PT, R15, R9, 0x1, 0x1f ;  /* 0x0c201f00090f7f89 */ /* 0x000eee00000e0000 */
[----:B------:R-:W-:Y:S08]  /*18eb0*/  MUFU.EX2 R101, R101 ;  /* 0x0000006500657308 */ /* 0x000ff00000000800 */
[----:B------:R-:W-:Y:S08]  /*18ec0*/  MUFU.EX2 R72, R72 ;  /* 0x0000004800487308 */ /* 0x000ff00000000800 */
[----:B------:R-:W-:Y:S01]  /*18ed0*/  MUFU.EX2 R73, R73 ;  /* 0x0000004900497308 */ /* 0x000fe20000000800 */
[----:B---3--:R-:W-:-:S04]  /*18ee0*/  FMNMX.FTZ R9, R9, R15, !PT ;  /* 0x0000000f09097209 */ /* 0x008fc80007810000 */
[----:B------:R-:W-:-:S03]  /*18ef0*/  FSETP.NEU.FTZ.AND P1, PT, R9, -INF , PT ;  /* 0xff8000000900780b */ /* 0x000fc60003f3d000 */
[----:B------:R-:W-:Y:S01]  /*18f00*/  MUFU.EX2 R76, R76 ;  /* 0x0000004c004c7308 */ /* 0x000fe20000000800 */
[----:B------:R-:W-:-:S05]  /*18f10*/  FSEL R15, R9, RZ, P1 ;  /* 0x000000ff090f7208 */ /* 0x000fca0000800000 */
[----:B------:R-:W-:Y:S01]  /*18f20*/  FADD.FTZ R15, -R15, R20 ;  /* 0x000000140f0f7221 */ /* 0x000fe20000010100 */
[----:B------:R-:W-:-:S01]  /*18f30*/  FFMA.FTZ R20, R9, R56, -8 ;  /* 0xc100000009147423 */ /* 0x000fc20000010038 */
[----:B------:R-:W-:Y:S02]  /*18f40*/  MUFU.EX2 R77, R77 ;  /* 0x0000004d004d7308 */ /* 0x000fe40000000800 */
[----:B------:R-:W-:Y:S02]  /*18f50*/  FMUL.FTZ R15, R15, R56 ;  /* 0x000000380f0f7220 */ /* 0x000fe40000410000 */
[----:B------:R-:W-:Y:S01]  /*18f60*/  FSEL R71, R20, RZ, P1 ;  /* 0x000000ff14477208 */ /* 0x000fe20000800000 */
[----:B--2---:R-:W-:-:S03]  /*18f70*/  FFMA.FTZ R20, R8, R136, R139 ;  /* 0x0000008808147223 */ /* 0x004fc6000001008b */
        /* <DEDUP_REMOVED lines=9> */
[----:B0-----:R-:W-:-:S01]  /*19010*/  FADD.FTZ R20, R13, R20 ;  /* 0x000000140d147221 */ /* 0x001fc20000010000 */
[-CC-:B------:R-:W-:Y:S01]  /*19020*/  FFMA.FTZ R132, R132, R56.reuse, -R71.reuse ;  /* 0x0000003884847223 */ /* 0x180fe20000010847 */
[----:B------:R-:W-:-:S01]  /*19030*/  FFMA.FTZ R106, R106, R56, -R71 ;  /* 0x000000386a6a7223 */ /* 0x000fc20000010847 */
[----:B------:R-:W-:Y:S01]  /*19040*/  FFMA.FTZ R107, R107, R56, -R71 ;  /* 0x000000386b6b7223 */ /* 0x000fe20000010847 */
[----:B-1----:R-:W-:-:S01]  /*19050*/  FADD.FTZ R20, R121, R20 ;  /* 0x0000001479147221 */ /* 0x002fc20000010000 */
[-CC-:B------:R-:W-:Y:S01]  /*19060*/  FFMA.FTZ R110, R110, R56.reuse, -R71.reuse ;  /* 0x000000386e6e7223 */ /* 0x180fe20000010847 */
[----:B------:R-:W-:-:S01]  /*19070*/  FFMA.FTZ R111, R111, R56, -R71 ;  /* 0x000000386f6f7223 */ /* 0x000fc20000010847 */
[----:B------:R-:W0:Y:S01]  /*19080*/  MUFU.EX2 R120, R120 ;  /* 0x0000007800787308 */ /* 0x000e220000000800 */
[----:B----4-:R-:W-:-:S01]  /*19090*/  FADD.FTZ R20, R122, R20 ;  /* 0x000000147a147221 */ /* 0x010fc20000010000 */
[-CC-:B------:R-:W-:Y:S01]  /*190a0*/  FFMA.FTZ R114, R114, R56.reuse, -R71.reuse ;  /* 0x0000003872727223 */ /* 0x180fe20000010847 */
[----:B------:R-:W-:-:S01]  /*190b0*/  FFMA.FTZ R115, R115, R56, -R71 ;  /* 0x0000003873737223 */ /* 0x000fc20000010847 */
[----:B------:R-:W-:Y:S01]  /*190c0*/  FFMA.FTZ R118, R118, R56, -R71 ;  /* 0x0000003876767223 */ /* 0x000fe20000010847 */
[----:B-----5:R-:W-:-:S01]  /*190d0*/  FADD.FTZ R20, R125, R20 ;  /* 0x000000147d147221 */ /* 0x020fc20000010000 */
[-CC-:B------:R-:W-:Y:S01]  /*190e0*/  FFMA.FTZ R119, R119, R56.reuse, -R71.reuse ;  /* 0x0000003877777223 */ /* 0x180fe20000010847 */
[----:B------:R-:W-:-:S01]  /*190f0*/  FFMA.FTZ R90, R90, R56, -R71 ;  /* 0x000000385a5a7223 */ /* 0x000fc20000010847 */
[----:B------:R-:W1:Y:S01]  /*19100*/  MUFU.EX2 R123, R123 ;  /* 0x0000007b007b7308 */ /* 0x000e620000000800 */
[----:B--2---:R-:W-:-:S01]  /*19110*/  FFMA.FTZ R70, R15, R70, R12 ;  /* 0x000000460f467223 */ /* 0x004fc2000001000c */
[----:B------:R-:W-:Y:S01]  /*19120*/  FADD.FTZ R20, R126, R20 ;  /* 0x000000147e147221 */ /* 0x000fe20000010000 */
[----:B------:R-:W-:-:S01]  /*19130*/  FFMA.FTZ R91, R91, R56, -R71 ;  /* 0x000000385b5b7223 */ /* 0x000fc20000010847 */
[-CC-:B------:R-:W-:Y:S01]  /*19140*/  FFMA.FTZ R94, R94, R56.reuse, -R71.reuse ;  /* 0x000000385e5e7223 */ /* 0x180fe20000010847 */
[----:B------:R-:W-:-:S01]  /*19150*/  FFMA.FTZ R95, R95, R56, -R71 ;  /* 0x000000385f5f7223 */ /* 0x000fc20000010847 */
[----:B------:R-:W-:Y:S01]  /*19160*/  FADD.FTZ R20, R129, R20 ;  /* 0x0000001481147221 */ /* 0x000fe20000010000 */
[----:B------:R-:W-:-:S01]  /*19170*/  FFMA.FTZ R98, R98, R56, -R71 ;  /* 0x0000003862627223 */ /* 0x000fc20000010847 */
[----:B------:R-:W2:Y:S01]  /*19180*/  MUFU.EX2 R124, R124 ;  /* 0x0000007c007c7308 */ /* 0x000ea20000000800 */
[----:B0-----:R-:W-:-:S01]  /*19190*/  FADD.FTZ R70, R120, R70 ;  /* 0x0000004678467221 */ /* 0x001fc20000010000 */
[----:B------:R-:W-:Y:S01]  /*191a0*/  FADD.FTZ R20, R130, R20 ;  /* 0x0000001482147221 */ /* 0x000fe20000010000 */
[----:B------:R-:W-:-:S01]  /*191b0*/  FFMA.FTZ R99, R99, R56, -R71 ;  /* 0x0000003863637223 */ /* 0x000fc20000010847 */
[-CC-:B------:R-:W-:Y:S01]  /*191c0*/  FFMA.FTZ R102, R102, R56.reuse, -R71.reuse ;  /* 0x0000003866667223 */ /* 0x180fe20000010847 */
[----:B------:R-:W-:-:S01]  /*191d0*/  FFMA.FTZ R103, R103, R56, -R71 ;  /* 0x0000003867677223 */ /* 0x000fc20000010847 */
[----:B------:R-:W-:Y:S01]  /*191e0*/  FADD.FTZ R20, R104, R20 ;  /* 0x0000001468147221 */ /* 0x000fe20000010000 */
[----:B------:R-:W-:-:S01]  /*191f0*/  FFMA.FTZ R74, R74, R56, -R71 ;  /* 0x000000384a4a7223 */ /* 0x000fc20000010847 */
[----:B------:R-:W0:Y:S01]  /*19200*/  MUFU.EX2 R127, R127 ;  /* 0x0000007f007f7308 */ /* 0x000e220000000800 */
[----:B-1----:R-:W-:-:S01]  /*19210*/  FADD.FTZ R70, R123, R70 ;  /* 0x000000467b467221 */ /* 0x002fc20000010000 */
[----:B------:R-:W-:Y:S01]  /*19220*/  FADD.FTZ R20, R105, R20 ;  /* 0x0000001469147221 */ /* 0x000fe20000010000 */
[----:B------:R-:W-:-:S01]  /*19230*/  FFMA.FTZ R75, R75, R56, -R71 ;  /* 0x000000384b4b7223 */ /* 0x000fc20000010847 */
[-CC-:B------:R-:W-:Y:S01]  /*19240*/  FFMA.FTZ R78, R78, R56.reuse, -R71.reuse ;  /* 0x000000384e4e7223 */ /* 0x180fe20000010847 */
[----:B------:R-:W-:-:S01]  /*19250*/  FFMA.FTZ R79, R79, R56, -R71 ;  /* 0x000000384f4f7223 */ /* 0x000fc20000010847 */
[----:B------:R-:W-:Y:S01]  /*19260*/  FADD.FTZ R20, R108, R20 ;  /* 0x000000146c147221 */ /* 0x000fe20000010000 */
[----:B------:R-:W-:-:S01]  /*19270*/  FFMA.FTZ R82, R82, R56, -R71 ;  /* 0x0000003852527223 */ /* 0x000fc20000010847 */
[----:B------:R-:W1:Y:S01]  /*19280*/  MUFU.EX2 R128, R128 ;  /* 0x0000008000807308 */ /* 0x000e620000000800 */
[----:B--2---:R-:W-:-:S01]  /*19290*/  FADD.FTZ R70, R124, R70 ;  /* 0x000000467c467221 */ /* 0x004fc20000010000 */
        /* <DEDUP_REMOVED lines=20> */
[----:B------:R-:W-:-:S02]  /*193e0*/  FADD.FTZ R20, R88, R20 ;  /* 0x0000001458147221 */ /* 0x000fc40000010000 */
        /* <DEDUP_REMOVED lines=100> */
[----:B--2---:R-:W-:-:S05]  /*19a30*/  FADD.FTZ R20, R67, R70 ;  /* 0x0000004643147221 */ /* 0x004fca0000010000 */
[----:B------:R0:W-:Y:S04]  /*19a40*/  STL [R1+0x4], R20 ;  /* 0x0000041401007387 */ /* 0x0001e80000100800 */
[----:B------:R0:W-:Y:S01]  /*19a50*/  STL [R1+0x8], R71 ;  /* 0x0000084701007387 */ /* 0x0001e20000100800 */
[----:B------:R-:W-:Y:S05]  /*19a60*/  @!P0 BRA `(.L_x_1222) ;  /* 0x0000000000048947 */ /* 0x000fea0003800000 */
[----:B------:R-:W-:Y:S01]  /*19a70*/  BPT.TRAP 0x1 ;  /* 0x000000040000795c */ /* 0x000fe20000300000 */
.L_x_1222:
[----:B0-----:R-:W2:Y:S01]  /*19a80*/  LDL R20, [R1+0x30] ;  /* 0x0000300001147983 */ /* 0x001ea20000100800 */
[----:B------:R-:W-:-:S05]  /*19a90*/  VIADD R14, R14, 0x13260 ;  /* 0x000132600e0e7836 */ /* 0x000fca0000000000 */
[----:B--2---:R-:W-:Y:S02]  /*19aa0*/  PRMT R14, R20, 0x654, R14 ;  /* 0x00000654140e7816 */ /* 0x004fe4000000000e */
[----:B------:R-:W2:Y:S01]  /*19ab0*/  LDL R20, [R1+0x48] ;  /* 0x0000480001147983 */ /* 0x000ea20000100800 */
[----:B------:R-:W-:Y:S01]  /*19ac0*/  F2FP.SATFINITE.E4M3.F32.PACK_AB_MERGE_C R121, R122, R121, RZ ;  /* 0x000000797a79723e */ /* 0x000fe200048070ff */
[----:B------:R3:W-:Y:S01]  /*19ad0*/  SYNCS.ARRIVE.TRANS64.RED.A1T0 RZ, [R14+URZ], RZ ;  /* 0x000000ff0eff79a7 */ /* 0x0007e2000810043f */
        /* <DEDUP_REMOVED lines=38> */
[----:B------:R-:W-:Y:S01]  /*19d40*/  F2FP.SATFINITE.E4M3.F32.PACK_AB_MERGE_C R152, R13, R139, R121 ;  /* 0x0000008b0d98723e */ /* 0x000fe20004807079 */
[-C--:B------:R-:W-:Y:S01]  /*19d50*/  FMUL.FTZ R31, R31, R15.reuse ;  /* 0x0000000f1f1f7220 */ /* 0x080fe20000410000 */
        /* <DEDUP_REMOVED lines=34> */
[C---:B--2---:R-:W-:Y:S01]  /*19f80*/  ISETP.GT.AND P1, PT, R0.reuse, R20, PT ;  /* 0x000000140000720c */ /* 0x044fe20003f24270 */
[----:B------:R-:W-:Y:S02]  /*19f90*/  VIADD R0, R0, 0xffffffff ;  /* 0xffffffff00007836 */ /* 0x000fe40000000000 */
[----:B------:R-:W-:-:S10]  /*19fa0*/  IMAD.MOV.U32 R20, RZ, RZ, R9 ;  /* 0x000000ffff147224 */ /* 0x000fd400078e0009 */
[----:B---3--:R-:W-:Y:S05]  /*19fb0*/  @P1 BRA `(.L_x_1223) ;  /* 0xffffffb000e01947 */ /* 0x008fea000383ffff */
.L_x_1203:
[----:B------:R-:W-:Y:S05]  /*19fc0*/  BSYNC B0 ;  /* 0x0000000000007941 */ /* 0x000fea0003800000 */
.L_x_1202:
[----:B------:R-:W-:Y:S06]  /*19fd0*/  BAR.ARV 0x8, 0x1a0 ;  /* 0x0206800000007b1d */ /* 0x000fec0000002000 */
[----:B------:R-:W-:Y:S05]  /*19fe0*/  @!P0 BRA `(.L_x_1224) ;  /* 0x0000000000048947 */ /* 0x000fea0003800000 */
[----:B------:R-:W-:Y:S01]  /*19ff0*/  BPT.TRAP 0x1 ;  /* 0x000000040000795c */ /* 0x000fe20000300000 */
.L_x_1224:
[----:B------:R-:W-:Y:S01]  /*1a000*/  IMAD R13, R19, 0x8, R18 ;  /* 0x00000008130d7824 */ /* 0x000fe200078e0212 */
[----:B------:R-:W-:-:S04]  /*1a010*/  SHF.L.U32 R0, R156, 0x1f, RZ ;  /* 0x0000001f9c007819 */ /* 0x000fc800000006ff */
[----:B------:R2:W3:Y:S01]  /*1a020*/  SYNCS.PHASECHK.TRANS64.TRYWAIT P1, [R13+URZ+0x13250], R0 ;  /* 0x013250000d0075a7 */ /* 0x0004e2000802017f */
[----:B------:R-:W-:Y:S05]  /*1a030*/  @!P0 BRA `(.L_x_1225) ;  /* 0x0000000000048947 */ /* 0x000fea0003800000 */
[----:B------:R-:W-:Y:S01]  /*1a040*/  BPT.TRAP 0x1 ;  /* 0x000000040000795c */ /* 0x000fe20000300000 */
.L_x_1225:
[----:B------:R-:W-:Y:S04]  /*1a050*/  BSSY B0, `(.L_x_1226) ;  /* 0x0000004000007945 */ /* 0x000fe80003800000 */
[----:B---3--:R-:W-:Y:S05]  /*1a060*/  @P1 BRA `(.L_x_1227) ;  /* 0x0000000000081947 */ /* 0x008fea0003800000 */
[----:B------:R-:W3:Y:S02]  /*1a070*/  SYNCS.PHASECHK.TRANS64.TRYWAIT P1, [R13+URZ+0x13250], R0 ;  /* 0x013250000d0075a7 */ /* 0x000ee4000802017f */
[----:B---3--:R-:W-:Y:S05]  /*1a080*/  @!P1 BRA `(.L_x_1228) ;  /* 0x0000008800709947 */ /* 0x008fea0003800000 */
.L_x_1227:
[----:B------:R-:W-:Y:S05]  /*1a090*/  BSYNC B0 ;  /* 0x0000000000007941 */ /* 0x000fea0003800000 */
.L_x_1226:
[----:B------:R-:W0:Y:S01]  /*1a0a0*/  LDL.LU R14, [R1+0x5c] ;  /* 0x00005c00010e7983 */ /* 0x000e220000300800 */
[----:B------:R-:W-:-:S03]  /*1a0b0*/  ULDC.64 UR4, c[0x0][0x9a0] ;  /* 0x0002680000047ab9 */ /* 0x000fc60000000a00 */
[----:B------:R-:W4:Y:S04]  /*1a0c0*/  LDL.LU R2, [R1+0x50] ;  /* 0x0000500001027983 */ /* 0x000f280000300800 */
[----:B-1----:R-:W5:Y:S04]  /*1a0d0*/  LDL.LU R12, [R1+0x8] ;  /* 0x00000800010c7983 */ /* 0x002f680000300800 */
[----:B------:R-:W5:Y:S01]  /*1a0e0*/  LDL.LU R8, [R1+0x4] ;  /* 0x0000040001087983 */ /* 0x000f620000300800 */
[----:B------:R-:W-:Y:S01]  /*1a0f0*/  VIADD R18, R18, 0x1000 ;  /* 0x0000100012127836 */ /* 0x000fe20000000000 */
[----:B------:R-:W-:Y:S01]  /*1a100*/  ISETP.NE.U32.AND P1, PT, RZ, UR4, PT ;  /* 0x00000004ff007c0c */ /* 0x000fe2000bf25070 */
[----:B------:R-:W-:Y:S01]  /*1a110*/  IMAD.MOV.U32 R5, RZ, RZ, -0x3ffffff0 ;  /* 0xc0000010ff057424 */ /* 0x000fe200078e00ff */
[----:B------:R-:W-:-:S02]  /*1a120*/  WARPGROUP.ARRIVE ;  /* 0x00000000000079c5 */ /* 0x000fc40000000000 */
[----:B------:R-:W-:Y:S02]  /*1a130*/  SHF.R.U32.HI R18, RZ, 0x4, R18 ;  /* 0x00000004ff127819 */ /* 0x000fe40000011612 */
[----:B------:R-:W-:Y:S02]  /*1a140*/  R2UR UR7, R5 ;  /* 0x00000000050772ca */ /* 0x000fe400000e0000 */
[----:B------:R-:W-:Y:S02]  /*1a150*/  LOP3.LUT R18, R18, 0x3fff, RZ, 0xc0, !PT ;  /* 0x00003fff12127812 */ /* 0x000fe400078ec0ff */
[----:B------:R-:W-:Y:S02]  /*1a160*/  ISETP.NE.AND.EX P1, PT, RZ, UR5, PT, P1 ;  /* 0x00000005ff007c0c */ /* 0x000fe4000bf25310 */
[----:B------:R-:W-:-:S05]  /*1a170*/  LOP3.LUT R18, R18, 0x10000, RZ, 0xfc, !PT ;  /* 0x0001000012127812 */ /* 0x000fca00078efcff */
[----:B------:R-:W-:-:S05]  /*1a180*/  IMAD R4, R19, 0x280, R18 ;  /* 0x0000028013047824 */ /* 0x000fca00078e0212 */
[----:B------:R-:W-:Y:S01]  /*1a190*/  R2UR UR6, R4 ;  /* 0x00000000040672ca */ /* 0x000fe200000e0000 */
[----:B------:R-:W2:Y:S08]  /*1a1a0*/  @P1 LDC.64 R6, c[0x0][0x9c8] ;  /* 0x00027200ff061b82 */ /* 0x000eb00000000a00 */
[----:B------:R-:W1:Y:S04]  /*1a1b0*/  @P1 LDC.64 R10, c[0x0][0x9d0] ;  /* 0x00027400ff0a1b82 */ /* 0x000e680000000a00 */
[----:B------:R-:W-:Y:S03]  /*1a1c0*/  QGMMA.64x64x32.F32.E4M3.E4M3 R24, R152, gdesc[UR4], R24, gsb0 ;  /* 0x00e0000498187df3 */ /* 0x000fe60008000818 */
[----:B------:R-:W-:-:S02]  /*1a1d0*/  WARPGROUP.DEPBAR.LE gsb0, 0x0 ;  /* 0x00008000000079c5 */ /* 0x000fc40000010000 */
[----:B------:R-:W-:Y:S01]  /*1a1e0*/  WARPGROUP.ARRIVE ;  /* 0x00000000000079c5 */ /* 0x000fe20000000000 */
[----:B0-----:R-:W-:-:S05]  /*1a1f0*/  @P1 SHF.R.S32.HI R15, RZ, 0x1f, R14 ;  /* 0x0000001fff0f1819 */ /* 0x001fca000001140e */
[----:B--23--:R-:W-:Y:S01]  /*1a200*/  @P1 IMAD R0, R15, R6, RZ ;  /* 0x000000060f001224 */ /* 0x00cfe200078e02ff */
[----:B----4-:R-:W-:-:S03]  /*1a210*/  @P1 SHF.R.S32.HI R15, RZ, 0x1f, R2 ;  /* 0x0000001fff0f1819 */ /* 0x010fc60000011402 */
[C---:B------:R-:W-:Y:S02]  /*1a220*/  @P1 IMAD R5, R14.reuse, R7, R0 ;  /* 0x000000070e051224 */ /* 0x040fe400078e0200 */
[----:B------:R-:W-:-:S04]  /*1a230*/  @P1 IMAD.WIDE.U32 R6, R14, R6, RZ ;  /* 0x000000060e061225 */ /* 0x000fc800078e00ff */
[-C--:B-1----:R-:W-:Y:S02]  /*1a240*/  @P1 IMAD R0, R15, R10.reuse, RZ ;  /* 0x0000000a0f001224 */ /* 0x082fe400078e02ff */
[----:B------:R-:W-:Y:S02]  /*1a250*/  @P1 IMAD.IADD R7, R7, 0x1, R5 ;  /* 0x0000000107071824 */ /* 0x000fe400078e0205 */
[C---:B------:R-:W-:Y:S02]  /*1a260*/  @P1 IMAD R5, R2.reuse, R11, R0 ;  /* 0x0000000b02051224 */ /* 0x040fe400078e0200 */
[----:B------:R-:W-:-:S04]  /*1a270*/  @P1 IMAD.WIDE.U32 R6, R2, R10, R6 ;  /* 0x0000000a02061225 */ /* 0x000fc800078e0006 */
[----:B------:R-:W-:Y:S01]  /*1a280*/  @P1 IMAD.IADD R5, R7, 0x1, R5 ;  /* 0x0000000107051824 */ /* 0x000fe200078e0205 */
[C---:B------:R-:W-:Y:S01]  /*1a290*/  @P1 LEA R10, P2, R6.reuse, UR4, 0x2 ;  /* 0x00000004060a1c11 */ /* 0x040fe2000f8410ff */
[----:B------:R-:W-:Y:S02]  /*1a2a0*/  IMAD.MOV.U32 R2, RZ, RZ, 0x3f800000 ;  /* 0x3f800000ff027424 */ /* 0x000fe400078e00ff */
[----:B------:R-:W-:Y:S01]  /*1a2b0*/  IMAD.MOV.U32 R7, RZ, RZ, -0x3ffffff0 ;  /* 0xc0000010ff077424 */ /* 0x000fe200078e00ff */
[----:B------:R-:W-:Y:S01]  /*1a2c0*/  @P1 LEA.HI.X R11, R6, UR5, R5, 0x2, P2 ;  /* 0x00000005060b1c11 */ /* 0x000fe200090f1405 */
[----:B------:R-:W-:-:S03]  /*1a2d0*/  VIADD R6, R4, 0x80 ;  /* 0x0000008004067836 */ /* 0x000fc60000000000 */
[----:B------:R-:W-:Y:S01]  /*1a2e0*/  R2UR UR7, R7 ;  /* 0x00000000070772ca */ /* 0x000fe200000e0000 */
[----:B------:R0:W2:Y:S01]  /*1a2f0*/  @P1 LDG.E R2, desc[UR44][R10.64] ;  /* 0x0000002c0a021981 */ /* 0x0000a2000c1e1900 */
[----:B------:R-:W-:Y:S01]  /*1a300*/  R2UR UR6, R6 ;  /* 0x00000000060672ca */ /* 0x000fe200000e0000 */
[----:B------:R-:W-:Y:S02]  /*1a310*/  VIADD R6, R4, 0x100 ;  /* 0x0000010004067836 */ /* 0x000fe40000000000 */
[----:B------:R-:W-:Y:S01]  /*1a320*/  IMAD.MOV.U32 R7, RZ, RZ, -0x3ffffff0 ;  /* 0xc0000010ff077424 */ /* 0x000fe200078e00ff */
[----:B-----5:R-:W-:Y:S01]  /*1a330*/  SHFL.BFLY PT, R5, R8, 0x2, 0x1f ;  /* 0x0c401f0008057f89 */ /* 0x020fe200000e0000 */
[----:B------:R-:W-:-:S03]  /*1a340*/  IMAD.MOV.U32 R20, RZ, RZ, -0x800000 ;  /* 0xff800000ff147424 */ /* 0x000fc600078e00ff */
[----:B------:R-:W1:Y:S01]  /*1a350*/  SHFL.BFLY PT, R0, R12, 0x2, 0x1f ;  /* 0x0c401f000c007f89 */ /* 0x000e6200000e0000 */
[----:B0-----:R-:W-:-:S04]  /*1a360*/  IMAD.MOV.U32 R11, RZ, RZ, RZ ;  /* 0x000000ffff0b7224 */ /* 0x001fc800078e00ff */
[----:B------:R-:W-:Y:S01]  /*1a370*/  QGMMA.64x64x32.F32.E4M3.E4M3 R24, R148, gdesc[UR4], R24, gsb0 ;  /* 0x00e0000494187df3 */ /* 0x000fe20008000818 */
[----:B------:R-:W-:Y:S01]  /*1a380*/  R2UR UR6, R6 ;  /* 0x00000000060672ca */ /* 0x000fe200000e0000 */
[C---:B------:R-:W-:Y:S01]  /*1a390*/  VIADD R6, R4.reuse, 0x180 ;  /* 0x0000018004067836 */ /* 0x040fe20000000000 */
[----:B------:R-:W-:Y:S01]  /*1a3a0*/  R2UR UR7, R7 ;  /* 0x00000000070772ca */ /* 0x000fe200000e0000 */
[----:B------:R-:W-:Y:S02]  /*1a3b0*/  IMAD.MOV.U32 R7, RZ, RZ, -0x3ffffff0 ;  /* 0xc0000010ff077424 */ /* 0x000fe400078e00ff */
[----:B------:R-:W-:Y:S02]  /*1a3c0*/  VIADD R4, R4, 0x200 ;  /* 0x0000020004047836 */ /* 0x000fe40000000000 */
[----:B-1----:R-:W-:-:S01]  /*1a3d0*/  FADD.FTZ R0, R0, R12 ;  /* 0x0000000c00007221 */ /* 0x002fc20000010000 */
[----:B------:R-:W-:Y:S02]  /*1a3e0*/  WARPGROUP.DEPBAR.LE gsb0, 0x0 ;  /* 0x00008000000079c5 */ /* 0x000fe40000010000 */
[----:B------:R-:W-:-:S06]  /*1a3f0*/  WARPGROUP.ARRIVE ;  /* 0x00000000000079c5 */ /* 0x000fcc0000000000 */
[----:B------:R-:W-:Y:S01]  /*1a400*/  QGMMA.64x64x32.F32.E4M3.E4M3 R24, R144, gdesc[UR4], R24, gsb0 ;  /* 0x00e0000490187df3 */ /* 0x000fe20008000818 */
[----:B------:R-:W-:Y:S01]  /*1a410*/  R2UR UR6, R6 ;  /* 0x00000000060672ca */ /* 0x000fe200000e0000 */
[----:B------:R-:W-:Y:S01]  /*1a420*/  FADD.FTZ R6, R5, R8 ;  /* 0x0000000805067221 */ /* 0x000fe20000010000 */
[----:B------:R-:W-:Y:S01]  /*1a430*/  R2UR UR7, R7 ;  /* 0x00000000070772ca */ /* 0x000fe200000e0000 */
[----:B------:R-:W-:Y:S01]  /*1a440*/  IMAD.MOV.U32 R5, RZ, RZ, -0x3ffffff0 ;  /* 0xc0000010ff057424 */ /* 0x000fe200078e00ff */
[----:B------:R-:W0:Y:S02]  /*1a450*/  SHFL.BFLY PT, R7, R0, 0x1, 0x1f ;  /* 0x0c201f0000077f89 */ /* 0x000e2400000e0000 */
[----:B0-----:R-:W-:-:S01]  /*1a460*/  FADD.FTZ R7, R0, R7 ;  /* 0x0000000700077221 */ /* 0x001fc20000010000 */
[----:B------:R-:W-:-:S03]  /*1a470*/  IMAD.MOV.U32 R0, RZ, RZ, -0x800000 ;  /* 0xff800000ff007424 */ /* 0x000fc600078e00ff */
[C---:B------:R-:W-:Y:S01]  /*1a480*/  FMUL.FTZ R12, R7.reuse, 0.00390625 ;  /* 0x3b800000070c7820 */ /* 0x040fe20000410000 */
[----:B------:R-:W-:-:S04]  /*1a490*/  FSETP.NE.FTZ.AND P1, PT, R7, RZ, PT ;  /* 0x000000ff0700720b */ /* 0x000fc80003f35000 */
[----:B------:R-:W-:Y:S01]  /*1a4a0*/  FSETP.NE.FTZ.AND P2, PT, R12, RZ, PT ;  /* 0x000000ff0c00720b */ /* 0x000fe20003f55000 */
[----:B------:R-:W-:Y:S02]  /*1a4b0*/  WARPGROUP.DEPBAR.LE gsb0, 0x0 ;  /* 0x00008000000079c5 */ /* 0x000fe40000010000 */
[----:B------:R-:W-:-:S06]  /*1a4c0*/  WARPGROUP.ARRIVE ;  /* 0x00000000000079c5 */ /* 0x000fcc0000000000 */
[----:B------:R-:W-:Y:S01]  /*1a4d0*/  QGMMA.64x64x32.F32.E4M3.E4M3 R24, R140, gdesc[UR4], R24, gsb0 ;  /* 0x00e000048c187df3 */ /* 0x000fe20008000818 */
[----:B------:R-:W-:-:S03]  /*1a4e0*/  R2UR UR6, R4 ;  /* 0x00000000040672ca */ /* 0x000fc600000e0000 */
[----:B------:R-:W-:Y:S01]  /*1a4f0*/  @P2 FMUL.FTZ R4, R56, 0.69314718246459960938 ;  /* 0x3f31721838042820 */ /* 0x000fe20000410000 */
[----:B------:R-:W-:Y:S02]  /*1a500*/  R2UR UR7, R5 ;  /* 0x00000000050772ca */ /* 0x000fe400000e0000 */
[----:B------:R-:W0:Y:S02]  /*1a510*/  SHFL.BFLY PT, R5, R6, 0x1, 0x1f ;  /* 0x0c201f0006057f89 */ /* 0x000e2400000e0000 */
[----:B0-----:R-:W-:-:S01]  /*1a520*/  FADD.FTZ R10, R6, R5 ;  /* 0x00000005060a7221 */ /* 0x001fc20000010000 */
[----:B------:R-:W-:Y:S01]  /*1a530*/  IMAD.MOV.U32 R5, RZ, RZ, RZ ;  /* 0x000000ffff057224 */ /* 0x000fe200078e00ff */
[----:B------:R-:W0:Y:S02]  /*1a540*/  @P2 MUFU.LG2 R6, R12 ;  /* 0x0000000c00062308 */ /* 0x000e240000000c00 */
[----:B------:R-:W-:-:S05]  /*1a550*/  FMUL.FTZ R14, R10, 0.00390625 ;  /* 0x3b8000000a0e7820 */ /* 0x000fca0000410000 */
[----:B------:R-:W-:Y:S01]  /*1a560*/  FSETP.NE.FTZ.AND P3, PT, R14, RZ, PT ;  /* 0x000000ff0e00720b */ /* 0x000fe20003f75000 */
[----:B------:R0:W-:Y:S01]  /*1a570*/  @P1 MUFU.RCP R5, R7 ;  /* 0x0000000700051308 */ /* 0x0001e20000001000 */
[----:B------:R-:W-:Y:S01]  /*1a580*/  FSETP.NE.FTZ.AND P1, PT, R10, RZ, PT ;  /* 0x000000ff0a00720b */ /* 0x000fe20003f35000 */
[----:B0-----:R-:W-:-:S10]  /*1a590*/  @P2 FMUL.FTZ R7, R6, 0.69314718246459960938 ;  /* 0x3f31721806072820 */ /* 0x001fd40000410000 */
[----:B------:R-:W0:Y:S01]  /*1a5a0*/  @P3 MUFU.LG2 R8, R14 ;  /* 0x0000000e00083308 */ /* 0x000e220000000c00 */
[----:B------:R-:W-:Y:S01]  /*1a5b0*/  @P3 FMUL.FTZ R15, R56, 0.69314718246459960938 ;  /* 0x3f317218380f3820 */ /* 0x000fe20000410000 */
[----:B------:R-:W-:-:S06]  /*1a5c0*/  @P2 FFMA.FTZ R20, R4, R3, R7 ;  /* 0x0000000304142223 */ /* 0x000fcc0000010007 */
[----:B------:R-:W1:Y:S01]  /*1a5d0*/  @P1 MUFU.RCP R11, R10 ;  /* 0x0000000a000b1308 */ /* 0x000e620000001000 */
[----:B0-----:R-:W-:-:S04]  /*1a5e0*/  @P3 FMUL.FTZ R8, R8, 0.69314718246459960938 ;  /* 0x3f31721808083820 */ /* 0x001fc80000410000 */
[----:B------:R-:W-:Y:S01]  /*1a5f0*/  @P3 FFMA.FTZ R0, R15, R9, R8 ;  /* 0x000000090f003223 */ /* 0x000fe20000010008 */
[----:B------:R-:W-:Y:S02]  /*1a600*/  WARPGROUP.DEPBAR.LE gsb0, 0x0 ;  /* 0x00008000000079c5 */ /* 0x000fe40000010000 */
[----:B------:R-:W-:-:S06]  /*1a610*/  WARPGROUP.ARRIVE ;  /* 0x00000000000079c5 */ /* 0x000fcc0000000000 */
[----:B------:R-:W-:Y:S01]  /*1a620*/  QGMMA.64x64x32.F32.E4M3.E4M3 R24, R136, gdesc[UR4], R24, gsb0 ;  /* 0x00e0000488187df3 */ /* 0x000fe20008000818 */
[-C--:B--2---:R-:W-:Y:S01]  /*1a630*/  FMUL.FTZ R5, R5, R2.reuse ;  /* 0x0000000205057220 */ /* 0x084fe20000410000 */
[----:B-1----:R-:W-:Y:S01]  /*1a640*/  FMUL.FTZ R4, R11, R2 ;  /* 0x000000020b047220 */ /* 0x002fe20000410000 */
[----:B------:R-:W-:Y:S02]  /*1a650*/  WARPGROUP.DEPBAR.LE gsb0, 0x0 ;  /* 0x00008000000079c5 */ /* 0x000fe40000010000 */
[----:B------:R-:W-:Y:S05]  /*1a660*/  @!P0 BRA `(.L_x_1229) ;  /* 0x0000000000048947 */ /* 0x000fea0003800000 */
[----:B------:R-:W-:Y:S01]  /*1a670*/  BPT.TRAP 0x1 ;  /* 0x000000040000795c */ /* 0x000fe20000300000 */
.L_x_1229:
[----:B------:R-:W2:Y:S01]  /*1a680*/  LDL.LU R3, [R1+0x30] ;  /* 0x0000300001037983 */ /* 0x000ea20000300800 */
[----:B------:R-:W-:Y:S02]  /*1a690*/  VIADD R2, R13, 0x13260 ;  /* 0x000132600d027836 */ /* 0x000fe40000000000 */
[-C--:B------:R-:W-:Y:S01]  /*1a6a0*/  FMUL.FTZ R58, R24, R5.reuse ;  /* 0x00000005183a7220 */ /* 0x080fe20000410000 */
[----:B------:R-:W-:Y:S01]  /*1a6b0*/  FMUL.FTZ R56, R25, R5 ;  /* 0x0000000519387220 */ /* 0x000fe20000410000 */
[----:B------:R-:W3:Y:S01]  /*1a6c0*/  LDL.LU R18, [R1+0x6c] ;  /* 0x00006c0001127983 */ /* 0x000ee20000300800 */
        /* <DEDUP_REMOVED lines=32> */
[----:B------:R-:W-:Y:S01]  /*1a8d0*/  FMUL.FTZ R55, R55, R4 ;  /* 0x0000000437377220 */ /* 0x000fe20000410000 */
[----:B------:R-:W-:-:S02]  /*1a8e0*/  SEL R19, R19, RZ, P1 ;  /* 0x000000ff13137207 */ /* 0x000fc40000800000 */
[----:B--2---:R-:W-:Y:S01]  /*1a8f0*/  PRMT R2, R3, 0x654, R2 ;  /* 0x0000065403027816 */ /* 0x004fe20000000002 */
[----:B---3--:R-:W-:-:S03]  /*1a900*/  VIADD R18, R18, 0x1 ;  /* 0x0000000112127836 */ /* 0x008fc60000000000 */
[----:B------:R0:W-:Y:S02]  /*1a910*/  SYNCS.ARRIVE.TRANS64.RED.A1T0 RZ, [R2+URZ], RZ ;  /* 0x000000ff02ff79a7 */ /* 0x0001e4000810043f */
[----:B------:R0:W-:Y:S01]  /*1a920*/  STL [R1+0x6c], R18 ;  /* 0x00006c1201007387 */ /* 0x0001e20000100800 */
[----:B------:R-:W-:-:S04]  /*1a930*/  SEL R3, RZ, 0x1, P1 ;  /* 0x00000001ff037807 */ /* 0x000fc80000800000 */
[----:B------:R-:W-:-:S07]  /*1a940*/  LOP3.LUT R156, R156, R3, RZ, 0x3c, !PT ;  /* 0x000000039c9c7212 */ /* 0x000fce00078e3cff */
.L_x_1116:
[----:B------:R-:W2:Y:S08]  /*1a950*/  S2UR UR4, SR_CgaCtaId ;  /* 0x00000000000479c3 */ /* 0x000eb00000008800 */
[----:B------:R-:W-:Y:S01]  /*1a960*/  BAR.SYNC.DEFER_BLOCKING 0x5, 0x200 ;  /* 0x0148000000007b1d */ /* 0x000fe20000010000 */
[----:B0-----:R-:W-:-:S05]  /*1a970*/  MOV R18, 0x400 ;  /* 0x0000040000127802 */ /* 0x001fca0000000f00 */
[----:B------:R-:W-:Y:S01]  /*1a980*/  BSSY B0, `(.L_x_1230) ;  /* 0x00001c6000007945 */ /* 0x000fe20003800000 */
[----:B-----5:R-:W0:Y:S01]  /*1a990*/  S2R R47, SR_TID.X ;  /* 0x00000000002f7919 */ /* 0x020e220000002100 */
[----:B--2---:R-:W-:-:S05]  /*1a9a0*/  IMAD.U32 R2, RZ, RZ, UR4 ;  /* 0x00000004ff027e24 */ /* 0x004fca000f8e00ff */
[----:B------:R-:W-:Y:S01]  /*1a9b0*/  LEA R18, R2, R18, 0x18 ;  /* 0x0000001202127211 */ /* 0x000fe200078ec0ff */
[----:B------:R2:W-:Y:S04]  /*1a9c0*/  STL [R1+0x30], R2 ;  /* 0x0000300201007387 */ /* 0x0005e80000100800 */
[----:B------:R-:W3:Y:S01]  /*1a9d0*/  LDS.128 R48, [R18+0x132d0] ;  /* 0x0132d00012307984 */ /* 0x000ee20000000c00 */
[----:B0-----:R-:W-:-:S05]  /*1a9e0*/  VIADD R3, R47, 0xffffff80 ;  /* 0xffffff802f037836 */ /* 0x001fca0000000000 */
[----:B------:R-:W-:-:S04]  /*1a9f0*/  SHF.R.S32.HI R26, RZ, 0x1f, R3 ;  /* 0x0000001fff1a7819 */ /* 0x000fc80000011403 */
[----:B--2---:R-:W-:-:S04]  /*1aa00*/  LEA.HI R2, R26, R3, RZ, 0x3 ;  /* 0x000000031a027211 */ /* 0x004fc800078f18ff */
[----:B------:R-:W-:Y:S02]  /*1aa10*/  LOP3.LUT R4, R2, 0x1ffffff8, RZ, 0xc0, !PT ;  /* 0x1ffffff802047812 */ /* 0x000fe400078ec0ff */
[----:B------:R-:W-:-:S03]  /*1aa20*/  SHF.R.S32.HI R2, RZ, 0x3, R2 ;  /* 0x00000003ff027819 */ /* 0x000fc60000011402 */
[----:B------:R-:W-:-:S04]  /*1aa30*/  IMAD.IADD R4, R3, 0x1, -R4 ;  /* 0x0000000103047824 */ /* 0x000fc800078e0a04 */
[----:B------:R-:W-:Y:S01]  /*1aa40*/  IMAD.SHL.U32 R28, R4, 0x8, RZ ;  /* 0x00000008041c7824 */ /* 0x000fe200078e00ff */
[----:B---3--:R0:W-:Y:S04]  /*1aa50*/  STL.64 [R1+0x50], R48 ;  /* 0x0000503001007387 */ /* 0x0081e80000100a00 */
[----:B------:R0:W-:Y:S01]  /*1aa60*/  STL.64 [R1+0x58], R50 ;  /* 0x0000583201007387 */ /* 0x0001e20000100a00 */
[----:B------:R-:W-:Y:S06]  /*1aa70*/  BAR.ARV 0x4, 0x200 ;  /* 0x0108000000007b1d */ /* 0x000fec0000002000 */
[----:B------:R-:W-:Y:S05]  /*1aa80*/  @P0 BRA `(.L_x_1231) ;  /* 0x0000001000a00947 */ /* 0x000fea0003800000 */
[----:B------:R-:W-:Y:S01]  /*1aa90*/  IMAD.SHL.U32 R4, R47, 0x4, RZ ;  /* 0x000000042f047824 */ /* 0x000fe200078e00ff */
[----:B------:R-:W-:Y:S01]  /*1aaa0*/  ULDC.64 UR4, c[0x4][0x38] ;  /* 0x01000e0000047ab9 */ /* 0x000fe20000000a00 */
[----:B0-----:R-:W2:Y:S03]  /*1aab0*/  LDL R49, [R1+0x68] ;  /* 0x0000680001317983 */ /* 0x001ea60000100800 */
[----:B------:R-:W-:Y:S01]  /*1aac0*/  LOP3.LUT R4, R4, 0xc, RZ, 0xc0, !PT ;  /* 0x0000000c04047812 */ /* 0x000fe200078ec0ff */
[----:B------:R-:W3:Y:S03]  /*1aad0*/  LDL R48, [R1+0x64] ;  /* 0x0000640001307983 */ /* 0x000ee60000100800 */
[----:B------:R-:W-:-:S05]  /*1aae0*/  IADD3 R4, P0, R4, UR4, RZ ;  /* 0x0000000404047c10 */ /* 0x000fca000ff1e0ff */
[----:B------:R-:W-:Y:S01]  /*1aaf0*/  IMAD.X R5, RZ, RZ, UR5, P0 ;  /* 0x00000005ff057e24 */ /* 0x000fe200080e06ff */
[----:B------:R-:W-:Y:S01]  /*1ab00*/  F2FP.BF16.F32.PACK_AB R56, R29, R56 ;  /* 0x000000381d38723e */ /* 0x000fe200000010ff */
[----:B------:R-:W-:-:S03]  /*1ab10*/  ULDC.64 UR4, c[0x0][0xbd8] ;  /* 0x0002f60000047ab9 */ /* 0x000fc60000000a00 */
[----:B------:R0:W4:Y:S01]  /*1ab20*/  LDG.E.CONSTANT R27, desc[UR44][R4.64] ;  /* 0x0000002c041b7981 */ /* 0x000122000c1e9900 */
[----:B------:R-:W-:Y:S02]  /*1ab30*/  F2FP.BF16.F32.PACK_AB R30, R30, R25 ;  /* 0x000000191e1e723e */ /* 0x000fe400000010ff */
[----:B------:R-:W-:Y:S01]  /*1ab40*/  LEA.HI R25, R26, R3, RZ, 0x5 ;  /* 0x000000031a197211 */ /* 0x000fe200078f28ff */
[----:B------:R-:W0:Y:S01]  /*1ab50*/  S2R R29, SR_SWINHI ;  /* 0x00000000001d7919 */ /* 0x000e220000002f00 */
[----:B------:R-:W-:Y:S02]  /*1ab60*/  F2FP.BF16.F32.PACK_AB R31, R31, R32 ;  /* 0x000000201f1f723e */ /* 0x000fe400000010ff */
[----:B------:R-:W-:Y:S01]  /*1ab70*/  LOP3.LUT P0, R34, R47, 0x3, RZ, 0xc0, !PT ;  /* 0x000000032f227812 */ /* 0x000fe2000780c0ff */
[----:B-1----:R-:W-:Y:S01]  /*1ab80*/  IMAD.SHL.U32 R33, R25, 0x20, RZ ;  /* 0x0000002019217824 */ /* 0x002fe200078e00ff */
[----:B------:R-:W-:Y:S02]  /*1ab90*/  F2FP.BF16.F32.PACK_AB R21, R36, R21 ;  /* 0x000000152415723e */ /* 0x000fe400000010ff */
[----:B0-----:R-:W-:-:S02]  /*1aba0*/  LEA.HI R4, R26, R3, RZ, 0x4 ;  /* 0x000000031a047211 */ /* 0x001fc400078f20ff */
[----:B------:R-:W-:Y:S02]  /*1abb0*/  ISETP.EQ.OR P0, PT, R34, 0x3, !P0 ;  /* 0x000000032200780c */ /* 0x000fe40004702670 */
[----:B------:R-:W-:Y:S02]  /*1abc0*/  SHF.R.S32.HI R5, RZ, 0x4, R4 ;  /* 0x00000004ff057819 */ /* 0x000fe40000011404 */
[C---:B------:R-:W-:Y:S02]  /*1abd0*/  LOP3.LUT R32, R4.reuse, 0x3fffff0, RZ, 0xc0, !PT ;  /* 0x03fffff004207812 */ /* 0x040fe400078ec0ff */
[----:B------:R-:W-:Y:S02]  /*1abe0*/  LEA.HI R25, R4, R5, RZ, 0x1 ;  /* 0x0000000504197211 */ /* 0x000fe400078f08ff */
[----:B------:R-:W-:Y:S01]  /*1abf0*/  LOP3.LUT R33, R33, 0xfffffc00, RZ, 0xc0, !PT ;  /* 0xfffffc0021217812 */ /* 0x000fe200078ec0ff */
[----:B------:R-:W-:Y:S01]  /*1ac00*/  IMAD.IADD R4, R3, 0x1, -R32 ;  /* 0x0000000103047824 */ /* 0x000fe200078e0a20 */
[----:B------:R-:W-:-:S02]  /*1ac10*/  LOP3.LUT R34, R25, 0x1ffffffe, RZ, 0xc0, !PT ;  /* 0x1ffffffe19227812 */ /* 0x000fc400078ec0ff */
[----:B------:R-:W-:Y:S01]  /*1ac20*/  F2FP.BF16.F32.PACK_AB R24, R37, R24 ;  /* 0x000000182518723e */ /* 0x000fe200000010ff */
[----:B------:R-:W-:Y:S01]  /*1ac30*/  IMAD R4, R4, 0x40, R33 ;  /* 0x0000004004047824 */ /* 0x000fe200078e0221 */
[----:B------:R-:W-:Y:S01]  /*1ac40*/  F2FP.BF16.F32.PACK_AB R9, R52, R9 ;  /* 0x000000093409723e */ /* 0x000fe200000010ff */
[----:B------:R-:W-:Y:S01]  /*1ac50*/  IMAD.IADD R5, R5, 0x1, -R34 ;  /* 0x0000000105057824 */ /* 0x000fe200078e0a22 */
[----:B------:R-:W-:Y:S02]  /*1ac60*/  SEL R34, R21, R24, P0 ;  /* 0x0000001815227207 */ /* 0x000fe40000000000 */
[----:B------:R-:W-:Y:S01]  /*1ac70*/  SEL R21, R24, R21, P0 ;  /* 0x0000001518157207 */ /* 0x000fe20000000000 */
[----:B------:R-:W-:Y:S01]  /*1ac80*/  IMAD R5, R5, 0x8, R4 ;  /* 0x0000000805057824 */ /* 0x000fe200078e0204 */
[----:B------:R-:W-:Y:S02]  /*1ac90*/  F2FP.BF16.F32.PACK_AB R8, R53, R8 ;  /* 0x000000083508723e */ /* 0x000fe400000010ff */
[----:B------:R-:W-:-:S02]  /*1aca0*/  F2FP.BF16.F32.PACK_AB R15, R38, R15 ;  /* 0x0000000f260f723e */ /* 0x000fc400000010ff */
[----:B------:R-:W-:Y:S02]  /*1acb0*/  MOV R24, R18 ;  /* 0x0000001200187202 */ /* 0x000fe40000000f00 */
[----:B------:R-:W-:Y:S02]  /*1acc0*/  MOV R25, R29 ;  /* 0x0000001d00197202 */ /* 0x000fe40000000f00 */
[----:B------:R-:W-:Y:S02]  /*1acd0*/  SEL R38, R9, R8, P0 ;  /* 0x0000000809267207 */ /* 0x000fe40000000000 */
[----:B------:R-:W-:Y:S01]  /*1ace0*/  SEL R29, R8, R9, P0 ;  /* 0x00000009081d7207 */ /* 0x000fe20000000000 */
[----:B------:R-:W-:Y:S01]  /*1acf0*/  IMAD.WIDE R8, R5, 0x2, R24 ;  /* 0x0000000205087825 */ /* 0x000fe200078e0218 */
[----:B------:R-:W-:Y:S02]  /*1ad00*/  F2FP.BF16.F32.PACK_AB R14, R39, R14 ;  /* 0x0000000e270e723e */ /* 0x000fe400000010ff */
[----:B------:R-:W-:-:S02]  /*1ad10*/  F2FP.BF16.F32.PACK_AB R11, R46, R11 ;  /* 0x0000000b2e0b723e */ /* 0x000fc400000010ff */
[----:B------:R-:W-:Y:S02]  /*1ad20*/  SEL R42, R15, R14, P0 ;  /* 0x0000000e0f2a7207 */ /* 0x000fe40000000000 */
[----:B------:R-:W-:Y:S02]  /*1ad30*/  SEL R33, R14, R15, P0 ;  /* 0x0000000f0e217207 */ /* 0x000fe40000000000 */
[----:B------:R-:W-:Y:S02]  /*1ad40*/  IADD3 R15, P3, R8, 0x20, RZ ;  /* 0x00000020080f7810 */ /* 0x000fe40007f7e0ff */
[----:B------:R-:W-:Y:S02]  /*1ad50*/  F2FP.BF16.F32.PACK_AB R10, R10, R43 ;  /* 0x0000002b0a0a723e */ /* 0x000fe400000010ff */
[----:B------:R-:W-:Y:S02]  /*1ad60*/  LOP3.LUT R4, R15, 0x380, RZ, 0xc0, !PT ;  /* 0x000003800f047812 */ /* 0x000fe400078ec0ff */
[----:B------:R-:W-:-:S02]  /*1ad70*/  IADD3 R37, P2, R8, 0x40, RZ ;  /* 0x0000004008257810 */ /* 0x000fc40007f5e0ff */
[----:B------:R-:W-:Y:S02]  /*1ad80*/  SHF.R.U64 R4, R4, 0x3, RZ ;  /* 0x0000000304047819 */ /* 0x000fe400000012ff */
[----:B------:R-:W-:Y:S02]  /*1ad90*/  F2FP.BF16.F32.PACK_AB R57, R57, R58 ;  /* 0x0000003a3939723e */ /* 0x000fe400000010ff */
[----:B------:R-:W-:Y:S02]  /*1ada0*/  F2FP.BF16.F32.PACK_AB R13, R44, R13 ;  /* 0x0000000d2c0d723e */ /* 0x000fe400000010ff */
[----:B------:R-:W-:Y:S02]  /*1adb0*/  F2FP.BF16.F32.PACK_AB R12, R45, R12 ;  /* 0x0000000c2d0c723e */ /* 0x000fe400000010ff */
[----:B------:R-:W-:Y:S02]  /*1adc0*/  SEL R14, R11, R10, P0 ;  /* 0x0000000a0b0e7207 */ /* 0x000fe40000000000 */
[----:B------:R-:W-:Y:S01]  /*1add0*/  SEL R35, R10, R11, P0 ;  /* 0x0000000b0a237207 */ /* 0x000fe20000000000 */
[----:B------:R-:W-:Y:S01]  /*1ade0*/  IMAD.X R11, RZ, RZ, R9, P3 ;  /* 0x000000ffff0b7224 */ /* 0x000fe200018e0609 */
[----:B------:R-:W-:-:S02]  /*1adf0*/  F2FP.BF16.F32.PACK_AB R7, R54, R7 ;  /* 0x000000073607723e */ /* 0x000fc400000010ff */
[----:B------:R-:W-:Y:S02]  /*1ae00*/  F2FP.BF16.F32.PACK_AB R6, R55, R6 ;  /* 0x000000063706723e */ /* 0x000fe400000010ff */
[----:B------:R-:W-:Y:S02]  /*1ae10*/  LOP3.LUT R10, R4, R15, RZ, 0x3c, !PT ;  /* 0x0000000f040a7212 */ /* 0x000fe400078e3cff */
[----:B------:R-:W-:Y:S02]  /*1ae20*/  LOP3.LUT R4, R37, 0x380, RZ, 0xc0, !PT ;  /* 0x0000038025047812 */ /* 0x000fe400078ec0ff */
[----:B------:R-:W-:Y:S02]  /*1ae30*/  SEL R32, R57, R56, P0 ;  /* 0x0000003839207207 */ /* 0x000fe40000000000 */
[----:B------:R-:W-:Y:S02]  /*1ae40*/  SEL R36, R13, R12, P0 ;  /* 0x0000000c0d247207 */ /* 0x000fe40000000000 */
[----:B------:R-:W-:-:S02]  /*1ae50*/  SEL R57, R56, R57, P0 ;  /* 0x0000003938397207 */ /* 0x000fc40000000000 */
[----:B------:R-:W-:Y:S02]  /*1ae60*/  SEL R13, R12, R13, P0 ;  /* 0x0000000d0c0d7207 */ /* 0x000fe40000000000 */
[----:B------:R-:W-:Y:S02]  /*1ae70*/  SEL R40, R30, R31, P0 ;  /* 0x0000001f1e287207 */ /* 0x000fe40000000000 */
[----:B------:R-:W-:Y:S02]  /*1ae80*/  SEL R31, R31, R30, P0 ;  /* 0x0000001e1f1f7207 */ /* 0x000fe40000000000 */
[----:B------:R-:W-:Y:S02]  /*1ae90*/  SEL R46, R7, R6, P0 ;  /* 0x00000006072e7207 */ /* 0x000fe40000000000 */
[----:B------:R-:W-:Y:S01]  /*1aea0*/  SEL R39, R6, R7, P0 ;  /* 0x0000000706277207 */ /* 0x000fe20000000000 */
[----:B------:R-:W-:Y:S01]  /*1aeb0*/  IMAD.X R7, RZ, RZ, R9, P2 ;  /* 0x000000ffff077224 */ /* 0x000fe200010e0609 */
[----:B------:R-:W-:-:S02]  /*1aec0*/  SHF.R.U64 R4, R4, 0x3, RZ ;  /* 0x0000000304047819 */ /* 0x000fc400000012ff */
[----:B------:R-:W-:Y:S02]  /*1aed0*/  IADD3 R41, P1, R8, 0x60, RZ ;  /* 0x0000006008297810 */ /* 0x000fe40007f3e0ff */
[----:B------:R-:W-:Y:S02]  /*1aee0*/  LOP3.LUT R6, R4, R37, RZ, 0x3c, !PT ;  /* 0x0000002504067212 */ /* 0x000fe400078e3cff */
[----:B------:R-:W-:Y:S02]  /*1aef0*/  LOP3.LUT R5, R8, 0x380, RZ, 0xc0, !PT ;  /* 0x0000038008057812 */ /* 0x000fe400078ec0ff */
[----:B------:R-:W-:Y:S02]  /*1af00*/  LOP3.LUT R30, R41, 0x380, RZ, 0xc0, !PT ;  /* 0x00000380291e7812 */ /* 0x000fe400078ec0ff */
[----:B------:R-:W-:Y:S02]  /*1af10*/  SHF.R.U64 R5, R5, 0x3, RZ ;  /* 0x0000000305057819 */ /* 0x000fe400000012ff */
[----:B------:R-:W-:-:S02]  /*1af20*/  SHF.R.U64 R30, R30, 0x3, RZ ;  /* 0x000000031e1e7819 */ /* 0x000fc400000012ff */
[----:B------:R-:W-:Y:S01]  /*1af30*/  LOP3.LUT R8, R5, R8, RZ, 0x3c, !PT ;  /* 0x0000000805087212 */ /* 0x000fe200078e3cff */
[----:B------:R-:W-:Y:S01]  /*1af40*/  IMAD.X R5, RZ, RZ, R9, P1 ;  /* 0x000000ffff057224 */ /* 0x000fe200008e0609 */
[----:B------:R-:W-:Y:S02]  /*1af50*/  LOP3.LUT R4, R30, R41, RZ, 0x3c, !PT ;  /* 0x000000291e047212 */ /* 0x000fe400078e3cff */
[----:B------:R-:W-:Y:S02]  /*1af60*/  ISETP.NE.U32.AND P1, PT, RZ, UR4, PT ;  /* 0x00000004ff007c0c */ /* 0x000fe4000bf25070 */
[----:B------:R-:W-:Y:S02]  /*1af70*/  MOV R45, R8 ;  /* 0x00000008002d7202 */ /* 0x000fe40000000f00 */
[----:B------:R-:W-:Y:S02]  /*1af80*/  MOV R43, R10 ;  /* 0x0000000a002b7202 */ /* 0x000fe40000000f00 */
[----:B------:R-:W-:-:S02]  /*1af90*/  MOV R41, R6 ;  /* 0x0000000600297202 */ /* 0x000fc40000000f00 */
[----:B------:R-:W-:Y:S01]  /*1afa0*/  ISETP.NE.AND.EX P1, PT, RZ, UR5, PT, P1 ;  /* 0x00000005ff007c0c */ /* 0x000fe2000bf25310 */
[----:B------:R-:W-:Y:S01]  /*1afb0*/  ULDC.64 UR4, c[0x0][0xbe0] ;  /* 0x0002f80000047ab9 */ /* 0x000fe20000000a00 */
[----:B----4-:R-:W-:Y:S01]  /*1afc0*/  LOP3.LUT R12, R27, 0x2, RZ, 0x3c, !PT ;  /* 0x000000021b0c7812 */ /* 0x010fe200078e3cff */
[----:B------:R-:W-:Y:S04]  /*1afd0*/  SHFL.IDX PT, R32, R32, R27, 0x1c1f ;  /* 0x001c1f1b20207589 */ /* 0x000fe800000e0000 */
[----:B------:R-:W0:Y:S04]  /*1afe0*/  SHFL.IDX PT, R57, R57, R12, 0x1c1f ;  /* 0x001c1f0c39397589 */ /* 0x000e2800000e0000 */
[----:B------:R-:W-:Y:S04]  /*1aff0*/  SHFL.IDX PT, R40, R40, R27, 0x1c1f ;  /* 0x001c1f1b28287589 */ /* 0x000fe800000e0000 */
[----:B------:R1:W4:Y:S04]  /*1b000*/  SHFL.IDX PT, R15, R31, R12, 0x1c1f ;  /* 0x001c1f0c1f0f7589 */ /* 0x00032800000e0000 */
[----:B------:R-:W-:Y:S04]  /*1b010*/  SHFL.IDX PT, R34, R34, R27, 0x1c1f ;  /* 0x001c1f1b22227589 */ /* 0x000fe800000e0000 */
[----:B------:R-:W-:Y:S01]  /*1b020*/  SHFL.IDX PT, R36, R36, R27, 0x1c1f ;  /* 0x001c1f1b24247589 */ /* 0x000fe200000e0000 */
[----:B-1----:R-:W2:Y:S03]  /*1b030*/  LDC.64 R30, c[0x0][0xbd8] ;  /* 0x0002f600ff1e7b82 */ /* 0x002ea60000000a00 */
[----:B------:R-:W1:Y:S04]  /*1b040*/  SHFL.IDX PT, R21, R21, R12, 0x1c1f ;  /* 0x001c1f0c15157589 */ /* 0x000e6800000e0000 */
[----:B------:R-:W3:Y:S01]  /*1b050*/  SHFL.IDX PT, R13, R13, R12, 0x1c1f ;  /* 0x001c1f0c0d0d7589 */ /* 0x000ee200000e0000 */
[----:B0-----:R-:W-:-:S02]  /*1b060*/  SEL R8, R32, R57, P0 ;  /* 0x0000003920087207 */ /* 0x001fc40000000000 */
[----:B------:R-:W-:Y:S01]  /*1b070*/  SEL R10, R57, R32, P0 ;  /* 0x00000020390a7207 */ /* 0x000fe20000000000 */
[----:B------:R-:W-:Y:S04]  /*1b080*/  SHFL.IDX PT, R42, R42, R27, 0x1c1f ;  /* 0x001c1f1b2a2a7589 */ /* 0x000fe800000e0000 */
[----:B------:R-:W0:Y:S01]  /*1b090*/  SHFL.IDX PT, R33, R33, R12, 0x1c1f ;  /* 0x001c1f0c21217589 */ /* 0x000e2200000e0000 */
[----:B----4-:R-:W-:Y:S02]  /*1b0a0*/  SEL R9, R40, R15, P0 ;  /* 0x0000000f28097207 */ /* 0x010fe40000000000 */
[----:B------:R-:W-:Y:S01]  /*1b0b0*/  SEL R11, R15, R40, P0 ;  /* 0x000000280f0b7207 */ /* 0x000fe20000000000 */
[----:B------:R-:W-:Y:S04]  /*1b0c0*/  SHFL.IDX PT, R38, R38, R27, 0x1c1f ;  /* 0x001c1f1b26267589 */ /* 0x000fe800000e0000 */
[----:B------:R-:W4:Y:S01]  /*1b0d0*/  SHFL.IDX PT, R29, R29, R12, 0x1c1f ;  /* 0x001c1f0c1d1d7589 */ /* 0x000f2200000e0000 */
[----:B--2---:R-:W-:-:S03]  /*1b0e0*/  IMAD.WIDE R30, R49, 0x4, R30 ;  /* 0x00000004311e7825 */ /* 0x004fc600078e021e */
[----:B------:R3:W-:Y:S01]  /*1b0f0*/  SHFL.IDX PT, R37, R14, R27, 0x1c1f ;  /* 0x001c1f1b0e257589 */ /* 0x0007e200000e0000 */
[----:B-1----:R-:W-:-:S03]  /*1b100*/  SEL R6, R21, R34, P0 ;  /* 0x0000002215067207 */ /* 0x002fc60000000000 */
[----:B------:R1:W-:Y:S04]  /*1b110*/  SHFL.IDX PT, R46, R46, R27, 0x1c1f ;  /* 0x001c1f1b2e2e7589 */ /* 0x0003e800000e0000 */
[----:B------:R-:W2:Y:S01]  /*1b120*/  SHFL.IDX PT, R44, R35, R12, 0x1c1f ;  /* 0x001c1f0c232c7589 */ /* 0x000ea200000e0000 */
[----:B---3--:R-:W-:-:S03]  /*1b130*/  SEL R14, R13, R36, P0 ;  /* 0x000000240d0e7207 */ /* 0x008fc60000000000 */
[----:B------:R3:W2:Y:S01]  /*1b140*/  SHFL.IDX PT, R39, R39, R12, 0x1c1f ;  /* 0x001c1f0c27277589 */ /* 0x0006a200000e0000 */
[----:B0-----:R-:W-:Y:S02]  /*1b150*/  SEL R7, R33, R42, P0 ;  /* 0x0000002a21077207 */ /* 0x001fe40000000000 */
[----:B-1----:R-:W-:Y:S01]  /*1b160*/  MOV R27, R4 ;  /* 0x00000004001b7202 */ /* 0x002fe20000000f00 */
[----:B------:R-:W-:Y:S01]  /*1b170*/  BAR.SYNC.DEFER_BLOCKING 0x1, 0x180 ;  /* 0x0046000000007b1d */ /* 0x000fe20000010000 */
[----:B------:R-:W-:Y:S01]  /*1b180*/  SEL R4, R34, R21, P0 ;  /* 0x0000001522047207 */ /* 0x000fe20000000000 */
[----:B------:R-:W-:Y:S01]  /*1b190*/  IMAD.MOV.U32 R21, RZ, RZ, RZ ;  /* 0x000000ffff157224 */ /* 0x000fe200078e00ff */
[----:B------:R-:W-:Y:S02]  /*1b1a0*/  SEL R5, R42, R33, P0 ;  /* 0x000000212a057207 */ /* 0x000fe40000000000 */
[----:B----4-:R-:W-:Y:S02]  /*1b1b0*/  SEL R32, R38, R29, P0 ;  /* 0x0000001d26207207 */ /* 0x010fe40000000000 */
[----:B---3--:R-:W-:-:S02]  /*1b1c0*/  SEL R12, R36, R13, P0 ;  /* 0x0000000d240c7207 */ /* 0x008fc40000000000 */
[----:B------:R-:W-:Y:S02]  /*1b1d0*/  SEL R34, R29, R38, P0 ;  /* 0x000000261d227207 */ /* 0x000fe40000000000 */
[----:B--2---:R-:W-:Y:S02]  /*1b1e0*/  SEL R13, R37, R44, P0 ;  /* 0x0000002c250d7207 */ /* 0x004fe40000000000 */
[----:B------:R-:W-:Y:S02]  /*1b1f0*/  SEL R15, R44, R37, P0 ;  /* 0x000000252c0f7207 */ /* 0x000fe40000000000 */
[----:B------:R-:W-:Y:S02]  /*1b200*/  SEL R33, R46, R39, P0 ;  /* 0x000000272e217207 */ /* 0x000fe40000000000 */
[----:B------:R-:W-:Y:S02]  /*1b210*/  SEL R35, R39, R46, P0 ;  /* 0x0000002e27237207 */ /* 0x000fe40000000000 */
[----:B------:R-:W-:Y:S01]  /*1b220*/  ISETP.NE.U32.AND P0, PT, RZ, UR4, PT ;  /* 0x00000004ff007c0c */ /* 0x000fe2000bf05070 */
[----:B------:R0:W-:Y:S03]  /*1b230*/  STSM.16.M88.4 [R45], R8 ;  /* 0x000000082d007844 */ /* 0x0001e60000000200 */
[----:B------:R-:W-:Y:S01]  /*1b240*/  ISETP.NE.AND.EX P0, PT, RZ, UR5, PT, P0 ;  /* 0x00000005ff007c0c */ /* 0x000fe2000bf05300 */
[----:B------:R1:W-:Y:S04]  /*1b250*/  STSM.16.M88.4 [R43], R4 ;  /* 0x000000042b007844 */ /* 0x0003e80000000200 */
[----:B------:R-:W-:Y:S04]  /*1b260*/  STSM.16.M88.4 [R41], R12 ;  /* 0x0000000c29007844 */ /* 0x000fe80000000200 */
[----:B------:R2:W-:Y:S04]  /*1b270*/  STSM.16.M88.4 [R27], R32 ;  /* 0x000000201b007844 */ /* 0x0005e80000000200 */
[----:B0-----:R-:W1:Y:S08]  /*1b280*/  @P0 LDC.64 R8, c[0x0][0xbe0] ;  /* 0x0002f800ff080b82 */ /* 0x001e700000000a00 */
[----:B------:R-:W-:Y:S06]  /*1b290*/  BAR.SYNC.DEFER_BLOCKING 0x1, 0x180 ;  /* 0x0046000000007b1d */ /* 0x000fec0000010000 */
[----:B------:R-:W-:-:S02]  /*1b2a0*/  ULDC UR4, c[0x0][0xa88] ;  /* 0x0002a20000047ab9 */ /* 0x000fc40000000800 */
[----:B------:R-:W-:Y:S02]  /*1b2b0*/  IMAD.U32 R36, RZ, RZ, UR4 ;  /* 0x00000004ff247e24 */ /* 0x000fe4000f8e00ff */
[----:B-1----:R-:W-:Y:S01]  /*1b2c0*/  @P0 IMAD.WIDE R4, R49, 0x4, R8 ;  /* 0x0000000431040825 */ /* 0x002fe200078e0208 */
[----:B------:R-:W2:Y:S01]  /*1b2d0*/  @P1 LDG.E R21, desc[UR44][R30.64] ;  /* 0x0000002c1e151981 */ /* 0x000ea2000c1e1900 */
[----:B------:R-:W-:-:S03]  /*1b2e0*/  SHF.R.S32.HI R37, RZ, 0x1f, R48 ;  /* 0x0000001fff257819 */ /* 0x000fc60000011430 */
[----:B------:R0:W5:Y:S01]  /*1b2f0*/  @P0 LDG.E R36, desc[UR44][R4.64] ;  /* 0x0000002c04240981 */ /* 0x000162000c1e1900 */
[----:B--2---:R-:W-:Y:S01]  /*1b300*/  SHF.R.S32.HI R34, RZ, 0x1f, R21 ;  /* 0x0000001fff227819 */ /* 0x004fe20000011415 */
[----:B0-----:R-:W-:Y:S06]  /*1b310*/  @P0 BRA `(.L_x_1232) ;  /* 0x0000000000100947 */ /* 0x001fec0003800000 */
[----:B------:R-:W-:Y:S05]  /*1b320*/  @!P1 BRA `(.L_x_1232) ;  /* 0x00000000000c9947 */ /* 0x000fea0003800000 */
[----:B------:R-:W2:Y:S04]  /*1b330*/  LDG.E R5, desc[UR44][R30.64] ;  /* 0x0000002c1e057981 */ /* 0x000ea8000c1e1900 */
[----:B-----5:R-:W2:Y:S02]  /*1b340*/  LDG.E R36, desc[UR44][R30.64+0x4] ;  /* 0x0000042c1e247981 */ /* 0x020ea4000c1e1900 */
[----:B--2---:R-:W-:-:S07]  /*1b350*/  IMAD.IADD R36, R36, 0x1, -R5 ;  /* 0x0000000124247824 */ /* 0x004fce00078e0a05 */
.L_x_1232:
[----:B------:R-:W2:Y:S01]  /*1b360*/  LDL R8, [R1+0x78] ;  /* 0x0000780001087983 */ /* 0x000ea20000100800 */
[----:B------:R-:W-:-:S03]  /*1b370*/  ULDC.64 UR4, c[0x0][0xb70] ;  /* 0x0002dc0000047ab9 */ /* 0x000fc60000000a00 */
[----:B------:R-:W2:Y:S01]  /*1b380*/  LDL.LU R39, [R1+0x70] ;  /* 0x0000700001277983 */ /* 0x000ea20000300800 */
[----:B------:R-:W-:Y:S01]  /*1b390*/  IMAD R6, R37, UR4, RZ ;  /* 0x0000000425067c24 */ /* 0x000fe2000f8e02ff */
[----:B------:R-:W-:Y:S01]  /*1b3a0*/  SHF.R.S32.HI R38, RZ, 0x1f, R49 ;  /* 0x0000001fff267819 */ /* 0x000fe20000011431 */
[----:B------:R-:W-:Y:S01]  /*1b3b0*/  IMAD.MOV.U32 R4, RZ, RZ, R21 ;  /* 0x000000ffff047224 */ /* 0x000fe200078e0015 */
[----:B------:R-:W-:Y:S01]  /*1b3c0*/  LEA.HI R26, R26, R3, RZ, 0x7 ;  /* 0x000000031a1a7211 */ /* 0x000fe200078f38ff */
[----:B------:R-:W-:Y:S01]  /*1b3d0*/  IMAD.MOV.U32 R5, RZ, RZ, R34 ;  /* 0x000000ffff057224 */ /* 0x000fe200078e0022 */
[----:B------:R-:W-:Y:S01]  /*1b3e0*/  SEL R38, R38, RZ, !P1 ;  /* 0x000000ff26267207 */ /* 0x000fe20004800000 */
[C---:B------:R-:W-:Y:S01]  /*1b3f0*/  IMAD R7, R48.reuse, UR5, R6 ;  /* 0x0000000530077c24 */ /* 0x040fe2000f8e0206 */
[----:B------:R-:W-:Y:S01]  /*1b400*/  SEL R35, R49, RZ, !P1 ;  /* 0x000000ff31237207 */ /* 0x000fe20004800000 */
[----:B------:R-:W-:Y:S01]  /*1b410*/  IMAD.WIDE.U32 R4, R48, UR4, R4 ;  /* 0x0000000430047c25 */ /* 0x000fe2000f8e0004 */
[----:B------:R-:W-:Y:S01]  /*1b420*/  ULDC.64 UR4, c[0x0][0xb78] ;  /* 0x0002de0000047ab9 */ /* 0x000fe20000000a00 */
[----:B------:R-:W-:-:S02]  /*1b430*/  LOP3.LUT R26, R26, 0xffffff80, RZ, 0xc0, !PT ;  /* 0xffffff801a1a7812 */ /* 0x000fc400078ec0ff */
[----:B------:R-:W-:Y:S02]  /*1b440*/  IMAD.IADD R5, R5, 0x1, R7 ;  /* 0x0000000105057824 */ /* 0x000fe400078e0207 */
[----:B------:R-:W-:Y:S02]  /*1b450*/  IMAD R6, R38, UR4, RZ ;  /* 0x0000000426067c24 */ /* 0x000fe4000f8e02ff */
[----:B------:R-:W-:-:S04]  /*1b460*/  IMAD.WIDE.U32 R4, R35, UR4, R4 ;  /* 0x0000000423047c25 */ /* 0x000fc8000f8e0004 */
[----:B------:R-:W-:Y:S02]  /*1b470*/  IMAD.IADD R26, R3, 0x1, -R26 ;  /* 0x00000001031a7824 */ /* 0x000fe400078e0a1a */
[----:B------:R-:W-:Y:S01]  /*1b480*/  IMAD R6, R35, UR5, R6 ;  /* 0x0000000523067c24 */ /* 0x000fe2000f8e0206 */
[----:B------:R-:W-:Y:S01]  /*1b490*/  ULDC.64 UR4, c[0x0][0xb40] ;  /* 0x0002d00000047ab9 */ /* 0x000fe20000000a00 */
[----:B------:R-:W-:Y:S01]  /*1b4a0*/  IMAD R3, R2, 0x40, R28 ;  /* 0x0000004002037824 */ /* 0x000fe200078e021c */
[----:B------:R-:W-:-:S03]  /*1b4b0*/  LOP3.LUT P0, RZ, R26, 0x3, RZ, 0xc0, !PT ;  /* 0x000000031aff7812 */ /* 0x000fc6000780c0ff */
[----:B------:R-:W-:-:S03]  /*1b4c0*/  IMAD.WIDE R24, R3, 0x2, R24 ;  /* 0x0000000203187825 */ /* 0x000fc600078e0218 */
[----:B------:R-:W-:-:S05]  /*1b4d0*/  IADD3 R10, P3, R24, 0x3000, RZ ;  /* 0x00003000180a7810 */ /* 0x000fca0007f7e0ff */
[----:B------:R-:W-:Y:S01]  /*1b4e0*/  IMAD.X R13, RZ, RZ, R25, P3 ;  /* 0x000000ffff0d7224 */ /* 0x000fe200018e0619 */
[----:B------:R-:W-:Y:S01]  /*1b4f0*/  SHF.R.S32.HI R29, RZ, 0x1f, R28 ;  /* 0x0000001fff1d7819 */ /* 0x000fe2000001141c */
[----:B------:R-:W-:Y:S01]  /*1b500*/  BSSY B1, `(.L_x_1233) ;  /* 0x0000051000017945 */ /* 0x000fe20003800000 */
[----:B--2---:R-:W-:-:S04]  /*1b510*/  IMAD R9, R39, 0xc0, R8 ;  /* 0x000000c027097824 */ /* 0x004fc800078e0208 */
[C---:B------:R-:W-:Y:S01]  /*1b520*/  VIADD R3, R9.reuse, 0x8 ;  /* 0x0000000809037836 */ /* 0x040fe20000000000 */
[----:B------:R-:W-:Y:S02]  /*1b530*/  SHF.R.S32.HI R7, RZ, 0x1f, R9 ;  /* 0x0000001fff077819 */ /* 0x000fe40000011409 */
[----:B------:R-:W-:-:S04]  /*1b540*/  IADD3 R4, P1, R9, R4, RZ ;  /* 0x0000000409047210 */ /* 0x000fc80007f3e0ff */
[----:B------:R-:W-:Y:S02]  /*1b550*/  IADD3.X R7, R7, R5, R6, P1, !PT ;  /* 0x0000000507077210 */ /* 0x000fe40000ffe406 */
[----:B------:R-:W-:Y:S02]  /*1b560*/  LEA R32, P2, R4, UR4, 0x2 ;  /* 0x0000000404207c11 */ /* 0x000fe4000f8410ff */
[----:B------:R-:W-:Y:S02]  /*1b570*/  IADD3 R6, P4, R24, 0x4800, RZ ;  /* 0x0000480018067810 */ /* 0x000fe40007f9e0ff */
[----:B------:R-:W-:Y:S01]  /*1b580*/  LEA.HI.X R33, R4, UR5, R7, 0x2, P2 ;  /* 0x0000000504217c11 */ /* 0x000fe200090f1407 */
[----:B------:R-:W-:Y:S01]  /*1b590*/  ULDC.64 UR4, c[0x0][0xaa0] ;  /* 0x0002a80000047ab9 */ /* 0x000fe20000000a00 */
[----:B------:R-:W-:Y:S01]  /*1b5a0*/  IADD3 R11, P2, R24, 0x1800, RZ ;  /* 0x00001800180b7810 */ /* 0x000fe20007f5e0ff */
[----:B------:R-:W-:Y:S01]  /*1b5b0*/  IMAD.X R27, RZ, RZ, R25, P4 ;  /* 0x000000ffff1b7224 */ /* 0x000fe200020e0619 */
[----:B-----5:R-:W-:-:S02]  /*1b5c0*/  ISETP.GE.OR P1, PT, R9, R36, P0 ;  /* 0x000000240900720c */ /* 0x020fc40000726670 */
[----:B------:R-:W-:Y:S01]  /*1b5d0*/  ISETP.GE.OR P0, PT, R3, R36, P0 ;  /* 0x000000240300720c */ /* 0x000fe20000706670 */
[----:B------:R-:W-:Y:S01]  /*1b5e0*/  IMAD.X R9, RZ, RZ, R25, P2 ;  /* 0x000000ffff097224 */ /* 0x000fe200010e0619 */
[----:B------:R-:W-:Y:S02]  /*1b5f0*/  LOP3.LUT R5, R24, 0x380, RZ, 0xc0, !PT ;  /* 0x0000038018057812 */ /* 0x000fe400078ec0ff */
[----:B------:R-:W-:Y:S02]  /*1b600*/  LOP3.LUT R8, R11, 0x380, RZ, 0xc0, !PT ;  /* 0x000003800b087812 */ /* 0x000fe400078ec0ff */
[----:B------:R-:W-:Y:S02]  /*1b610*/  LOP3.LUT R7, R10, 0x380, RZ, 0xc0, !PT ;  /* 0x000003800a077812 */ /* 0x000fe400078ec0ff */
[----:B------:R-:W-:Y:S02]  /*1b620*/  LOP3.LUT R3, R6, 0x380, RZ, 0xc0, !PT ;  /* 0x0000038006037812 */ /* 0x000fe400078ec0ff */
[----:B------:R-:W-:Y:S01]  /*1b630*/  SHF.R.U64 R5, R5, 0x3, RZ ;  /* 0x0000000305057819 */ /* 0x000fe200000012ff */
[----:B------:R-:W-:Y:S01]  /*1b640*/  @!P1 STG.E desc[UR44][R32.64], R20 ;  /* 0x0000001420009986 */ /* 0x000fe2000c10192c */
[----:B------:R-:W-:-:S02]  /*1b650*/  SHF.R.U64 R8, R8, 0x3, RZ ;  /* 0x0000000308087819 */ /* 0x000fc400000012ff */
[----:B------:R-:W-:Y:S01]  /*1b660*/  SHF.R.U64 R7, R7, 0x3, RZ ;  /* 0x0000000307077819 */ /* 0x000fe200000012ff */
[----:B------:R0:W-:Y:S01]  /*1b670*/  @!P0 STG.E desc[UR44][R32.64+0x20], R0 ;  /* 0x0000200020008986 */ /* 0x0001e2000c10192c */
[----:B------:R-:W-:Y:S02]  /*1b680*/  SHF.R.U64 R3, R3, 0x3, RZ ;  /* 0x0000000303037819 */ /* 0x000fe400000012ff */
[----:B------:R-:W-:Y:S01]  /*1b690*/  LOP3.LUT R4, R5, R24, RZ, 0x3c, !PT ;  /* 0x0000001805047212 */ /* 0x000fe200078e3cff */
[----:B------:R-:W-:Y:S01]  /*1b6a0*/  IMAD.MOV.U32 R5, RZ, RZ, R25 ;  /* 0x000000ffff057224 */ /* 0x000fe200078e0019 */
[----:B------:R-:W-:Y:S02]  /*1b6b0*/  LOP3.LUT R8, R8, R11, RZ, 0x3c, !PT ;  /* 0x0000000b08087212 */ /* 0x000fe400078e3cff */
[----:B------:R-:W-:Y:S02]  /*1b6c0*/  LOP3.LUT R12, R7, R10, RZ, 0x3c, !PT ;  /* 0x0000000a070c7212 */ /* 0x000fe400078e3cff */
[----:B------:R-:W-:-:S02]  /*1b6d0*/  LOP3.LUT R26, R3, R6, RZ, 0x3c, !PT ;  /* 0x00000006031a7212 */ /* 0x000fc400078e3cff */
[----:B------:R-:W5:Y:S01]  /*1b6e0*/  LD.E.128 R4, desc[UR44][R4.64] ;  /* 0x0000002c04047980 */ /* 0x000f62000c101d00 */
[----:B------:R-:W-:-:S03]  /*1b6f0*/  IMAD R34, R34, UR4, RZ ;  /* 0x0000000422227c24 */ /* 0x000fc6000f8e02ff */
[----:B------:R-:W5:Y:S01]  /*1b700*/  LD.E.128 R8, desc[UR44][R8.64] ;  /* 0x0000002c08087980 */ /* 0x000f62000c101d00 */
[----:B------:R-:W-:Y:S01]  /*1b710*/  IMAD.WIDE.U32 R30, R21, UR4, R28 ;  /* 0x00000004151e7c25 */ /* 0x000fe2000f8e001c */
[----:B------:R-:W-:Y:S02]  /*1b720*/  ULDC UR4, c[0x0][0xa8c] ;  /* 0x0002a30000047ab9 */ /* 0x000fe40000000800 */
[----:B------:R-:W5:Y:S04]  /*1b730*/  LD.E.128 R12, desc[UR44][R12.64] ;  /* 0x0000002c0c0c7980 */ /* 0x000f68000c101d00 */
[----:B------:R-:W5:Y:S01]  /*1b740*/  LD.E.128 R24, desc[UR44][R26.64] ;  /* 0x0000002c1a187980 */ /* 0x000f62000c101d00 */
[----:B------:R-:W-:Y:S01]  /*1b750*/  ISETP.GE.AND P0, PT, R28, UR4, PT ;  /* 0x000000041c007c0c */ /* 0x000fe2000bf06270 */
[----:B0-----:R-:W-:Y:S01]  /*1b760*/  VIADD R0, R2, 0x30 ;  /* 0x0000003002007836 */ /* 0x001fe20000000000 */
[----:B------:R-:W-:Y:S01]  /*1b770*/  @!PT LDS RZ, [RZ] ;  /* 0x00000000fffff984 */ /* 0x000fe20000000800 */
[----:B------:R-:W-:Y:S01]  /*1b780*/  @!PT LDS RZ, [RZ] ;  /* 0x00000000fffff984 */ /* 0x000fe20000000800 */
[----:B------:R-:W-:Y:S01]  /*1b790*/  @!PT LDS RZ, [RZ] ;  /* 0x00000000fffff984 */ /* 0x000fe20000000800 */
[----:B------:R-:W-:Y:S01]  /*1b7a0*/  @!PT LDS RZ, [RZ] ;  /* 0x00000000fffff984 */ /* 0x000fe20000000800 */
[----:B------:R0:W-:Y:S06]  /*1b7b0*/  MEMBAR.ALL.CTA ;  /* 0x0000000000007992 */ /* 0x0001ec0000008000 */
[----:B0-----:R-:W0:Y:S01]  /*1b7c0*/  FENCE.VIEW.ASYNC.S ;  /* 0x00000000000073c6 */ /* 0x001e220000000000 */
[----:B------:R-:W-:-:S02]  /*1b7d0*/  IMAD R33, R39, -0xc0, R36 ;  /* 0xffffff4027217824 */ /* 0x000fc400078e0224 */
[C---:B------:R-:W-:Y:S02]  /*1b7e0*/  VIADD R3, R2.reuse, 0x60 ;  /* 0x0000006002037836 */ /* 0x040fe40000000000 */
[----:B------:R-:W-:Y:S01]  /*1b7f0*/  VIADD R28, R2, 0x90 ;  /* 0x00000090021c7836 */ /* 0x000fe20000000000 */
[-C--:B------:R-:W-:Y:S01]  /*1b800*/  ISETP.GE.OR P3, PT, R0, R33.reuse, P0 ;  /* 0x000000210000720c */ /* 0x080fe20000766670 */
[----:B------:R-:W-:Y:S01]  /*1b810*/  IMAD R21, R21, UR5, R34 ;  /* 0x0000000515157c24 */ /* 0x000fe2000f8e0222 */
[----:B------:R-:W-:Y:S01]  /*1b820*/  ULDC.64 UR4, c[0x0][0xae0] ;  /* 0x0002b80000047ab9 */ /* 0x000fe20000000a00 */
[-C--:B------:R-:W-:Y:S01]  /*1b830*/  ISETP.GE.OR P1, PT, R3, R33.reuse, P0 ;  /* 0x000000210300720c */ /* 0x080fe20000726670 */
[----:B------:R-:W-:Y:S01]  /*1b840*/  IMAD R20, R37, UR4, RZ ;  /* 0x0000000425147c24 */ /* 0x000fe2000f8e02ff */
[-C--:B------:R-:W-:Y:S01]  /*1b850*/  ISETP.GE.OR P2, PT, R28, R33.reuse, P0 ;  /* 0x000000211c00720c */ /* 0x080fe20000746670 */
[----:B------:R-:W-:Y:S01]  /*1b860*/  IMAD.IADD R31, R31, 0x1, R21 ;  /* 0x000000011f1f7824 */ /* 0x000fe200078e0215 */
[----:B------:R-:W-:Y:S01]  /*1b870*/  ISETP.GE.OR P0, PT, R2, R33, P0 ;  /* 0x000000210200720c */ /* 0x000fe20000706670 */
[C---:B------:R-:W-:Y:S01]  /*1b880*/  IMAD R29, R48.reuse, UR5, R20 ;  /* 0x00000005301d7c24 */ /* 0x040fe2000f8e0214 */
[----:B------:R-:W-:Y:S01]  /*1b890*/  SHF.R.S32.HI R3, RZ, 0x1f, R2 ;  /* 0x0000001fff037819 */ /* 0x000fe20000011402 */
[----:B------:R-:W-:Y:S01]  /*1b8a0*/  IMAD.WIDE.U32 R20, R48, UR4, R30 ;  /* 0x0000000430147c25 */ /* 0x000fe2000f8e001e */
[----:B------:R-:W-:-:S03]  /*1b8b0*/  ULDC.64 UR4, c[0x0][0xae8] ;  /* 0x0002ba0000047ab9 */ /* 0x000fc60000000a00 */
[----:B------:R-:W-:Y:S02]  /*1b8c0*/  VIADD R0, R18, 0x13220 ;  /* 0x0001322012007836 */ /* 0x000fe40000000000 */
[----:B------:R-:W-:Y:S02]  /*1b8d0*/  IMAD.IADD R21, R21, 0x1, R29 ;  /* 0x0000000115157824 */ /* 0x000fe400078e021d */
[----:B------:R-:W-:Y:S01]  /*1b8e0*/  IMAD R28, R38, UR4, RZ ;  /* 0x00000004261c7c24 */ /* 0x000fe2000f8e02ff */
[----:B------:R-:W-:Y:S01]  /*1b8f0*/  PRMT R0, RZ, 0x654, R0 ;  /* 0x00000654ff007816 */ /* 0x000fe20000000000 */
[----:B------:R-:W-:-:S03]  /*1b900*/  IMAD.WIDE.U32 R30, R35, UR4, R20 ;  /* 0x00000004231e7c25 */ /* 0x000fc6000f8e0014 */
[----:B0-----:R0:W-:Y:S01]  /*1b910*/  SYNCS.ARRIVE.TRANS64.RED.A1T0 RZ, [R0+URZ], RZ ;  /* 0x000000ff00ff79a7 */ /* 0x0011e2000810043f */
[----:B------:R-:W-:Y:S02]  /*1b920*/  IMAD R33, R35, UR5, R28 ;  /* 0x0000000523217c24 */ /* 0x000fe4000f8e021c */
        /* <DEDUP_REMOVED lines=14> */
.L_x_1234:
[----:B------:R-:W-:Y:S05]  /*1ba10*/  BSYNC B1 ;  /* 0x0000000000017941 */ /* 0x000fea0003800000 */
.L_x_1233:
[----:B------:R-:W-:Y:S04]  /*1ba20*/  BSSY B1, `(.L_x_1235) ;  /* 0x000000f000017945 */ /* 0x000fe80003800000 */
[----:B------:R-:W-:Y:S05]  /*1ba30*/  @P3 BRA `(.L_x_1236) ;  /* 0x0000000000343947 */ /* 0x000fea0003800000 */
[----:B0----5:R-:W-:Y:S01]  /*1ba40*/  IADD3 R5, P0, R28, 0x30, RZ ;  /* 0x000000301c057810 */ /* 0x021fe20007f1e0ff */
        /* <DEDUP_REMOVED lines=12> */
.L_x_1236:
[----:B------:R-:W-:Y:S05]  /*1bb10*/  BSYNC B1 ;  /* 0x0000000000017941 */ /* 0x000fea0003800000 */
.L_x_1235:
        /* <DEDUP_REMOVED lines=15> */
.L_x_1238:
[----:B------:R-:W-:Y:S05]  /*1bc10*/  BSYNC B1 ;  /* 0x0000000000017941 */ /* 0x000fea0003800000 */
.L_x_1237:
[----:B------:R-:W-:Y:S05]  /*1bc20*/  @P2 BRA `(.L_x_1239) ;  /* 0x00000008006c2947 */ /* 0x000fea0003800000 */
[----:B012--5:R-:W-:Y:S01]  /*1bc30*/  IADD3 R5, P0, R28, 0x90, RZ ;  /* 0x000000901c057810 */ /* 0x027fe20007f1e0ff */
        /* <DEDUP_REMOVED lines=11> */
[----:B------:R3:W-:Y:S01]  /*1bcf0*/  STG.E.128 desc[UR44][R4.64], R24 ;  /* 0x0000001804007986 */ /* 0x0007e2000c101d2c */
[----:B------:R-:W-:Y:S05]  /*1bd00*/  BRA `(.L_x_1239) ;  /* 0x0000000800347947 */ /* 0x000fea0003800000 */
.L_x_1231:
[----:B------:R-:W2:Y:S01]  /*1bd10*/  LDL R8, [R1+0x68] ;  /* 0x0000680001087983 */ /* 0x000ea20000100800 */
[----:B------:R-:W-:Y:S01]  /*1bd20*/  ULDC.64 UR4, c[0x0][0xbd8] ;  /* 0x0002f60000047ab9 */ /* 0x000fe20000000a00 */
[----:B------:R-:W2:Y:S01]  /*1bd30*/  LDC.64 R4, c[0x0][0xbd8] ;  /* 0x0002f600ff047b82 */ /* 0x000ea20000000a00 */
[----:B------:R-:W-:Y:S01]  /*1bd40*/  ISETP.NE.U32.AND P0, PT, RZ, UR4, PT ;  /* 0x00000004ff007c0c */ /* 0x000fe2000bf05070 */
[----:B------:R-:W-:-:S03]  /*1bd50*/  IMAD.MOV.U32 R9, RZ, RZ, RZ ;  /* 0x000000ffff097224 */ /* 0x000fc600078e00ff */
[----:B------:R-:W-:Y:S01]  /*1bd60*/  ISETP.NE.AND.EX P0, PT, RZ, UR5, PT, P0 ;  /* 0x00000005ff007c0c */ /* 0x000fe2000bf05300 */
[----:B------:R-:W-:Y:S02]  /*1bd70*/  ULDC.64 UR4, c[0x0][0xbe0] ;  /* 0x0002f80000047ab9 */ /* 0x000fe40000000a00 */
[----:B------:R-:W-:-:S04]  /*1bd80*/  ISETP.NE.U32.AND P1, PT, RZ, UR4, PT ;  /* 0x00000004ff007c0c */ /* 0x000fc8000bf25070 */
[----:B------:R-:W-:-:S13]  /*1bd90*/  ISETP.NE.AND.EX P1, PT, RZ, UR5, PT, P1 ;  /* 0x00000005ff007c0c */ /* 0x000fda000bf25310 */
[----:B------:R-:W3:Y:S01]  /*1bda0*/  @P1 LDC.64 R6, c[0x0][0xbe0] ;  /* 0x0002f800ff061b82 */ /* 0x000ee20000000a00 */
[----:B------:R-:W-:Y:S02]  /*1bdb0*/  ULDC UR4, c[0x0][0xa88] ;  /* 0x0002a20000047ab9 */ /* 0x000fe40000000800 */
[----:B------:R-:W-:Y:S02]  /*1bdc0*/  IMAD.U32 R0, RZ, RZ, UR4 ;  /* 0x00000004ff007e24 */ /* 0x000fe4000f8e00ff */
[----:B--2---:R-:W-:-:S04]  /*1bdd0*/  IMAD.WIDE R4, R8, 0x4, R4 ;  /* 0x0000000408047825 */ /* 0x004fc800078e0204 */
[----:B---3--:R-:W-:Y:S01]  /*1bde0*/  @P1 IMAD.WIDE R6, R8, 0x4, R6 ;  /* 0x0000000408061825 */ /* 0x008fe200078e0206 */
[----:B------:R2:W5:Y:S04]  /*1bdf0*/  @P0 LDG.E R9, desc[UR44][R4.64] ;  /* 0x0000002c04090981 */ /* 0x000568000c1e1900 */
[----:B------:R2:W5:Y:S01]  /*1be00*/  @P1 LDG.E R0, desc[UR44][R6.64] ;  /* 0x0000002c06001981 */ /* 0x000562000c1e1900 */
[----:B------:R-:W-:Y:S01]  /*1be10*/  ISETP.GT.AND P2, PT, R3, 0xbf, PT ;  /* 0x000000bf0300780c */ /* 0x000fe20003f44270 */
[----:B------:R-:W-:-:S12]  /*1be20*/  @P1 BRA `(.L_x_1240) ;  /* 0x0000000000101947 */ /* 0x000fd80003800000 */
[----:B------:R-:W-:Y:S05]  /*1be30*/  @!P0 BRA `(.L_x_1240) ;  /* 0x00000000000c8947 */ /* 0x000fea0003800000 */
[----:B--2---:R-:W2:Y:S04]  /*1be40*/  LDG.E R7, desc[UR44][R4.64] ;  /* 0x0000002c04077981 */ /* 0x004ea8000c1e1900 */
[----:B-----5:R-:W2:Y:S02]  /*1be50*/  LDG.E R0, desc[UR44][R4.64+0x4] ;  /* 0x0000042c04007981 */ /* 0x020ea4000c1e1900 */
[----:B--2---:R-:W-:-:S07]  /*1be60*/  IMAD.IADD R0, R0, 0x1, -R7 ;  /* 0x0000000100007824 */ /* 0x004fce00078e0a07 */
.L_x_1240:
[----:B------:R-:W3:Y:S04]  /*1be70*/  LDL R14, [R1+0x64] ;  /* 0x00006400010e7983 */ /* 0x000ee80000100800 */
[----:B------:R4:W5:Y:S01]  /*1be80*/  LDL R13, [R1+0x70] ;  /* 0x00007000010d7983 */ /* 0x0009620000100800 */
[----:B--2---:R-:W-:Y:S01]  /*1be90*/  SHF.R.S32.HI R4, RZ, 0x1f, R8 ;  /* 0x0000001fff047819 */ /* 0x004fe20000011408 */
[----:B------:R-:W-:Y:S01]  /*1bea0*/  BSSY B1, `(.L_x_1241) ;  /* 0x000001c000017945 */ /* 0x000fe20003800000 */
[----:B------:R-:W-:Y:S02]  /*1beb0*/  SEL R11, R8, RZ, !P0 ;  /* 0x000000ff080b7207 */ /* 0x000fe40004000000 */
[----:B------:R-:W-:Y:S02]  /*1bec0*/  SHF.R.S32.HI R29, RZ, 0x1f, R28 ;  /* 0x0000001fff1d7819 */ /* 0x000fe4000001141c */
[----:B------:R-:W-:-:S02]  /*1bed0*/  SEL R12, R4, RZ, !P0 ;  /* 0x000000ff040c7207 */ /* 0x000fc40004000000 */
[----:B-----5:R-:W-:Y:S02]  /*1bee0*/  SHF.R.S32.HI R8, RZ, 0x1f, R9 ;  /* 0x0000001fff087819 */ /* 0x020fe40000011409 */
[----:B---3--:R-:W-:Y:S01]  /*1bef0*/  SHF.R.S32.HI R10, RZ, 0x1f, R14 ;  /* 0x0000001fff0a7819 */ /* 0x008fe2000001140e */
[----:B----4-:R-:W-:Y:S06]  /*1bf00*/  @P2 BRA `(.L_x_1242) ;  /* 0x0000000000542947 */ /* 0x010fec0003800000 */
[----:B------:R-:W-:-:S04]  /*1bf10*/  IMAD R4, R13, 0xc0, R47 ;  /* 0x000000c00d047824 */ /* 0x000fc800078e022f */
        /* <DEDUP_REMOVED lines=20> */
.L_x_1242:
[----:B------:R-:W-:Y:S05]  /*1c060*/  BSYNC B1 ;  /* 0x0000000000017941 */ /* 0x000fea0003800000 */
.L_x_1241:
[----:B------:R-:W-:Y:S01]  /*1c070*/  ULDC.64 UR4, c[0x0][0xaa0] ;  /* 0x0002a80000047ab9 */ /* 0x000fe20000000a00 */
[----:B--2---:R-:W-:Y:S01]  /*1c080*/  IMAD R7, R13, -0xc0, R0 ;  /* 0xffffff400d077824 */ /* 0x004fe200078e0200 */
[----:B------:R-:W-:Y:S01]  /*1c090*/  ULDC.64 UR6, c[0x0][0xae0] ;  /* 0x0002b80000067ab9 */ /* 0x000fe20000000a00 */
[----:B------:R-:W-:Y:S01]  /*1c0a0*/  IMAD R6, R8, UR4, RZ ;  /* 0x0000000408067c24 */ /* 0x000fe2000f8e02ff */
[----:B------:R-:W-:Y:S01]  /*1c0b0*/  BSSY B1, `(.L_x_1243) ;  /* 0x0000024000017945 */ /* 0x000fe20003800000 */
[C---:B------:R-:W-:Y:S01]  /*1c0c0*/  IMAD.WIDE.U32 R4, R9.reuse, UR4, R28 ;  /* 0x0000000409047c25 */ /* 0x040fe2000f8e001c */
[----:B------:R-:W-:Y:S02]  /*1c0d0*/  ULDC UR4, c[0x0][0xa8c] ;  /* 0x0002a30000047ab9 */ /* 0x000fe40000000800 */
[----:B------:R-:W-:Y:S01]  /*1c0e0*/  ISETP.GE.AND P0, PT, R28, UR4, PT ;  /* 0x000000041c007c0c */ /* 0x000fe2000bf06270 */
[----:B------:R-:W-:Y:S01]  /*1c0f0*/  IMAD R9, R9, UR5, R6 ;  /* 0x0000000509097c24 */ /* 0x000fe2000f8e0206 */
[----:B------:R-:W-:Y:S01]  /*1c100*/  ULDC.64 UR4, c[0x0][0xae8] ;  /* 0x0002ba0000047ab9 */ /* 0x000fe20000000a00 */
[----:B------:R-:W-:-:S02]  /*1c110*/  VIADD R6, R2, 0x30 ;  /* 0x0000003002067836 */ /* 0x000fc40000000000 */
[----:B------:R-:W-:Y:S02]  /*1c120*/  VIADD R0, R2, 0x60 ;  /* 0x0000006002007836 */ /* 0x000fe40000000000 */
[----:B------:R-:W-:Y:S01]  /*1c130*/  IMAD.IADD R5, R5, 0x1, R9 ;  /* 0x0000000105057824 */ /* 0x000fe200078e0209 */
[-C--:B------:R-:W-:Y:S01]  /*1c140*/  ISETP.GE.OR P3, PT, R6, R7.reuse, P0 ;  /* 0x000000070600720c */ /* 0x080fe20000766670 */
[----:B------:R-:W-:Y:S01]  /*1c150*/  VIADD R6, R2, 0x90 ;  /* 0x0000009002067836 */ /* 0x000fe20000000000 */
[-C--:B------:R-:W-:Y:S01]  /*1c160*/  ISETP.GE.OR P1, PT, R0, R7.reuse, P0 ;  /* 0x000000070000720c */ /* 0x080fe20000726670 */
[----:B------:R-:W-:Y:S02]  /*1c170*/  IMAD R3, R10, UR6, RZ ;  /* 0x000000060a037c24 */ /* 0x000fe4000f8e02ff */
[----:B------:R-:W-:Y:S01]  /*1c180*/  IMAD.WIDE.U32 R4, R14, UR6, R4 ;  /* 0x000000060e047c25 */ /* 0x000fe2000f8e0004 */
[-C--:B------:R-:W-:Y:S02]  /*1c190*/  ISETP.GE.OR P2, PT, R6, R7.reuse, P0 ;  /* 0x000000070600720c */ /* 0x080fe40000746670 */
[----:B------:R-:W-:Y:S01]  /*1c1a0*/  ISETP.GE.OR P0, PT, R2, R7, P0 ;  /* 0x000000070200720c */ /* 0x000fe20000706670 */
[----:B------:R-:W-:-:S02]  /*1c1b0*/  IMAD R3, R14, UR7, R3 ;  /* 0x000000070e037c24 */ /* 0x000fc4000f8e0203 */
[----:B------:R-:W-:Y:S02]  /*1c1c0*/  IMAD R0, R12, UR4, RZ ;  /* 0x000000040c007c24 */ /* 0x000fe4000f8e02ff */
[----:B------:R-:W-:Y:S01]  /*1c1d0*/  IMAD.IADD R5, R5, 0x1, R3 ;  /* 0x0000000105057824 */ /* 0x000fe200078e0203 */
[----:B------:R-:W-:Y:S01]  /*1c1e0*/  SHF.R.S32.HI R3, RZ, 0x1f, R2 ;  /* 0x0000001fff037819 */ /* 0x000fe20000011402 */
[C---:B------:R-:W-:Y:S02]  /*1c1f0*/  IMAD R9, R11.reuse, UR5, R0 ;  /* 0x000000050b097c24 */ /* 0x040fe4000f8e0200 */
[----:B------:R-:W-:-:S04]  /*1c200*/  IMAD.WIDE.U32 R4, R11, UR4, R4 ;  /* 0x000000040b047c25 */ /* 0x000fc8000f8e0004 */
[----:B------:R-:W-:-:S04]  /*1c210*/  IMAD.WIDE R6, R13, 0xc0, R2 ;  /* 0x000000c00d067825 */ /* 0x000fc800078e0202 */
[----:B------:R-:W-:Y:S01]  /*1c220*/  IMAD.IADD R11, R5, 0x1, R9 ;  /* 0x00000001050b7824 */ /* 0x000fe200078e0209 */
        /* <DEDUP_REMOVED lines=12> */
.L_x_1244:
[----:B------:R-:W-:Y:S05]  /*1c2f0*/  BSYNC B1 ;  /* 0x0000000000017941 */ /* 0x000fea0003800000 */
.L_x_1243:
[----:B------:R-:W-:Y:S04]  /*1c300*/  BSSY B1, `(.L_x_1245) ;  /* 0x000000f000017945 */ /* 0x000fe80003800000 */
[----:B------:R-:W-:Y:S05]  /*1c310*/  @P3 BRA `(.L_x_1246) ;  /* 0x0000000000343947 */ /* 0x000fea0003800000 */
[----:B--2---:R-:W-:Y:S01]  /*1c320*/  IADD3 R9, P0, R6, 0x30, RZ ;  /* 0x0000003006097810 */ /* 0x004fe20007f1e0ff */
        /* <DEDUP_REMOVED lines=12> */
.L_x_1246:
[----:B------:R-:W-:Y:S05]  /*1c3f0*/  BSYNC B1 ;  /* 0x0000000000017941 */ /* 0x000fea0003800000 */
.L_x_1245:
[----:B------:R-:W-:Y:S04]  /*1c400*/  BSSY B1, `(.L_x_1247) ;  /* 0x000000f000017945 */ /* 0x000fe80003800000 */
[----:B------:R-:W-:Y:S05]  /*1c410*/  @P1 BRA `(.L_x_1248) ;  /* 0x0000000000341947 */ /* 0x000fea0003800000 */
[----:B--23--:R-:W-:Y:S01]  /*1c420*/  IADD3 R9, P0, R6, 0x60, RZ ;  /* 0x0000006006097810 */ /* 0x00cfe20007f1e0ff */
        /* <DEDUP_REMOVED lines=12> */
.L_x_1248:
[----:B------:R-:W-:Y:S05]  /*1c4f0*/  BSYNC B1 ;  /* 0x0000000000017941 */ /* 0x000fea0003800000 */
.L_x_1247:
        /* <DEDUP_REMOVED lines=14> */
.L_x_1239:
[----:B------:R-:W-:Y:S05]  /*1c5e0*/  BSYNC B0 ;  /* 0x0000000000007941 */ /* 0x000fea0003800000 */
.L_x_1230:
[----:B------:R-:W4:Y:S01]  /*1c5f0*/  LDL R0, [R1+0x5c] ;  /* 0x00005c0001007983 */ /* 0x000f220000100800 */
[----:B------:R-:W-:Y:S02]  /*1c600*/  ULDC UR4, c[0x0][0xc14] ;  /* 0x0003050000047ab9 */ /* 0x000fe40000000800 */
[----:B----4-:R-:W-:-:S13]  /*1c610*/  ISETP.GE.AND P0, PT, R0, UR4, PT ;  /* 0x0000000400007c0c */ /* 0x010fda000bf06270 */
[----:B------:R-:W-:Y:S05]  /*1c620*/  @!P0 BRA `(.L_x_1249) ;  /* 0xfffffe48003c8947 */ /* 0x000fea000383ffff */
[----:B------:R-:W-:Y:S05]  /*1c630*/  BRA `(.L_x_1059) ;  /* 0x0000005800c07947 */ /* 0x000fea0003800000 */
.L_x_1057:
[----:B------:R-:W-:-:S08]  /*1c640*/  NOP ;  /* 0x0000000000007918 */ /* 0x000fd00000000000 */
[----:B0-----:R-:W0:-:S00]  /*1c650*/  USETMAXREG.DEALLOC.CTAPOOL 0x20 ;  /* 0x00000020000079c8 */ /* 0x001e0000080e0500 */
        /* <DEDUP_REMOVED lines=11> */
[----:B------:R-:W1:Y:S01]  /*1c710*/  LDS.128 R24, [UR4+0x132d0] ;  /* 0x0132d004ff187984 */ /* 0x000e620008000c00 */
[----:B------:R-:W-:Y:S06]  /*1c720*/  BAR.ARV 0x4, 0x200 ;  /* 0x0108000000007b1d */ /* 0x000fec0000002000 */
[----:B------:R-:W-:Y:S05]  /*1c730*/  BRA `(.L_x_1251) ;  /* 0x0000000800887947 */ /* 0x000fea0003800000 */
.L_x_1250:
        /* <DEDUP_REMOVED lines=42> */
.L_x_1256:
        /* <DEDUP_REMOVED lines=12> */
.L_x_1255:
[----:B------:R-:W-:Y:S05]  /*1caa0*/  BSYNC B0 ;  /* 0x0000000000007941 */ /* 0x000fea0003800000 */
.L_x_1254:
        /* <DEDUP_REMOVED lines=20> */
[----:B------:R-:W-:Y:S02]  /*1cbf0*/  IMAD.MOV.U32 R6, RZ, RZ, R9 ;  /* 0x000000ffff067224 */ /* 0x000fe400078e0009 */
[----:B------:R-:W-:-:S07]  /*1cc00*/  IMAD.MOV.U32 R9, RZ, RZ, R3 ;  /* 0x000000ffff097224 */ /* 0x000fce00078e0003 */
.L_x_1252:
[----:B------:R-:W-:-:S04]  /*1cc10*/  IMAD.IADD R9, R4, 0x1, -R9 ;  /* 0x0000000104097824 */ /* 0x000fc800078e0a09 */
[----:B------:R-:W-:-:S05]  /*1cc20*/  IMAD R2, R6, UR5, R9 ;  /* 0x0000000506027c24 */ /* 0x000fca000f8e0209 */
[----:B------:R-:W-:Y:S02]  /*1cc30*/  ISETP.GT.AND P0, PT, R2, UR6, PT ;  /* 0x0000000602007c0c */ /* 0x000fe4000bf04270 */
[----:B------:R-:W0:Y:S11]  /*1cc40*/  LDC.64 R2, c[0x0][0xc68] ;  /* 0x00031a00ff027b82 */ /* 0x000e360000000a00 */
[----:B------:R-:W-:-:S04]  /*1cc50*/  VOTE.ANY R10, PT, !P0 ;  /* 0x00000000000a7806 */ /* 0x000fc800040e0100 */
[----:B------:R-:W1:Y:S02]  /*1cc60*/  POPC R13, R10 ;  /* 0x0000000a000d7309 */ /* 0x000e640000000000 */
[----:B-1----:R-:W-:-:S04]  /*1cc70*/  VIADD R27, R13, UR4 ;  /* 0x000000040d1b7c36 */ /* 0x002fc80008000000 */
[----:B0-----:R-:W-:-:S05]  /*1cc80*/  IMAD.WIDE R2, R27, 0x4, R2 ;  /* 0x000000041b027825 */ /* 0x001fca00078e0202 */
[----:B------:R-:W2:Y:S01]  /*1cc90*/  LDG.E R7, desc[UR44][R2.64] ;  /* 0x0000002c02077981 */ /* 0x000ea2000c1e1900 */
[----:B------:R-:W-:-:S03]  /*1cca0*/  ISETP.NE.AND P0, PT, R10, RZ, PT ;  /* 0x000000ff0a00720c */ /* 0x000fc60003f05270 */
        /* <DEDUP_REMOVED lines=9> */
[----:B------:R-:W-:-:S05]  /*1cd40*/  VIADD R11, R13, 0xffffffff ;  /* 0xffffffff0d0b7836 */ /* 0x000fca0000000000 */
[----:B------:R0:W1:Y:S02]  /*1cd50*/  SHFL.IDX PT, R24, R6, R11, 0x1f ;  /* 0x00001f0b06187589 */ /* 0x00006400000e0000 */
.L_x_1257:
[----:B-1----:R-:W-:Y:S01]  /*1cd60*/  IMAD R24, R24, UR5, R9 ;  /* 0x0000000518187c24 */ /* 0x002fe2000f8e0209 */
[----:B0-----:R-:W-:Y:S01]  /*1cd70*/  IABS R6, R4 ;  /* 0x0000000400067213 */ /* 0x001fe20000000000 */
[----:B------:R-:W-:Y:S02]  /*1cd80*/  IMAD R11, R15, R8, RZ ;  /* 0x000000080f0b7224 */ /* 0x000fe400078e02ff */
[----:B------:R-:W-:Y:S01]  /*1cd90*/  IMAD.MOV.U32 R2, RZ, RZ, RZ ;  /* 0x000000ffff027224 */ /* 0x000fe200078e00ff */
[----:B------:R-:W-:Y:S01]  /*1cda0*/  IADD3 R9, -R24, UR6, RZ ;  /* 0x0000000618097c10 */ /* 0x000fe2000fffe1ff */
[----:B------:R-:W-:Y:S02]  /*1cdb0*/  IMAD.MOV R6, RZ, RZ, -R6 ;  /* 0x000000ffff067224 */ /* 0x000fe400078e0a06 */
[----:B------:R-:W-:Y:S01]  /*1cdc0*/  IMAD.HI.U32 R2, R3, R11, R2 ;  /* 0x0000000b03027227 */ /* 0x000fe200078e0002 */
[----:B------:R-:W-:-:S05]  /*1cdd0*/  IABS R3, R9 ;  /* 0x0000000900037213 */ /* 0x000fca0000000000 */
        /* <DEDUP_REMOVED lines=15> */
[----:B------:R-:W-:Y:S02]  /*1ced0*/  IMAD R4, R4, R2, R9 ;  /* 0x0000000204047224 */ /* 0x000fe400078e0209 */
[----:B------:R-:W-:Y:S01]  /*1cee0*/  IMAD.MOV.U32 R2, RZ, RZ, RZ ;  /* 0x000000ffff027224 */ /* 0x000fe200078e00ff */
[----:B------:R-:W-:-:S04]  /*1cef0*/  VIADDMNMX R7, R8, UR5, R7, PT ;  /* 0x0000000508077c46 */ /* 0x000fc8000b800107 */
        /* <DEDUP_REMOVED lines=20> */
[----:B------:R-:W-:-:S06]  /*1d040*/  IMAD.IADD R3, R4, 0x1, R6 ;  /* 0x0000000104037824 */ /* 0x000fcc00078e0206 */
[----:B------:R-:W-:-:S06]  /*1d050*/  @P0 VIADD R2, R2, 0x1 ;  /* 0x0000000102020836 */ /* 0x000fcc0000000000 */
[----:B------:R-:W-:Y:S01]  /*1d060*/  @!P2 IMAD.MOV R2, RZ, RZ, -R2 ;  /* 0x000000ffff02a224 */ /* 0x000fe200078e0a02 */
[----:B------:R-:W-:Y:S01]  /*1d070*/  @!P1 LOP3.LUT R2, RZ, R7, RZ, 0x33, !PT ;  /* 0x00000007ff029212 */ /* 0x000fe200078e33ff */
[----:B------:R-:W-:-:S03]  /*1d080*/  IMAD.MOV R7, RZ, RZ, -R7 ;  /* 0x000000ffff077224 */ /* 0x000fc600078e0a07 */
[----:B------:R-:W-:Y:S01]  /*1d090*/  LOP3.LUT R25, RZ, R2, RZ, 0x33, !PT ;  /* 0x00000002ff197212 */ /* 0x000fe200078e33ff */
[----:B------:R-:W-:-:S04]  /*1d0a0*/  IMAD R26, R2, R7, R3 ;  /* 0x00000007021a7224 */ /* 0x000fc800078e0203 */
[----:B------:R-:W-:Y:S01]  /*1d0b0*/  IMAD.IADD R25, R0, 0x1, R25 ;  /* 0x0000000100197824 */ /* 0x000fe200078e0219 */
[----:B------:R-:W-:Y:S06]  /*1d0c0*/  BRA `(.L_x_1258) ;  /* 0x00000000000c7947 */ /* 0x000fec0003800000 */
.L_x_1253:
[----:B------:R-:W-:Y:S02]  /*1d0d0*/  IMAD.MOV.U32 R25, RZ, RZ, RZ ;  /* 0x000000ffff197224 */ /* 0x000fe400078e00ff */
[----:B------:R-:W-:Y:S02]  /*1d0e0*/  IMAD.U32 R24, RZ, RZ, UR6 ;  /* 0x00000006ff187e24 */ /* 0x000fe4000f8e00ff */
[----:B------:R-:W-:-:S07]  /*1d0f0*/  IMAD.MOV.U32 R26, RZ, RZ, RZ ;  /* 0x000000ffff1a7224 */ /* 0x000fce00078e00ff */
.L_x_1258:
[----:B------:R-:W-:-:S13]  /*1d100*/  ISETP.NE.AND P0, PT, R5, RZ, PT ;  /* 0x000000ff0500720c */ /* 0x000fda0003f05270 */
[----:B------:R-:W0:Y:S01]  /*1d110*/  @!P0 S2R R3, SR_CgaCtaId ;  /* 0x0000000000038919 */ /* 0x000e220000008800 */
[----:B------:R-:W-:-:S04]  /*1d120*/  @!P0 MOV R0, 0x400 ;  /* 0x0000040000008802 */ /* 0x000fc80000000f00 */
[----:B0-----:R-:W-:-:S05]  /*1d130*/  @!P0 LEA R0, R3, R0, 0x18 ;  /* 0x0000000003008211 */ /* 0x001fca00078ec0ff */
[----:B------:R0:W-:Y:S01]  /*1d140*/  @!P0 STS.128 [R0+0x132d0], R24 ;  /* 0x0132d01800008388 */ /* 0x0001e20000000c00 */
[----:B------:R-:W-:Y:S06]  /*1d150*/  BAR.ARV 0x5, 0x200 ;  /* 0x0148000000007b1d */ /* 0x000fec0000002000 */
.L_x_1251:
[----:B------:R2:W-:Y:S01]  /*1d160*/  STL [R1+0x18], RZ ;  /* 0x000018ff01007387 */ /* 0x0005e20000100800 */
[----:B------:R-:W-:Y:S01]  /*1d170*/  ULDC UR4, c[0x0][0xc14] ;  /* 0x0003050000047ab9 */ /* 0x000fe20000000800 */
[----:B------:R-:W-:Y:S01]  /*1d180*/  IMAD.MOV.U32 R19, RZ, RZ, 0x1 ;  /* 0x00000001ff137424 */ /* 0x000fe200078e00ff */
[----:B-1----:R-:W-:Y:S01]  /*1d190*/  ISETP.GE.AND P0, PT, R27, UR4, PT ;  /* 0x000000041b007c0c */ /* 0x002fe2000bf06270 */
[----:B------:R-:W-:-:S12]  /*1d1a0*/  IMAD.MOV.U32 R17, RZ, RZ, RZ ;  /* 0x000000ffff117224 */ /* 0x000fd800078e00ff */
[----:B--2---:R-:W-:Y:S05]  /*1d1b0*/  @P0 BRA `(.L_x_1259) ;  /* 0x0000004800e80947 */ /* 0x004fea0003800000 */
[----:B------:R-:W2:Y:S01]  /*1d1c0*/  LDL R8, [R1+0x14] ;  /* 0x0000140001087983 */ /* 0x000ea20000100800 */
[----:B0-----:R-:W0:Y:S01]  /*1d1d0*/  S2R R0, SR_TID.X ;  /* 0x0000000000007919 */ /* 0x001e220000002100 */
[----:B------:R-:W1:Y:S01]  /*1d1e0*/  S2R R9, SR_TID.X ;  /* 0x0000000000097919 */ /* 0x000e620000002100 */
[----:B0-----:R-:W-:Y:S01]  /*1d1f0*/  LOP3.LUT R2, R0, 0x7f, RZ, 0xc0, !PT ;  /* 0x0000007f00027812 */ /* 0x001fe200078ec0ff */
[----:B-1----:R-:W-:Y:S01]  /*1d200*/  IMAD.SHL.U32 R0, R9, 0x40, RZ ;  /* 0x0000004009007824 */ /* 0x002fe200078e00ff */
[----:B------:R-:W-:-:S03]  /*1d210*/  SHF.R.U32.HI R3, RZ, 0x1, R9 ;  /* 0x00000001ff037819 */ /* 0x000fc60000011609 */
[----:B------:R-:W-:Y:S01]  /*1d220*/  IMAD.SHL.U32 R5, R2, 0x10, RZ ;  /* 0x0000001002057824 */ /* 0x000fe200078e00ff */
[----:B------:R-:W-:-:S04]  /*1d230*/  LOP3.LUT R2, R0, 0x180, RZ, 0xc0, !PT ;  /* 0x0000018000027812 */ /* 0x000fc800078ec0ff */
[----:B------:R-:W-:Y:S01]  /*1d240*/  LOP3.LUT R2, R2, 0x30, R3, 0xf8, !PT ;  /* 0x0000003002027812 */ /* 0x000fe200078ef803 */
[----:B------:R-:W-:-:S05]  /*1d250*/  IMAD.SHL.U32 R3, R9, 0x8, RZ ;  /* 0x0000000809037824 */ /* 0x000fca00078e00ff */
[----:B------:R-:W-:-:S04]  /*1d260*/  LOP3.LUT R3, R2, 0x30, R3, 0x78, !PT ;  /* 0x0000003002037812 */ /* 0x000fc800078e7803 */
[----:B------:R-:W-:-:S05]  /*1d270*/  LOP3.LUT R0, R3, 0x640, R0, 0xf8, !PT ;  /* 0x0000064003007812 */ /* 0x000fca00078ef800 */
[----:B------:R0:W-:Y:S01]  /*1d280*/  STL [R1], R0 ;  /* 0x0000000001007387 */ /* 0x0001e20000100800 */
[----:B------:R-:W-:Y:S01]  /*1d290*/  IMAD.SHL.U32 R4, R9, 0x20, RZ ;  /* 0x0000002009047824 */ /* 0x000fe200078e00ff */
[----:B------:R-:W-:Y:S01]  /*1d2a0*/  LOP3.LUT R7, R5, 0x600, RZ, 0xc0, !PT ;  /* 0x0000060005077812 */ /* 0x000fe200078ec0ff */
[----:B------:R-:W-:-:S03]  /*1d2b0*/  IMAD.SHL.U32 R6, R9, 0x4, RZ ;  /* 0x0000000409067824 */ /* 0x000fc600078e00ff */
[----:B------:R-:W-:Y:S02]  /*1d2c0*/  LOP3.LUT R5, R4, 0x80, RZ, 0xc0, !PT ;  /* 0x0000008004057812 */ /* 0x000fe400078ec0ff */
[--C-:B------:R-:W-:Y:S02]  /*1d2d0*/  LOP3.LUT R7, R7, 0x60, R4.reuse, 0xf8, !PT ;  /* 0x0000006007077812 */ /* 0x100fe400078ef804 */
[----:B------:R-:W-:Y:S02]  /*1d2e0*/  LOP3.LUT R5, R5, 0x10, R9, 0xf8, !PT ;  /* 0x0000001005057812 */ /* 0x000fe400078ef809 */
[----:B------:R-:W-:Y:S02]  /*1d2f0*/  LOP3.LUT R4, R7, 0x100, R4, 0xf8, !PT ;  /* 0x0000010007047812 */ /* 0x000fe400078ef804 */
[----:B------:R-:W-:Y:S01]  /*1d300*/  LOP3.LUT R5, R5, 0x10, R6, 0x78, !PT ;  /* 0x0000001005057812 */ /* 0x000fe200078e7806 */
[----:B------:R-:W-:Y:S01]  /*1d310*/  BSSY B7, `(.L_x_1259) ;  /* 0x00004a4000077945 */ /* 0x000fe20003800000 */
[----:B------:R-:W-:-:S02]  /*1d320*/  IMAD.MOV.U32 R22, RZ, RZ, 0x1 ;  /* 0x00000001ff167424 */ /* 0x000fc400078e00ff */
[----:B------:R-:W-:Y:S01]  /*1d330*/  LOP3.LUT R29, R4, R5, RZ, 0xfc, !PT ;  /* 0x00000005041d7212 */ /* 0x000fe200078efcff */
[----:B------:R-:W-:Y:S02]  /*1d340*/  IMAD.MOV.U32 R18, RZ, RZ, RZ ;  /* 0x000000ffff127224 */ /* 0x000fe400078e00ff */
[----:B------:R-:W-:Y:S02]  /*1d350*/  IMAD.MOV.U32 R17, RZ, RZ, RZ ;  /* 0x000000ffff117224 */ /* 0x000fe400078e00ff */
[----:B------:R-:W-:Y:S01]  /*1d360*/  IMAD.MOV.U32 R19, RZ, RZ, 0x1 ;  /* 0x00000001ff137424 */ /* 0x000fe200078e00ff */
[----:B------:R-:W-:Y:S01]  /*1d370*/  ULDC.64 UR38, c[0x0][0x198] ;  /* 0x0000660000267ab9 */ /* 0x000fe20000000a00 */
[----:B------:R-:W-:Y:S01]  /*1d380*/  ULDC UR36, c[0x0][0xc] ;  /* 0x0000030000247ab9 */ /* 0x000fe20000000800 */
[C---:B--2---:R-:W-:Y:S02]  /*1d390*/  LOP3.LUT R2, R8.reuse, 0x1, RZ, 0xfc, !PT ;  /* 0x0000000108027812 */ /* 0x044fe400078efcff */
[----:B0-----:R-:W-:-:S03]  /*1d3a0*/  LOP3.LUT R0, R8, 0x2, RZ, 0xfc, !PT ;  /* 0x0000000208007812 */ /* 0x001fc600078efcff */
[----:B------:R0:W-:Y:S04]  /*1d3b0*/  STL [R1+0x20], R2 ;  /* 0x0000200201007387 */ /* 0x0001e80000100800 */
[----:B------:R0:W-:Y:S04]  /*1d3c0*/  STL [R1+0x8], R0 ;  /* 0x0000080001007387 */ /* 0x0001e80000100800 */
[----:B------:R0:W-:Y:S02]  /*1d3d0*/  STL [R1+0x18], RZ ;  /* 0x000018ff01007387 */ /* 0x0001e40000100800 */
.L_x_1372:
[----:B------:R-:W-:Y:S05]  /*1d3e0*/  YIELD ;  /* 0x0000000000007946 */ /* 0x000fea0003800000 */
[----:B------:R-:W-:Y:S01]  /*1d3f0*/  ULDC.64 UR4, c[0x0][0xa28] ;  /* 0x00028a0000047ab9 */ /* 0x000fe20000000a00 */
[----:B0-----:R-:W-:Y:S02]  /*1d400*/  CS2R R8, SRZ ;  /* 0x0000000000087805 */ /* 0x001fe4000001ff00 */
[----:B------:R-:W-:Y:S01]  /*1d410*/  ISETP.NE.U32.AND P0, PT, RZ, UR4, PT ;  /* 0x00000004ff007c0c */ /* 0x000fe2000bf05070 */
[----:B------:R-:W1:Y:S01]  /*1d420*/  LDC.64 R6, c[0x0][0xa00] ;  /* 0x00028000ff067b82 */ /* 0x000e620000000a00 */
[----:B------:R-:W-:Y:S01]  /*1d430*/  ULDC.64 UR6, c[0x0][0xa08] ;  /* 0x0002820000067ab9 */ /* 0x000fe20000000a00 */
[----:B------:R-:W-:Y:S01]  /*1d440*/  ULDC.64 UR8, c[0x0][0xa10] ;  /* 0x0002840000087ab9 */ /* 0x000fe20000000a00 */
[----:B------:R-:W-:Y:S01]  /*1d450*/  ISETP.NE.AND.EX P0, PT, RZ, UR5, PT, P0 ;  /* 0x00000005ff007c0c */ /* 0x000fe2000bf05300 */
[----:B------:R-:W-:-:S04]  /*1d460*/  ULDC.64 UR4, c[0x0][0xa18] ;  /* 0x0002860000047ab9 */ /* 0x000fc80000000a00 */
[----:B--2---:R-:W2:Y:S08]  /*1d470*/  LDC.64 R4, c[0x0][0xa08] ;  /* 0x00028200ff047b82 */ /* 0x004eb00000000a00 */
[----:B0-----:R-:W0:Y:S02]  /*1d480*/  @P0 LDC.64 R2, c[0x0][0xa28] ;  /* 0x00028a00ff020b82 */ /* 0x001e240000000a00 */
[----:B0-----:R-:W-:-:S05]  /*1d490*/  @P0 IMAD.WIDE R2, R27, 0x4, R2 ;  /* 0x000000041b020825 */ /* 0x001fca00078e0202 */
[----:B------:R0:W5:Y:S01]  /*1d4a0*/  @P0 LDG.E R9, desc[UR44][R2.64] ;  /* 0x0000002c02090981 */ /* 0x000162000c1e1900 */
[----:B------:R-:W-:Y:S01]  /*1d4b0*/  ISETP.NE.U32.AND P0, PT, RZ, UR4, PT ;  /* 0x00000004ff007c0c */ /* 0x000fe2000bf05070 */
[----:B-1----:R-:W-:Y:S01]  /*1d4c0*/  IMAD.WIDE R6, R27, 0x4, R6 ;  /* 0x000000041b067825 */ /* 0x002fe200078e0206 */
[----:B------:R-:W-:Y:S02]  /*1d4d0*/  ISETP.NE.U32.AND P2, PT, RZ, UR6, PT ;  /* 0x00000006ff007c0c */ /* 0x000fe4000bf45070 */
[----:B------:R-:W-:Y:S01]  /*1d4e0*/  ISETP.NE.AND.EX P0, PT, RZ, UR5, PT, P0 ;  /* 0x00000005ff007c0c */ /* 0x000fe2000bf05300 */
[----:B------:R-:W-:Y:S01]  /*1d4f0*/  ULDC.64 UR4, c[0x0][0xa00] ;  /* 0x0002800000047ab9 */ /* 0x000fe20000000a00 */
[----:B------:R-:W-:Y:S01]  /*1d500*/  ISETP.NE.U32.AND P4, PT, RZ, UR8, PT ;  /* 0x00000008ff007c0c */ /* 0x000fe2000bf85070 */
[----:B------:R-:W-:Y:S01]  /*1d510*/  IMAD.MOV.U32 R28, RZ, RZ, RZ ;  /* 0x000000ffff1c7224 */ /* 0x000fe200078e00ff */
[----:B------:R-:W-:Y:S01]  /*1d520*/  ISETP.NE.U32.AND P1, PT, RZ, UR4, PT ;  /* 0x00000004ff007c0c */ /* 0x000fe2000bf25070 */
[----:B0-----:R-:W0:Y:S01]  /*1d530*/  LDC.64 R2, c[0x0][0xa10] ;  /* 0x00028400ff027b82 */ /* 0x001e220000000a00 */
[----:B------:R-:W-:-:S02]  /*1d540*/  IMAD.MOV.U32 R0, RZ, RZ, RZ ;  /* 0x000000ffff007224 */ /* 0x000fc400078e00ff */
[----:B------:R-:W-:Y:S01]  /*1d550*/  ISETP.NE.AND.EX P3, PT, RZ, UR5, PT, P1 ;  /* 0x00000005ff007c0c */ /* 0x000fe2000bf65310 */
[----:B--2---:R-:W-:Y:S01]  /*1d560*/  IMAD.WIDE R4, R27, 0x4, R4 ;  /* 0x000000041b047825 */ /* 0x004fe200078e0204 */
[----:B------:R-:W-:Y:S02]  /*1d570*/  ISETP.NE.AND.EX P1, PT, RZ, UR7, PT, P2 ;  /* 0x00000007ff007c0c */ /* 0x000fe4000bf25320 */
[----:B------:R-:W-:Y:S01]  /*1d580*/  ISETP.NE.AND.EX P2, PT, RZ, UR9, PT, P4 ;  /* 0x00000009ff007c0c */ /* 0x000fe2000bf45340 */
[----:B------:R-:W1:Y:S01]  /*1d590*/  @P0 LDC.64 R12, c[0x0][0xa18] ;  /* 0x00028600ff0c0b82 */ /* 0x000e620000000a00 */
[----:B------:R-:W-:Y:S02]  /*1d5a0*/  ULDC UR4, c[0x0][0x288] ;  /* 0x0000a20000047ab9 */ /* 0x000fe40000000800 */
[----:B------:R-:W-:Y:S01]  /*1d5b0*/  IMAD.U32 R10, RZ, RZ, UR4 ;  /* 0x00000004ff0a7e24 */ /* 0x000fe2000f8e00ff */
[----:B------:R-:W-:-:S04]  /*1d5c0*/  ULDC.64 UR4, c[0x0][0x3f8] ;  /* 0x0000fe0000047ab9 */ /* 0x000fc80000000a00 */
[----:B------:R-:W2:Y:S04]  /*1d5d0*/  @P3 LDG.E R8, desc[UR44][R6.64] ;  /* 0x0000002c06083981 */ /* 0x000ea8000c1e1900 */
[----:B------:R3:W5:Y:S01]  /*1d5e0*/  @P1 LDG.E R28, desc[UR44][R4.64] ;  /* 0x0000002c041c1981 */ /* 0x000762000c1e1900 */
[----:B0-----:R-:W-:-:S05]  /*1d5f0*/  IMAD.WIDE R2, R27, 0x4, R2 ;  /* 0x000000041b027825 */ /* 0x001fca00078e0202 */
[----:B------:R3:W5:Y:S01]  /*1d600*/  @P2 LDG.E R0, desc[UR44][R2.64] ;  /* 0x0000002c02002981 */ /* 0x000762000c1e1900 */
[----:B-1----:R-:W-:-:S05]  /*1d610*/  @P0 IMAD.WIDE R12, R27, 0x4, R12 ;  /* 0x000000041b0c0825 */ /* 0x002fca00078e020c */
[----:B------:R3:W5:Y:S01]  /*1d620*/  @P0 LDG.E R10, desc[UR44][R12.64] ;  /* 0x0000002c0c0a0981 */ /* 0x000762000c1e1900 */
[----:B------:R-:W-:-:S03]  /*1d630*/  UISETP.NE.U32.AND UP0, UPT, UR4, URZ, UPT ;  /* 0x0000003f0400728c */ /* 0x000fc6000bf05070 */
[----:B------:R-:W-:Y:S01]  /*1d640*/  ULDC UR4, c[0x0][0x404] ;  /* 0x0001010000047ab9 */ /* 0x000fe20000000800 */
[----:B------:R-:W-:-:S03]  /*1d650*/  UISETP.NE.AND.EX UP0, UPT, UR5, URZ, UPT, UP0 ;  /* 0x0000003f0500728c */ /* 0x000fc6000bf05300 */
[----:B------:R-:W-:Y:S01]  /*1d660*/  ULDC UR5, c[0x0][0x2e0] ;  /* 0x0000b80000057ab9 */ /* 0x000fe20000000800 */
[----:B------:R-:W-:-:S04]  /*1d670*/  USEL UR4, UR4, 0x1, UP0 ;  /* 0x0000000104047887 */ /* 0x000fc80008000000 */
[----:B------:R-:W-:-:S03]  /*1d680*/  UIMAD UR4, UR4, UR5, URZ ;  /* 0x00000005040472a4 */ /* 0x000fc6000f8e023f */
[----:B------:R-:W-:-:S03]  /*1d690*/  ULDC UR5, c[0x0][0x338] ;  /* 0x0000ce0000057ab9 */ /* 0x000fc60000000800 */
[----:B------:R-:W-:Y:S01]  /*1d6a0*/  IMAD.U32 R11, RZ, RZ, UR4 ;  /* 0x00000004ff0b7e24 */ /* 0x000fe2000f8e00ff */
[----:B--2---:R0:W-:Y:S02]  /*1d6b0*/  STL [R1+0x1c], R8 ;  /* 0x00001c0801007387 */ /* 0x0041e40000100800 */
[----:B0-----:R-:W-:Y:S01]  /*1d6c0*/  IMAD.U32 R8, RZ, RZ, UR5 ;  /* 0x00000005ff087e24 */ /* 0x001fe2000f8e00ff */
[----:B---3--:R-:W-:Y:S06]  /*1d6d0*/  @P0 BRA `(.L_x_1260) ;  /* 0x0000000000100947 */ /* 0x008fec0003800000 */
[----:B------:R-:W-:Y:S05]  /*1d6e0*/  @!P3 BRA `(.L_x_1260) ;  /* 0x00000000000cb947 */ /* 0x000fea0003800000 */
[----:B-----5:R-:W2:Y:S04]  /*1d6f0*/  LDG.E R10, desc[UR44][R6.64] ;  /* 0x0000002c060a7981 */ /* 0x020ea8000c1e1900 */
[----:B------:R-:W2:Y:S02]  /*1d700*/  LDG.E R6, desc[UR44][R6.64+0x4] ;  /* 0x0000042c06067981 */ /* 0x000ea4000c1e1900 */
[----:B--2---:R-:W-:-:S07]  /*1d710*/  IMAD.IADD R10, R6, 0x1, -R10 ;  /* 0x00000001060a7824 */ /* 0x004fce00078e0a0a */
.L_x_1260:
[----:B------:R-:W-:Y:S01]  /*1d720*/  ULDC.64 UR4, c[0x0][0xa20] ;  /* 0x0002880000047ab9 */ /* 0x000fe20000000a00 */
[----:B-----5:R-:W-:Y:S01]  /*1d730*/  IMAD.IADD R28, R28, 0x1, R9 ;  /* 0x000000011c1c7824 */ /* 0x020fe200078e0209 */
[----:B------:R-:W-:-:S04]  /*1d740*/  ISETP.NE.U32.AND P0, PT, RZ, UR4, PT ;  /* 0x00000004ff007c0c */ /* 0x000fc8000bf05070 */
[----:B------:R-:W-:-:S13]  /*1d750*/  ISETP.NE.AND.EX P0, PT, RZ, UR5, PT, P0 ;  /* 0x00000005ff007c0c */ /* 0x000fda000bf05300 */
[----:B------:R-:W-:Y:S05]  /*1d760*/  @!P0 BRA `(.L_x_1261) ;  /* 0x0000000000108947 */ /* 0x000fea0003800000 */
[----:B------:R-:W0:Y:S02]  /*1d770*/  LDC.64 R4, c[0x0][0xa20] ;  /* 0x00028800ff047b82 */ /* 0x000e240000000a00 */
[----:B0-----:R-:W-:-:S05]  /*1d780*/  IMAD.WIDE R4, R27, 0x4, R4 ;  /* 0x000000041b047825 */ /* 0x001fca00078e0204 */
[----:B------:R0:W5:Y:S01]  /*1d790*/  LDG.E R11, desc[UR44][R4.64] ;  /* 0x0000002c040b7981 */ /* 0x000162000c1e1900 */
[----:B------:R-:W-:Y:S05]  /*1d7a0*/  BRA `(.L_x_1262) ;  /* 0x0000000000107947 */ /* 0x000fea0003800000 */
.L_x_1261:
[----:B------:R-:W-:Y:S05]  /*1d7b0*/  @!P1 BRA `(.L_x_1262) ;  /* 0x00000000000c9947 */ /* 0x000fea0003800000 */
[----:B------:R-:W2:Y:S04]  /*1d7c0*/  LDG.E R11, desc[UR44][R4.64] ;  /* 0x0000002c040b7981 */ /* 0x000ea8000c1e1900 */
[----:B------:R-:W2:Y:S02]  /*1d7d0*/  LDG.E R6, desc[UR44][R4.64+0x4] ;  /* 0x0000042c04067981 */ /* 0x000ea4000c1e1900 */
[----:B--2---:R-:W-:-:S07]  /*1d7e0*/  IMAD.IADD R11, R6, 0x1, -R11 ;  /* 0x00000001060b7824 */ /* 0x004fce00078e0a0b */
.L_x_1262:
[----:B0-----:R-:W2:Y:S04]  /*1d7f0*/  @P2 LDG.E R5, desc[UR44][R2.64] ;  /* 0x0000002c02052981 */ /* 0x001ea8000c1e1900 */
[----:B------:R-:W2:Y:S01]  /*1d800*/  @P2 LDG.E R4, desc[UR44][R2.64+0x4] ;  /* 0x0000042c02042981 */ /* 0x000ea2000c1e1900 */
[----:B-----5:R-:W-:Y:S02]  /*1d810*/  IMAD.IADD R9, R11, 0x1, -R9 ;  /* 0x000000010b097824 */ /* 0x020fe400078e0a09 */
[----:B------:R-:W-:-:S05]  /*1d820*/  IMAD R7, R25, 0xc0, RZ ;  /* 0x000000c019077824 */ /* 0x000fca00078e02ff */
[----:B------:R-:W-:Y:S01]  /*1d830*/  IADD3 R6, -R10, 0xc0, R7 ;  /* 0x000000c00a067810 */ /* 0x000fe20007ffe107 */
[----:B--2---:R-:W-:-:S04]  /*1d840*/  @P2 IMAD.IADD R8, R4, 0x1, -R5 ;  /* 0x0000000104082824 */ /* 0x004fc800078e0a05 */
[----:B------:R-:W-:-:S04]  /*1d850*/  IMAD.IADD R3, R9, 0x1, R8 ;  /* 0x0000000109037824 */ /* 0x000fc800078e0208 */
[C---:B------:R-:W-:Y:S02]  /*1d860*/  VIADD R4, R3.reuse, 0x9f ;  /* 0x0000009f03047836 */ /* 0x040fe40000000000 */
[----:B------:R-:W-:Y:S02]  /*1d870*/  IMAD.IADD R2, R3, 0x1, R6 ;  /* 0x0000000103027824 */ /* 0x000fe400078e0206 */
[----:B------:R-:W-:-:S05]  /*1d880*/  IMAD.HI R4, R4, 0x66666667, RZ ;  /* 0x6666666704047827 */ /* 0x000fca00078e02ff */
[----:B------:R-:W-:-:S04]  /*1d890*/  SHF.R.U32.HI R5, RZ, 0x1f, R4 ;  /* 0x0000001fff057819 */ /* 0x000fc80000011604 */
[----:B------:R-:W-:Y:S02]  /*1d8a0*/  LEA.HI.SX32 R20, R4, R5, 0x1a ;  /* 0x0000000504147211 */ /* 0x000fe400078fd2ff */
[----:B------:R-:W0:Y:S02]  /*1d8b0*/  LDC.64 R4, c[0x0][0x9e0] ;  /* 0x00027800ff047b82 */ /* 0x000e240000000a00 */
[----:B0-----:R-:W-:Y:S01]  /*1d8c0*/  ISETP.GE.AND P1, PT, R5, 0x1, PT ;  /* 0x000000010500780c */ /* 0x001fe20003f26270 */
[----:B------:R-:W-:-:S12]  /*1d8d0*/  IMAD.IADD R4, R2, 0x1, R4 ;  /* 0x0000000102047824 */ /* 0x000fd800078e0204 */
[----:B------:R-:W-:Y:S05]  /*1d8e0*/  @!P1 BRA `(.L_x_1263) ;  /* 0x0000000000489947 */ /* 0x000fea0003800000 */
[C---:B------:R-:W-:Y:S01]  /*1d8f0*/  ISETP.GT.AND P0, PT, R2.reuse, RZ, PT ;  /* 0x000000ff0200720c */ /* 0x040fe20003f04270 */
[----:B------:R-:W-:Y:S01]  /*1d900*/  BSSY B0, `(.L_x_1264) ;  /* 0x000000e000007945 */ /* 0x000fe20003800000 */
[----:B------:R-:W-:-:S11]  /*1d910*/  VIADD R11, R2, 0xffffffff ;  /* 0xffffffff020b7836 */ /* 0x000fd60000000000 */
        /* <DEDUP_REMOVED lines=8> */
.L_x_1265:
[----:B------:R-:W-:-:S13]  /*1d9a0*/  ISETP.NE.AND P0, PT, R5, 0x1, PT ;  /* 0x000000010500780c */ /* 0x000fda0003f05270 */
[----:B------:R-:W0:Y:S02]  /*1d9b0*/  @P0 LDC.64 R6, c[0x0][0x9e8] ;  /* 0x00027a00ff060b82 */ /* 0x000e240000000a00 */
[----:B0-----:R-:W-:-:S05]  /*1d9c0*/  @P0 IMAD.HI.U32 R6, R11, R6, RZ ;  /* 0x000000060b060227 */ /* 0x001fca00078e00ff */
[----:B------:R-:W-:-:S07]  /*1d9d0*/  @P0 SHF.R.U32.HI R11, RZ, R7, R6 ;  /* 0x00000007ff0b0219 */ /* 0x000fce0000011606 */
.L_x_1266:
[----:B------:R-:W-:Y:S05]  /*1d9e0*/  BSYNC B0 ;  /* 0x0000000000007941 */ /* 0x000fea0003800000 */
.L_x_1264:
[----:B------:R-:W-:-:S05]  /*1d9f0*/  IMAD R11, R11, R5, R5 ;  /* 0x000000050b0b7224 */ /* 0x000fca00078e0205 */
[----:B------:R-:W-:-:S07]  /*1da00*/  VIMNMX R4, R4, R11, PT ;  /* 0x0000000b04047248 */ /* 0x000fce0003fe0100 */
.L_x_1263:
        /* <DEDUP_REMOVED lines=15> */
.L_x_1269:
[----:B------:R-:W-:Y:S01]  /*1db00*/  ISETP.NE.AND P0, PT, R5, 0x1, PT ;  /* 0x000000010500780c */ /* 0x000fe20003f05270 */
[----:B------:R-:W-:-:S12]  /*1db10*/  IMAD.MOV.U32 R11, RZ, RZ, R3 ;  /* 0x000000ffff0b7224 */ /* 0x000fd800078e0003 */
[----:B------:R-:W0:Y:S02]  /*1db20*/  @P0 LDC.64 R6, c[0x0][0x9e8] ;  /* 0x00027a00ff060b82 */ /* 0x000e240000000a00 */
[----:B0-----:R-:W-:-:S05]  /*1db30*/  @P0 IMAD.HI.U32 R6, R3, R6, RZ ;  /* 0x0000000603060227 */ /* 0x001fca00078e00ff */
[----:B------:R-:W-:-:S07]  /*1db40*/  @P0 SHF.R.U32.HI R11, RZ, R7, R6 ;  /* 0x00000007ff0b0219 */ /* 0x000fce0000011606 */
.L_x_1270:
[----:B------:R-:W-:Y:S05]  /*1db50*/  BSYNC B0 ;  /* 0x0000000000007941 */ /* 0x000fea0003800000 */
.L_x_1268:
[----:B------:R-:W-:-:S05]  /*1db60*/  IMAD R5, R11, R5, RZ ;  /* 0x000000050b057224 */ /* 0x000fca00078e02ff */
[----:B------:R-:W-:-:S07]  /*1db70*/  VIMNMX R10, R10, R5, !PT ;  /* 0x000000050a0a7248 */ /* 0x000fce0007fe0100 */
.L_x_1267:
[----:B------:R-:W-:Y:S01]  /*1db80*/  VIADD R4, R4, 0x9f ;  /* 0x0000009f04047836 */ /* 0x000fe20000000000 */
[----:B------:R-:W-:Y:S01]  /*1db90*/  BSSY B0, `(.L_x_1271) ;  /* 0x00000e6000007945 */ /* 0x000fe20003800000 */
        /* <DEDUP_REMOVED lines=11> */
[----:B------:R-:W-:-:S04]  /*1dc50*/  VIMNMX R9, R9, R8, PT ;  /* 0x0000000809097248 */ /* 0x000fc80003fe0100 */
[----:B------:R-:W-:Y:S01]  /*1dc60*/  ISETP.GT.AND P0, PT, R9, R4, PT ;  /* 0x000000040900720c */ /* 0x000fe20003f04270 */
[----:B------:R-:W-:-:S05]  /*1dc70*/  IMAD.WIDE.U32 R4, R4, -0x33333333, RZ ;  /* 0xcccccccd04047825 */ /* 0x000fca00078e00ff */
[----:B------:R-:W-:-:S07]  /*1dc80*/  SHF.R.U32.HI R7, RZ, 0x7, R5 ;  /* 0x00000007ff077819 */ /* 0x000fce0000011605 */
[----:B------:R-:W-:-:S04]  /*1dc90*/  @P0 VIADD R6, R9, 0x9f ;  /* 0x0000009f09060836 */ /* 0x000fc80000000000 */
[----:B------:R-:W-:-:S04]  /*1dca0*/  @P0 IMAD.HI R4, R6, 0x66666667, RZ ;  /* 0x6666666706040827 */ /* 0x000fc800078e02ff */
[----:B------:R-:W-:Y:S01]  /*1dcb0*/  IMAD.MOV.U32 R6, RZ, RZ, R7 ;  /* 0x000000ffff067224 */ /* 0x000fe200078e0007 */
[----:B------:R-:W-:-:S04]  /*1dcc0*/  @P0 SHF.R.U32.HI R5, RZ, 0x1f, R4 ;  /* 0x0000001fff050819 */ /* 0x000fc80000011604 */
[----:B------:R-:W-:Y:S02]  /*1dcd0*/  @P0 LEA.HI.SX32 R6, R4, R5, 0x1a ;  /* 0x0000000504060211 */ /* 0x000fe400078fd2ff */
[----:B------:R-:W-:Y:S02]  /*1dce0*/  PLOP3.LUT P0, PT, PT, PT, PT, 0x80, 0x0 ;  /* 0x000000000000781c */ /* 0x000fe40003f0f070 */
[----:B------:R-:W-:-:S13]  /*1dcf0*/  ISETP.GT.AND P1, PT, R6, R7, PT ;  /* 0x000000070600720c */ /* 0x000fda0003f24270 */
[----:B------:R-:W-:Y:S05]  /*1dd00*/  @!P1 BRA `(.L_x_1272) ;  /* 0x0000000c00389947 */ /* 0x000fea0003800000 */
[----:B------:R-:W0:Y:S01]  /*1dd10*/  LDC R4, c[0x0][0x428] ;  /* 0x00010a00ff047b82 */ /* 0x000e220000000800 */
[----:B------:R-:W-:Y:S01]  /*1dd20*/  UMOV UR4, 0xffffffff ;  /* 0xffffffff00047882 */ /* 0x000fe20000000000 */
[----:B------:R-:W-:Y:S01]  /*1dd30*/  IMAD.MOV.U32 R5, RZ, RZ, R26 ;  /* 0x000000ffff057224 */ /* 0x000fe200078e001a */
[----:B0-----:R-:W-:-:S13]  /*1dd40*/  ISETP.NE.AND P0, PT, R4, 0x1, PT ;  /* 0x000000010400780c */ /* 0x001fda0003f05270 */
[----:B------:R-:W0:Y:S08]  /*1dd50*/  @P0 LDC R9, c[0x0][0x42c] ;  /* 0x00010b00ff090b82 */ /* 0x000e300000000800 */
[----:B------:R-:W1:Y:S01]  /*1dd60*/  @P0 LDC R4, c[0x0][0x430] ;  /* 0x00010c00ff040b82 */ /* 0x000e620000000800 */
[----:B0-----:R-:W-:-:S05]  /*1dd70*/  @P0 IMAD.HI.U32 R9, R26, R9, RZ ;  /* 0x000000091a090227 */ /* 0x001fca00078e00ff */
[----:B-1----:R-:W-:Y:S02]  /*1dd80*/  @P0 SHF.R.U32.HI R5, RZ, R4, R9 ;  /* 0x00000004ff050219 */ /* 0x002fe40000011609 */
[----:B------:R-:W-:Y:S01]  /*1dd90*/  SEL R4, R27, RZ, !P2 ;  /* 0x000000ff1b047207 */ /* 0x000fe20005000000 */
[----:B------:R-:W-:Y:S06]  /*1dda0*/  BRA.DIV UR4, `(.L_x_1273) ;  /* 0x0000004e043c7947 */ /* 0x000fec000b800000 */
[----:B------:R-:W0:Y:S02]  /*1ddb0*/  S2R R8, SR_TID.X ;  /* 0x0000000000087919 */ /* 0x000e240000002100 */
[----:B0-----:R-:W-:-:S04]  /*1ddc0*/  SHF.R.U32.HI R8, RZ, 0x5, R8 ;  /* 0x00000005ff087819 */ /* 0x001fc80000011608 */
[----:B------:R-:W-:-:S05]  /*1ddd0*/  LOP3.LUT R8, R8, 0x3, RZ, 0xc0, !PT ;  /* 0x0000000308087812 */ /* 0x000fca00078ec0ff */
[----:B------:R0:W1:Y:S02]  /*1dde0*/  SHFL.IDX PT, R14, R8, RZ, 0x1f ;  /* 0x00001fff080e7589 */ /* 0x00006400000e0000 */
.L_x_1419:
[----:B-1----:R-:W-:Y:S02]  /*1ddf0*/  ISETP.NE.AND P0, PT, R14, RZ, PT ;  /* 0x000000ff0e00720c */ /* 0x002fe40003f05270 */
[----:B------:R-:W-:-:S11]  /*1de00*/  PLOP3.LUT P6, PT, PT, PT, PT, 0x8, 0x0 ;  /* 0x000000000000781c */ /* 0x000fd60003fce170 */
[----:B------:R-:W-:Y:S05]  /*1de10*/  @P0 BRA `(.L_x_1274) ;  /* 0x00000000000c0947 */ /* 0x000fea0003800000 */
[----:B------:R-:W-:-:S03]  /*1de20*/  UMOV UR4, 0xffffffff ;  /* 0xffffffff00047882 */ /* 0x000fc60000000000 */
[----:B------:R-:W-:Y:S05]  /*1de30*/  BRA.DIV UR4, `(.L_x_1275) ;  /* 0x0000004e044c7947 */ /* 0x000fea000b800000 */
[----:B------:R-:W-:-:S13]  /*1de40*/  ELECT P6, URZ, PT ;  /* 0x00000000003f782f */ /* 0x000fda00038c0000 */
.L_x_1274:
        /* <DEDUP_REMOVED lines=12> */
.L_x_1422:
[----:B------:R-:W-:Y:S05]  /*1df10*/  BSYNC B1 ;  /* 0x0000000000017941 */ /* 0x000fea0003800000 */
.L_x_1276:
        /* <DEDUP_REMOVED lines=10> */
.L_x_1423:
[----:B------:R-:W-:Y:S05]  /*1dfc0*/  BSYNC B2 ;  /* 0x0000000000027941 */ /* 0x000fea0003800000 */
.L_x_1280:
        /* <DEDUP_REMOVED lines=9> */
.L_x_1283:
[----:B------:R-:W-:Y:S05]  /*1e060*/  BSYNC B2 ;  /* 0x0000000000027941 */ /* 0x000fea0003800000 */
.L_x_1282:
[----:B------:R-:W-:Y:S01]  /*1e070*/  IMAD.MOV.U32 R15, RZ, RZ, RZ ;  /* 0x000000ffff0f7224 */ /* 0x000fe200078e00ff */
[----:B------:R-:W-:Y:S01]  /*1e080*/  UIADD3 UR4, UP0, UR38, 0x570, URZ ;  /* 0x0000057026047890 */ /* 0x000fe2000ff1e03f */
[----:B------:R-:W-:Y:S01]  /*1e090*/  IMAD R12, R6, 0xa0, R0 ;  /* 0x000000a0060c7824 */ /* 0x000fe200078e0200 */
[----:B------:R-:W-:Y:S01]  /*1e0a0*/  PLOP3.LUT P0, PT, PT, PT, PT, 0x80, 0x0 ;  /* 0x000000000000781c */ /* 0x000fe20003f0f070 */
[----:B------:R-:W-:Y:S01]  /*1e0b0*/  IMAD R11, R18, 0x2800, R8 ;  /* 0x00002800120b7824 */ /* 0x000fe200078e0208 */
[----:B------:R-:W-:Y:S01]  /*1e0c0*/  R2UR UR10, R15 ;  /* 0x000000000f0a72ca */ /* 0x000fe200000e0000 */
[----:B------:R-:W-:Y:S01]  /*1e0d0*/  VIADD R12, R12, 0xffffff60 ;  /* 0xffffff600c0c7836 */ /* 0x000fe20000000000 */
[----:B------:R-:W-:Y:S01]  /*1e0e0*/  UIADD3.X UR5, URZ, UR39, URZ, UP0, !UPT ;  /* 0x000000273f057290 */ /* 0x000fe200087fe43f */
[----:B------:R-:W-:Y:S01]  /*1e0f0*/  VIADD R13, R9, 0x13290 ;  /* 0x00013290090d7836 */ /* 0x000fe20000000000 */
[----:B------:R-:W-:Y:S01]  /*1e100*/  UMOV UR6, 0x0 ;  /* 0x0000000000067882 */ /* 0x000fe20000000000 */
[----:B------:R-:W-:Y:S01]  /*1e110*/  VIADD R14, R11, 0xe000 ;  /* 0x0000e0000b0e7836 */ /* 0x000fe20000000000 */
[----:B------:R-:W-:-:S09]  /*1e120*/  UMOV UR7, 0x12f00000 ;  /* 0x12f0000000077882 */ /* 0x000fd20000000000 */
.L_x_1284:
        /* <DEDUP_REMOVED lines=13> */
.L_x_1424:
[----:B------:R-:W-:Y:S05]  /*1e200*/  BSYNC B2 ;  /* 0x0000000000027941 */ /* 0x000fea0003800000 */
.L_x_1285:
[----:B------:R-:W-:Y:S04]  /*1e210*/  BSSY B2, `(.L_x_1287) ;  /* 0x0000009000027945 */ /* 0x000fe80003800000 */
        /* <DEDUP_REMOVED lines=8> */
.L_x_1288:
[----:B------:R-:W-:Y:S05]  /*1e2a0*/  BSYNC B2 ;  /* 0x0000000000027941 */ /* 0x000fea0003800000 */
.L_x_1287:
[----:B------:R-:W-:Y:S01]  /*1e2b0*/  R2UR UR10, R15 ;  /* 0x000000000f0a72ca */ /* 0x000fe200000e0000 */
[----:B------:R-:W-:Y:S01]  /*1e2c0*/  IMAD.MOV.U32 R14, RZ, RZ, 0x0 ;  /* 0x00000000ff0e7424 */ /* 0x000fe200078e00ff */
[----:B------:R-:W-:Y:S01]  /*1e2d0*/  UIADD3 UR4, UP0, UR38, 0x670, URZ ;  /* 0x0000067026047890 */ /* 0x000fe2000ff1e03f */
[----:B------:R-:W-:Y:S01]  /*1e2e0*/  IMAD.MOV.U32 R15, RZ, RZ, 0x12f00000 ;  /* 0x12f00000ff0f7424 */ /* 0x000fe200078e00ff */
[----:B------:R-:W-:Y:S01]  /*1e2f0*/  PLOP3.LUT P0, PT, PT, PT, PT, 0x80, 0x0 ;  /* 0x000000000000781c */ /* 0x000fe20003f0f070 */
[----:B------:R-:W-:Y:S01]  /*1e300*/  VIADD R11, R11, 0x6000 ;  /* 0x000060000b0b7836 */ /* 0x000fe20000000000 */
[----:B------:R-:W-:Y:S01]  /*1e310*/  R2UR UR6, R14 ;  /* 0x000000000e0672ca */ /* 0x000fe200000e0000 */
[----:B01----:R-:W-:Y:S01]  /*1e320*/  VIADD R9, R9, 0x132b0 ;  /* 0x000132b009097836 */ /* 0x003fe20000000000 */
[----:B------:R-:W-:Y:S01]  /*1e330*/  R2UR UR7, R15 ;  /* 0x000000000f0772ca */ /* 0x000fe200000e0000 */
[----:B------:R-:W-:-:S14]  /*1e340*/  UIADD3.X UR5, URZ, UR39, URZ, UP0, !UPT ;  /* 0x000000273f057290 */ /* 0x000fdc00087fe43f */
.L_x_1289:
        /* <DEDUP_REMOVED lines=10> */
.L_x_1279:
[----:B------:R-:W-:Y:S05]  /*1e3f0*/  BSYNC B1 ;  /* 0x0000000000017941 */ /* 0x000fea0003800000 */
.L_x_1278:
        /* <DEDUP_REMOVED lines=9> */
.L_x_1302:
        /* <DEDUP_REMOVED lines=11> */
.L_x_1425:
[----:B------:R-:W-:Y:S05]  /*1e540*/  BSYNC B2 ;  /* 0x0000000000027941 */ /* 0x000fea0003800000 */
.L_x_1292:
        /* <DEDUP_REMOVED lines=9> */
.L_x_1295:
[----:B------:R-:W-:Y:S05]  /*1e5e0*/  BSYNC B2 ;  /* 0x0000000000027941 */ /* 0x000fea0003800000 */
.L_x_1294:
        /* <DEDUP_REMOVED lines=10> */
[----:B------:R-:W-:-:S10]  /*1e690*/  UMOV UR7, 0x12f00000 ;  /* 0x12f0000000077882 */ /* 0x000fd40000000000 */
.L_x_1296:
        /* <DEDUP_REMOVED lines=13> */
.L_x_1426:
[----:B------:R-:W-:Y:S05]  /*1e770*/  BSYNC B2 ;  /* 0x0000000000027941 */ /* 0x000fea0003800000 */
.L_x_1297:
        /* <DEDUP_REMOVED lines=9> */
.L_x_1300:
[----:B------:R-:W-:Y:S05]  /*1e810*/  BSYNC B2 ;  /* 0x0000000000027941 */ /* 0x000fea0003800000 */
.L_x_1299:
        /* <DEDUP_REMOVED lines=10> */
.L_x_1301:
        /* <DEDUP_REMOVED lines=10> */
.L_x_1291:
[----:B------:R-:W-:Y:S05]  /*1e960*/  BSYNC B1 ;  /* 0x0000000000017941 */ /* 0x000fea0003800000 */
.L_x_1290:
[----:B------:R-:W-:Y:S01]  /*1e970*/  ISETP.GT.AND P2, PT, R6, R7, PT ;  /* 0x000000070600720c */ /* 0x000fe20003f44270 */
[----:B------:R-:W-:Y:S02]  /*1e980*/  VIADD R18, R18, 0x1 ;  /* 0x0000000112127836 */ /* 0x000fe40000000000 */
[----:B------:R-:W-:-:S03]  /*1e990*/  VIADD R6, R6, 0xffffffff ;  /* 0xffffffff06067836 */ /* 0x000fc60000000000 */
[----:B------:R-:W-:-:S04]  /*1e9a0*/  ISETP.NE.AND P1, PT, R18, 0x2, PT ;  /* 0x000000021200780c */ /* 0x000fc80003f25270 */
[----:B------:R-:W-:Y:S02]  /*1e9b0*/  SEL R9, RZ, 0x1, P1 ;  /* 0x00000001ff097807 */ /* 0x000fe40000800000 */
[----:B------:R-:W-:Y:S02]  /*1e9c0*/  SEL R18, R18, RZ, P1 ;  /* 0x000000ff12127207 */ /* 0x000fe40000800000 */
[----:B------:R-:W-:Y:S01]  /*1e9d0*/  LOP3.LUT R22, R22, R9, RZ, 0x3c, !PT ;  /* 0x0000000916167212 */ /* 0x000fe200078e3cff */
[----:B------:R-:W-:Y:S06]  /*1e9e0*/  @P2 BRA `(.L_x_1302) ;  /* 0xfffffff800a82947 */ /* 0x000fec000383ffff */
.L_x_1272:
[----:B------:R-:W-:Y:S05]  /*1e9f0*/  BSYNC B0 ;  /* 0x0000000000007941 */ /* 0x000fea0003800000 */
.L_x_1271:
[----:B------:R-:W0:Y:S01]  /*1ea00*/  LDC.64 R4, c[0x0][0x9e0] ;  /* 0x00027800ff047b82 */ /* 0x000e220000000a00 */
[----:B------:R-:W-:Y:S07]  /*1ea10*/  @!P0 WARPSYNC.ALL ;  /* 0x0000000000008948 */ /* 0x000fee0003800000 */
[----:B------:R-:W-:Y:S01]  /*1ea20*/  @!P0 BAR.SYNC.DEFER_BLOCKING 0xc, 0x200 ;  /* 0x0308000000008b1d */ /* 0x000fe20000010000 */
        /* <DEDUP_REMOVED lines=14> */
.L_x_1305:
[----:B------:R-:W-:-:S13]  /*1eb10*/  ISETP.NE.AND P1, PT, R5, 0x1, PT ;  /* 0x000000010500780c */ /* 0x000fda0003f25270 */
[----:B------:R-:W0:Y:S02]  /*1eb20*/  @P1 LDC.64 R6, c[0x0][0x9e8] ;  /* 0x00027a00ff061b82 */ /* 0x000e240000000a00 */
[----:B0-----:R-:W-:-:S05]  /*1eb30*/  @P1 IMAD.HI.U32 R6, R0, R6, RZ ;  /* 0x0000000600061227 */ /* 0x001fca00078e00ff */
[----:B------:R-:W-:-:S07]  /*1eb40*/  @P1 SHF.R.U32.HI R0, RZ, R7, R6 ;  /* 0x00000007ff001219 */ /* 0x000fce0000011606 */
.L_x_1306:
[----:B------:R-:W-:Y:S05]  /*1eb50*/  BSYNC B0 ;  /* 0x0000000000007941 */ /* 0x000fea0003800000 */
.L_x_1304:
[----:B------:R-:W-:-:S05]  /*1eb60*/  IMAD R7, R0, R5, R5 ;  /* 0x0000000500077224 */ /* 0x000fca00078e0205 */
[----:B------:R-:W-:-:S07]  /*1eb70*/  VIMNMX R4, R4, R7, PT ;  /* 0x0000000704047248 */ /* 0x000fce0003fe0100 */
.L_x_1303:
[----:B------:R-:W-:Y:S01]  /*1eb80*/  VIADD R4, R4, 0x9f ;  /* 0x0000009f04047836 */ /* 0x000fe20000000000 */
[----:B------:R-:W-:Y:S02]  /*1eb90*/  ULDC UR4, c[0x0][0x9dc] ;  /* 0x0002770000047ab9 */ /* 0x000fe40000000800 */
[----:B------:R-:W-:Y:S02]  /*1eba0*/  VIADD R0, R3, -UR4 ;  /* 0x8000000403007c36 */ /* 0x000fe40008000000 */
[----:B------:R-:W-:-:S05]  /*1ebb0*/  IMAD.HI R4, R4, 0x66666667, RZ ;  /* 0x6666666704047827 */ /* 0x000fca00078e02ff */
[----:B------:R-:W-:-:S04]  /*1ebc0*/  SHF.R.U32.HI R7, RZ, 0x1f, R4 ;  /* 0x0000001fff077819 */ /* 0x000fc80000011604 */
[----:B------:R-:W-:-:S04]  /*1ebd0*/  LEA.HI.SX32 R7, R4, R7, 0x1a ;  /* 0x0000000704077211 */ /* 0x000fc800078fd2ff */
[----:B------:R-:W-:-:S05]  /*1ebe0*/  VIMNMX R2, R20, R7, PT ;  /* 0x0000000714027248 */ /* 0x000fca0003fe0100 */
[----:B------:R0:W-:Y:S01]  /*1ebf0*/  STL [R1+0xc], R2 ;  /* 0x00000c0201007387 */ /* 0x0001e20000100800 */
[----:B------:R-:W-:Y:S05]  /*1ec00*/  @!P0 BRA `(.L_x_1307) ;  /* 0x0000000000448947 */ /* 0x000fea0003800000 */
        /* <DEDUP_REMOVED lines=10> */
.L_x_1309:
[----:B------:R-:W-:-:S13]  /*1ecb0*/  ISETP.NE.AND P0, PT, R5, 0x1, PT ;  /* 0x000000010500780c */ /* 0x000fda0003f05270 */
[----:B------:R-:W1:Y:S02]  /*1ecc0*/  @P0 LDC.64 R6, c[0x0][0x9e8] ;  /* 0x00027a00ff060b82 */ /* 0x000e640000000a00 */
[----:B-1----:R-:W-:-:S05]  /*1ecd0*/  @P0 IMAD.HI.U32 R6, R3, R6, RZ ;  /* 0x0000000603060227 */ /* 0x002fca00078e00ff */
[----:B------:R-:W-:-:S07]  /*1ece0*/  @P0 SHF.R.U32.HI R3, RZ, R7, R6 ;  /* 0x00000007ff030219 */ /* 0x000fce0000011606 */
.L_x_1310:
[----:B------:R-:W-:Y:S05]  /*1ecf0*/  BSYNC B0 ;  /* 0x0000000000007941 */ /* 0x000fea0003800000 */
.L_x_1308:
[----:B------:R-:W-:-:S05]  /*1ed00*/  IMAD R3, R3, R5, RZ ;  /* 0x0000000503037224 */ /* 0x000fca00078e02ff */
[----:B------:R-:W-:-:S07]  /*1ed10*/  VIMNMX R0, R0, R3, !PT ;  /* 0x0000000300007248 */ /* 0x000fce0007fe0100 */
.L_x_1307:
[----:B------:R-:W-:Y:S01]  /*1ed20*/  IMAD.HI R0, R0, 0x66666667, RZ ;  /* 0x6666666700007827 */ /* 0x000fe200078e02ff */
[----:B------:R-:W-:Y:S04]  /*1ed30*/  BSSY B6, `(.L_x_1311) ;  /* 0x0000241000067945 */ /* 0x000fe80003800000 */
[----:B------:R-:W-:-:S04]  /*1ed40*/  SHF.R.U32.HI R3, RZ, 0x1f, R0 ;  /* 0x0000001fff037819 */ /* 0x000fc80000011600 */
[----:B------:R-:W-:-:S04]  /*1ed50*/  LEA.HI.SX32 R3, R0, R3, 0x1a ;  /* 0x0000000300037211 */ /* 0x000fc800078fd2ff */
[----:B------:R-:W-:-:S04]  /*1ed60*/  VIMNMX R23, RZ, R3, !PT ;  /* 0x00000003ff177248 */ /* 0x000fc80007fe0100 */
[----:B------:R-:W-:-:S13]  /*1ed70*/  ISETP.GT.AND P0, PT, R2, R23, PT ;  /* 0x000000170200720c */ /* 0x000fda0003f04270 */
[----:B------:R-:W-:Y:S05]  /*1ed80*/  @P0 BRA `(.L_x_1312) ;  /* 0x0000000000440947 */ /* 0x000fea0003800000 */
[----:B0-----:R-:W0:Y:S02]  /*1ed90*/  S2R R2, SR_TID.X ;  /* 0x0000000000027919 */ /* 0x001e240000002100 */
[----:B0-----:R-:W-:-:S04]  /*1eda0*/  LOP3.LUT R2, R2, 0x7f, RZ, 0xc0, !PT ;  /* 0x0000007f02027812 */ /* 0x001fc800078ec0ff */
[----:B------:R-:W-:-:S13]  /*1edb0*/  ISETP.NE.AND P0, PT, R2, RZ, PT ;  /* 0x000000ff0200720c */ /* 0x000fda0003f05270 */
[----:B------:R-:W-:Y:S05]  /*1edc0*/  @P0 BRA `(.L_x_1313) ;  /* 0x0000002000dc0947 */ /* 0x000fea0003800000 */
[----:B------:R-:W0:Y:S01]  /*1edd0*/  S2R R5, SR_LANEID ;  /* 0x0000000000057919 */ /* 0x000e220000000000 */
[----:B------:R-:W-:Y:S01]  /*1ede0*/  VOTEU.ANY UR4, UPT, PT ;  /* 0x0000000000047886 */ /* 0x000fe200038e0100 */
[----:B------:R-:W1:Y:S01]  /*1edf0*/  LDC.64 R2, c[0x0][0xc38] ;  /* 0x00030e00ff027b82 */ /* 0x000e620000000a00 */
[----:B------:R-:W0:Y:S02]  /*1ee00*/  FLO.U32 R0, UR4 ;  /* 0x0000000400007d00 */ /* 0x000e2400080e0000 */
[----:B0-----:R-:W-:-:S06]  /*1ee10*/  ISETP.EQ.U32.AND P0, PT, R0, R5, PT ;  /* 0x000000050000720c */ /* 0x001fcc0003f02070 */
[----:B------:R-:W1:Y:S07]  /*1ee20*/  POPC R5, UR4 ;  /* 0x0000000400057d09 */ /* 0x000e6e0008000000 */
[----:B-1----:R-:W2:Y:S01]  /*1ee30*/  @P0 ATOMG.E.ADD.STRONG.GPU PT, R3, desc[UR44][R2.64], R5 ;  /* 0x00000005020309a8 */ /* 0x002ea200081ee1ec */
[----:B------:R-:W0:Y:S02]  /*1ee40*/  S2R R4, SR_LTMASK ;  /* 0x0000000000047919 */ /* 0x000e240000003900 */
[----:B0-----:R-:W-:-:S04]  /*1ee50*/  LOP3.LUT R4, R4, UR4, RZ, 0xc0, !PT ;  /* 0x0000000404047c12 */ /* 0x001fc8000f8ec0ff */
[----:B------:R-:W0:Y:S01]  /*1ee60*/  POPC R7, R4 ;  /* 0x0000000400077309 */ /* 0x000e220000000000 */
[----:B--2---:R-:W0:Y:S02]  /*1ee70*/  SHFL.IDX PT, R0, R3, R0, 0x1f ;  /* 0x00001f0003007589 */ /* 0x004e2400000e0000 */
[----:B0-----:R-:W-:Y:S01]  /*1ee80*/  IADD3 R24, R0, UR36, R7 ;  /* 0x0000002400187c10 */ /* 0x001fe2000fffe007 */
[----:B------:R-:W-:Y:S06]  /*1ee90*/  BRA `(.L_x_1313) ;  /* 0x0000002000a87947 */ /* 0x000fec0003800000 */
.L_x_1312:
        /* <DEDUP_REMOVED lines=22> */
.L_x_1314:
        /* <DEDUP_REMOVED lines=24> */
.L_x_1315:
        /* <DEDUP_REMOVED lines=22> */
.L_x_1316:
        /* <DEDUP_REMOVED lines=22> */
.L_x_1317:
[----:B------:R-:W2:Y:S01]  /*1f440*/  LDL.LU R21, [R1+0x1c] ;  /* 0x00001c0001157983 */ /* 0x000ea20000300800 */
[----:B------:R-:W0:Y:S01]  /*1f450*/  LDC R0, c[0x0][0x428] ;  /* 0x00010a00ff007b82 */ /* 0x000e220000000800 */
[----:B------:R-:W-:Y:S01]  /*1f460*/  ULDC.64 UR4, c[0x0][0x9f8] ;  /* 0x00027e0000047ab9 */ /* 0x000fe20000000a00 */
[----:B------:R-:W1:Y:S01]  /*1f470*/  S2R R20, SR_TID.X ;  /* 0x0000000000147919 */ /* 0x000e620000002100 */
[----:B------:R-:W-:-:S04]  /*1f480*/  ISETP.NE.U32.AND P0, PT, RZ, UR4, PT ;  /* 0x00000004ff007c0c */ /* 0x000fc8000bf05070 */
[----:B------:R-:W-:Y:S01]  /*1f490*/  ISETP.NE.AND.EX P0, PT, RZ, UR5, PT, P0 ;  /* 0x00000005ff007c0c */ /* 0x000fe2000bf05300 */
[----:B------:R-:W-:Y:S01]  /*1f4a0*/  ULDC.64 UR4, c[0x0][0xa00] ;  /* 0x0002800000047ab9 */ /* 0x000fe20000000a00 */
[----:B0-----:R-:W-:Y:S01]  /*1f4b0*/  ISETP.NE.AND P1, PT, R0, 0x1, PT ;  /* 0x000000010000780c */ /* 0x001fe20003f25270 */
[----:B------:R-:W-:Y:S01]  /*1f4c0*/  IMAD.MOV.U32 R0, RZ, RZ, R26 ;  /* 0x000000ffff007224 */ /* 0x000fe200078e001a */
[----:B-1----:R-:W-:Y:S01]  /*1f4d0*/  LOP3.LUT R4, R20, 0x7f, RZ, 0xc0, !PT ;  /* 0x0000007f14047812 */ /* 0x002fe200078ec0ff */
[----:B------:R-:W-:-:S10]  /*1f4e0*/  IMAD.MOV.U32 R20, RZ, RZ, R27 ;  /* 0x000000ffff147224 */ /* 0x000fd400078e001b */
[----:B------:R-:W0:Y:S08]  /*1f4f0*/  @P1 LDC R3, c[0x0][0x42c] ;  /* 0x00010b00ff031b82 */ /* 0x000e300000000800 */
[----:B------:R-:W1:Y:S01]  /*1f500*/  @P1 LDC R2, c[0x0][0x430] ;  /* 0x00010c00ff021b82 */ /* 0x000e620000000800 */
[----:B0-----:R-:W-:-:S05]  /*1f510*/  @P1 IMAD.HI.U32 R3, R26, R3, RZ ;  /* 0x000000031a031227 */ /* 0x001fca00078e00ff */
[----:B-1----:R-:W-:Y:S02]  /*1f520*/  @P1 SHF.R.U32.HI R0, RZ, R2, R3 ;  /* 0x00000002ff001219 */ /* 0x002fe40000011603 */
[----:B------:R-:W0:Y:S01]  /*1f530*/  @P0 LDC.64 R2, c[0x0][0x9f8] ;  /* 0x00027e00ff020b82 */ /* 0x000e220000000a00 */
[----:B------:R-:W-:-:S04]  /*1f540*/  ISETP.NE.AND P1, PT, R4, RZ, PT ;  /* 0x000000ff0400720c */ /* 0x000fc80003f25270 */
[----:B------:R-:W-:-:S09]  /*1f550*/  PLOP3.LUT P3, PT, P1, PT, PT, 0x8, 0x0 ;  /* 0x000000000000781c */ /* 0x000fd20000f6e170 */
[----:B------:R-:W-:Y:S01]  /*1f560*/  VOTEU.ALL UP1, P1 ;  /* 0x00000000003f7886 */ /* 0x000fe20000820000 */
[----:B0-----:R-:W-:-:S05]  /*1f570*/  @P0 IMAD.WIDE R2, R27, 0x4, R2 ;  /* 0x000000041b020825 */ /* 0x001fca00078e0202 */
[----:B------:R0:W5:Y:S01]  /*1f580*/  @P0 LDG.E R20, desc[UR44][R2.64] ;  /* 0x0000002c02140981 */ /* 0x000162000c1e1900 */
[----:B------:R-:W-:Y:S01]  /*1f590*/  ISETP.NE.U32.AND P0, PT, RZ, UR4, PT ;  /* 0x00000004ff007c0c */ /* 0x000fe2000bf05070 */
[----:B------:R-:W-:-:S03]  /*1f5a0*/  @!UP1 UIADD3 UR8, UP0, UR38, 0x270, URZ ;  /* 0x0000027026089890 */ /* 0x000fc6000ff1e03f */
[----:B------:R-:W-:Y:S01]  /*1f5b0*/  ISETP.NE.AND.EX P2, PT, RZ, UR5, PT, P0 ;  /* 0x00000005ff007c0c */ /* 0x000fe2000bf45300 */
[----:B------:R-:W-:-:S03]  /*1f5c0*/  @!UP1 UIADD3.X UR9, URZ, UR39, URZ, UP0, !UPT ;  /* 0x000000273f099290 */ /* 0x000fc600087fe43f */
[----:B------:R-:W-:Y:S01]  /*1f5d0*/  SEL R6, R27, RZ, !P2 ;  /* 0x000000ff1b067207 */ /* 0x000fe20005000000 */
[----:B------:R-:W-:Y:S01]  /*1f5e0*/  VOTEU.ALL UP0, P1 ;  /* 0x00000000003f7886 */ /* 0x000fe20000800000 */
[----:B0-2---:R-:W-:-:S07]  /*1f5f0*/  IMAD R25, R25, 0xc0, R21 ;  /* 0x000000c019197824 */ /* 0x005fce00078e0215 */
.L_x_1318:
        /* <DEDUP_REMOVED lines=22> */
.L_x_1429:
[----:B-1----:R-:W-:Y:S02]  /*1f760*/  ISETP.NE.AND P0, PT, R14, RZ, PT ;  /* 0x000000ff0e00720c */ /* 0x002fe40003f05270 */
[----:B------:R-:W-:-:S11]  /*1f770*/  PLOP3.LUT P6, PT, PT, PT, PT, 0x8, 0x0 ;  /* 0x000000000000781c */ /* 0x000fd60003fce170 */
[----:B------:R-:W-:Y:S05]  /*1f780*/  @P0 BRA `(.L_x_1320) ;  /* 0x0000000400ac0947 */ /* 0x000fea0003800000 */
[----:B------:R-:W-:-:S03]  /*1f790*/  UMOV UR4, 0xffffffff ;  /* 0xffffffff00047882 */ /* 0x000fc60000000000 */
[----:B------:R-:W-:Y:S05]  /*1f7a0*/  BRA.DIV UR4, `(.L_x_1321) ;  /* 0x0000003604a87947 */ /* 0x000fea000b800000 */
[----:B------:R-:W-:-:S13]  /*1f7b0*/  ELECT P6, URZ, PT ;  /* 0x00000000003f782f */ /* 0x000fda00038c0000 */
.L_x_1432:
        /* <DEDUP_REMOVED lines=23> */
.L_x_1323:
        /* <DEDUP_REMOVED lines=10> */
.L_x_1433:
        /* <DEDUP_REMOVED lines=8> */
.L_x_1325:
        /* <DEDUP_REMOVED lines=20> */
.L_x_1434:
        /* <DEDUP_REMOVED lines=8> */
.L_x_1327:
        /* <DEDUP_REMOVED lines=14> */
.L_x_1322:
[----:B01----:R-:W0:Y:S01]  /*1fcf0*/  S2R R5, SR_CgaCtaId ;  /* 0x0000000000057919 */ /* 0x003e220000008800 */
[----:B------:R-:W-:Y:S01]  /*1fd00*/  MOV R4, 0x400 ;  /* 0x0000040000047802 */ /* 0x000fe20000000f00 */
        /* <DEDUP_REMOVED lines=12> */
[----:B0-----:R-:W-:-:S04]  /*1fdd0*/  LEA R4, R5, R4, 0x18 ;  /* 0x0000000405047211 */ /* 0x001fc800078ec0ff */
[----:B------:R-:W-:Y:S01]  /*1fde0*/  R2UR UR9, R4 ;  /* 0x00000000040972ca */ /* 0x000fe200000e0000 */
[----:B------:R1:W-:-:S12]  /*1fdf0*/  @P0 SYNCS.ARRIVE.TRANS64 RZ, [R4+URZ+0x13200], R3 ;  /* 0x0132000304ff09a7 */ /* 0x0003d8000800003f */
[----:B------:R-:W-:Y:S02]  /*1fe00*/  UIADD3 UR8, UR9, 0xb000, URZ ;  /* 0x0000b00009087890 */ /* 0x000fe4000fffe03f */
[----:B------:R-:W-:-:S09]  /*1fe10*/  UIADD3 UR9, UR9, 0x13200, URZ ;  /* 0x0001320009097890 */ /* 0x000fd2000fffe03f */
[----:B------:R1:W-:Y:S02]  /*1fe20*/  UTMALDG.4D [UR8], [UR4], desc[UR6] ;  /* 0x00000608040075b4 */ /* 0x0003e40008019000 */
[----:B-1----:R-:W-:Y:S01]  /*1fe30*/  NOP ;  /* 0x0000000000007918 */ /* 0x002fe20000000000 */
.L_x_1320:
[----:B------:R-:W2:Y:S04]  /*1fe40*/  LDL.LU R4, [R1+0x18] ;  /* 0x0000180001047983 */ /* 0x000ea80000300800 */
[----:B------:R-:W3:Y:S01]  /*1fe50*/  LDL.LU R5, [R1+0xc] ;  /* 0x00000c0001057983 */ /* 0x000ee20000300800 */
[----:B------:R-:W-:Y:S01]  /*1fe60*/  MOV R6, 0x400 ;  /* 0x0000040000067802 */ /* 0x000fe20000000f00 */
[----:B------:R-:W-:Y:S01]  /*1fe70*/  BSSY B0, `(.L_x_1328) ;  /* 0x000000d000007945 */ /* 0x000fe20003800000 */
[----:B------:R-:W1:Y:S02]  /*1fe80*/  S2R R7, SR_CgaCtaId ;  /* 0x0000000000077919 */ /* 0x000e640000008800 */
[----:B-1----:R-:W-:Y:S01]  /*1fe90*/  LEA R6, R7, R6, 0x18 ;  /* 0x0000000607067211 */ /* 0x002fe200078ec0ff */
[----:B--2---:R-:W-:-:S05]  /*1fea0*/  VIADD R4, R4, 0x1 ;  /* 0x0000000104047836 */ /* 0x004fca0000000000 */
[----:B0-----:R-:W-:Y:S01]  /*1feb0*/  LEA.HI R3, R4, R4, RZ, 0x1 ;  /* 0x0000000404037211 */ /* 0x001fe200078f08ff */
[----:B------:R0:W-:Y:S03]  /*1fec0*/  STL [R1+0x18], R4 ;  /* 0x0000180401007387 */ /* 0x0001e60000100800 */
[----:B------:R-:W-:-:S05]  /*1fed0*/  LOP3.LUT R3, R3, 0xfffffffe, RZ, 0xc0, !PT ;  /* 0xfffffffe03037812 */ /* 0x000fca00078ec0ff */
[----:B------:R-:W-:-:S05]  /*1fee0*/  IMAD.IADD R3, R4, 0x1, -R3 ;  /* 0x0000000104037824 */ /* 0x000fca00078e0a03 */
[----:B0-----:R-:W-:Y:S01]  /*1fef0*/  SHF.L.U32 R4, R3, 0x1f, RZ ;  /* 0x0000001f03047819 */ /* 0x001fe200000006ff */
[----:B---3--:R-:W-:-:S03]  /*1ff00*/  VIADD R3, R5, 0xfffffffe ;  /* 0xfffffffe05037836 */ /* 0x008fc60000000000 */
[----:B------:R-:W0:Y:S02]  /*1ff10*/  SYNCS.PHASECHK.TRANS64.TRYWAIT P0, [R6+URZ+0x13220], R4 ;  /* 0x01322004060075a7 */ /* 0x000e24000800017f */
[----:B------:R-:W-:Y:S01]  /*1ff20*/  ISETP.GE.AND P2, PT, R3, R23, PT ;  /* 0x000000170300720c */ /* 0x000fe20003f46270 */
[----:B0-----:R-:W-:-:S12]  /*1ff30*/  @!P0 BRA `(.L_x_1329) ;  /* 0x00000030000c8947 */ /* 0x001fd80003800000 */
.L_x_1435:
[----:B------:R-:W-:Y:S05]  /*1ff40*/  BSYNC B0 ;  /* 0x0000000000007941 */ /* 0x000fea0003800000 */
.L_x_1328:
[----:B------:R-:W-:Y:S05]  /*1ff50*/  @!P2 BRA `(.L_x_1330) ;  /* 0x0000000c0000a947 */ /* 0x000fea0003800000 */
[----:B------:R-:W-:Y:S02]  /*1ff60*/  IMAD.MOV.U32 R8, RZ, RZ, R17 ;  /* 0x000000ffff087224 */ /* 0x000fe400078e0011 */
[----:B------:R-:W-:-:S07]  /*1ff70*/  IMAD.MOV.U32 R9, RZ, RZ, R19 ;  /* 0x000000ffff097224 */ /* 0x000fce00078e0013 */
.L_x_1350:
[----:B------:R-:W-:Y:S01]  /*1ff80*/  VIADD R17, R8, 0x1 ;  /* 0x0000000108117836 */ /* 0x000fe20000000000 */
[----:B------:R-:W-:Y:S05]  /*1ff90*/  YIELD ;  /* 0x0000000000007946 */ /* 0x000fea0003800000 */
[----:B------:R-:W-:Y:S01]  /*1ffa0*/  ISETP.NE.AND P0, PT, R17, 0x2, PT ;  /* 0x000000021100780c */ /* 0x000fe20003f05270 */
[----:B------:R-:W-:Y:S03]  /*1ffb0*/  BSSY B0, `(.L_x_1331) ;  /* 0x000006b000007945 */ /* 0x000fe60003800000 */
[----:B01----:R-:W-:-:S02]  /*1ffc0*/  SEL R4, RZ, 0x1, P0 ;  /* 0x00000001ff047807 */ /* 0x003fc40000000000 */
        /* <DEDUP_REMOVED lines=9> */
[----:B------:R-:W-:Y:S01]  /*20060*/  ULDC.64 UR6, c[0x0][0x408] ;  /* 0x0001020000067ab9 */ /* 0x000fe20000000a00 */
[----:B0-----:R-:W-:-:S13]  /*20070*/  ISETP.NE.AND P0, PT, R10, 0x1, PT ;  /* 0x000000010a00780c */ /* 0x001fda0003f05270 */
[----:B------:R-:W0:Y:S02]  /*20080*/  @P0 LDC.64 R4, c[0x0][0x420] ;  /* 0x00010800ff040b82 */ /* 0x000e240000000a00 */
[----:B0-----:R-:W-:-:S04]  /*20090*/  @P0 IMAD.HI.U32 R2, R3, R4, RZ ;  /* 0x0000000403020227 */ /* 0x001fc800078e00ff */
[----:B------:R-:W-:Y:S01]  /*200a0*/  IMAD.MOV.U32 R4, RZ, RZ, R3 ;  /* 0x000000ffff047224 */ /* 0x000fe200078e0003 */
[----:B------:R-:W-:-:S04]  /*200b0*/  @P0 SHF.R.U32.HI R4, RZ, R5, R2 ;  /* 0x00000005ff040219 */ /* 0x000fc80000011602 */
[--C-:B------:R-:W-:Y:S01]  /*200c0*/  SHF.R.S32.HI R5, RZ, 0x1f, R4.reuse ;  /* 0x0000001fff057819 */ /* 0x100fe20000011404 */
[----:B------:R-:W-:-:S04]  /*200d0*/  IMAD.MOV R2, RZ, RZ, -R4 ;  /* 0x000000ffff027224 */ /* 0x000fc800078e0a04 */
[----:B------:R-:W-:Y:S02]  /*200e0*/  IMAD R10, R10, R2, R3 ;  /* 0x000000020a0a7224 */ /* 0x000fe400078e0203 */
[----:B------:R-:W-:Y:S02]  /*200f0*/  IMAD R2, R21, UR6, RZ ;  /* 0x0000000615027c24 */ /* 0x000fe4000f8e02ff */
[----:B------:R-:W-:-:S04]  /*20100*/  IMAD.WIDE.U32 R4, R20, UR6, R4 ;  /* 0x0000000614047c25 */ /* 0x000fc8000f8e0004 */
[----:B------:R-:W-:Y:S01]  /*20110*/  IMAD R2, R20, UR7, R2 ;  /* 0x0000000714027c24 */ /* 0x000fe2000f8e0202 */
[----:B------:R-:W-:-:S03]  /*20120*/  LEA R6, P0, R4, UR4, 0x2 ;  /* 0x0000000404067c11 */ /* 0x000fc6000f8010ff */
[----:B------:R-:W-:-:S05]  /*20130*/  IMAD.IADD R2, R2, 0x1, R5 ;  /* 0x0000000102027824 */ /* 0x000fca00078e0205 */
[----:B------:R-:W-:-:S05]  /*20140*/  LEA.HI.X R7, R4, UR5, R2, 0x2, P0 ;  /* 0x0000000504077c11 */ /* 0x000fca00080f1402 */
[----:B------:R0:W5:Y:S02]  /*20150*/  LDG.E R2, desc[UR44][R6.64] ;  /* 0x0000002c06027981 */ /* 0x000164000c1e1900 */
.L_x_1333:
[----:B0-----:R-:W0:Y:S01]  /*20160*/  S2R R6, SR_CgaCtaId ;  /* 0x0000000000067919 */ /* 0x001e220000008800 */
[----:B------:R-:W-:Y:S01]  /*20170*/  MOV R5, 0x400 ;  /* 0x0000040000057802 */ /* 0x000fe20000000f00 */
[----:B------:R-:W-:Y:S01]  /*20180*/  BSSY B1, `(.L_x_1334) ;  /* 0x0000009000017945 */ /* 0x000fe20003800000 */
[----:B------:R-:W1:Y:S02]  /*20190*/  S2R R4, SR_TID.X ;  /* 0x0000000000047919 */ /* 0x000e640000002100 */
[----:B0-----:R-:W-:Y:S02]  /*201a0*/  LEA R5, R6, R5, 0x18 ;  /* 0x0000000506057211 */ /* 0x001fe400078ec0ff */
[----:B-1----:R-:W-:-:S03]  /*201b0*/  LOP3.LUT R4, R4, 0x7f, RZ, 0xc0, !PT ;  /* 0x0000007f04047812 */ /* 0x002fc600078ec0ff */
[----:B------:R-:W-:Y:S01]  /*201c0*/  IMAD R6, R17, 0x8, R5 ;  /* 0x0000000811067824 */ /* 0x000fe200078e0205 */
[----:B------:R-:W-:Y:S02]  /*201d0*/  SHF.L.U32 R5, R19, 0x1f, RZ ;  /* 0x0000001f13057819 */ /* 0x000fe400000006ff */
[----:B------:R-:W-:Y:S02]  /*201e0*/  ISETP.NE.AND P2, PT, R4, RZ, PT ;  /* 0x000000ff0400720c */ /* 0x000fe40003f45270 */
[----:B------:R-:W0:Y:S02]  /*201f0*/  SYNCS.PHASECHK.TRANS64.TRYWAIT P0, [R6+URZ+0x13280], R5 ;  /* 0x01328005060075a7 */ /* 0x000e24000800017f */
[----:B0-----:R-:W-:Y:S09]  /*20200*/  @!P0 BRA `(.L_x_1335) ;  /* 0x0000002c00788947 */ /* 0x001ff20003800000 */
.L_x_1436:
[----:B------:R-:W-:Y:S05]  /*20210*/  BSYNC B1 ;  /* 0x0000000000017941 */ /* 0x000fea0003800000 */
.L_x_1334:
        /* <DEDUP_REMOVED lines=9> */
.L_x_1337:
[----:B------:R-:W-:Y:S05]  /*202b0*/  BSYNC B1 ;  /* 0x0000000000017941 */ /* 0x000fea0003800000 */
.L_x_1336:
[----:B------:R-:W1:Y:S01]  /*202c0*/  S2R R7, SR_CgaCtaId ;  /* 0x0000000000077919 */ /* 0x000e620000008800 */
[----:B------:R-:W-:Y:S01]  /*202d0*/  IMAD.MOV.U32 R12, RZ, RZ, RZ ;  /* 0x000000ffff0c7224 */ /* 0x000fe200078e00ff */
[----:B------:R-:W-:Y:S01]  /*202e0*/  MOV R4, 0x400 ;  /* 0x0000040000047802 */ /* 0x000fe20000000f00 */
[----:B------:R-:W-:Y:S01]  /*202f0*/  UIADD3 UR4, UP0, UR38, 0x470, URZ ;  /* 0x0000047026047890 */ /* 0x000fe2000ff1e03f */
[----:B------:R-:W-:Y:S01]  /*20300*/  PLOP3.LUT P0, PT, PT, PT, PT, 0x80, 0x0 ;  /* 0x000000000000781c */ /* 0x000fe20003f0f070 */
[----:B------:R-:W-:Y:S01]  /*20310*/  UMOV UR6, 0x0 ;  /* 0x0000000000067882 */ /* 0x000fe20000000000 */
[----:B------:R-:W-:Y:S01]  /*20320*/  R2UR UR10, R12 ;  /* 0x000000000c0a72ca */ /* 0x000fe200000e0000 */
[----:B------:R-:W-:Y:S01]  /*20330*/  UIADD3.X UR5, URZ, UR39, URZ, UP0, !UPT ;  /* 0x000000273f057290 */ /* 0x000fe200087fe43f */
[----:B------:R-:W-:Y:S01]  /*20340*/  UMOV UR7, 0x14f00000 ;  /* 0x14f0000000077882 */ /* 0x000fe20000000000 */
[----:B-1----:R-:W-:Y:S01]  /*20350*/  LEA R4, R7, R4, 0x18 ;  /* 0x0000000407047211 */ /* 0x002fe200078ec0ff */
[----:B------:R-:W-:-:S02]  /*20360*/  IMAD R7, R10, 0xa0, R28 ;  /* 0x000000a00a077824 */ /* 0x000fc400078e021c */
[----:B------:R-:W-:Y:S02]  /*20370*/  VIADD R10, R6, 0x13270 ;  /* 0x00013270060a7836 */ /* 0x000fe40000000000 */
[----:B------:R-:W-:-:S04]  /*20380*/  IMAD R4, R17, 0x2800, R4 ;  /* 0x0000280011047824 */ /* 0x000fc800078e0204 */
[----:B------:R-:W-:-:S07]  /*20390*/  VIADD R11, R4, 0x6000 ;  /* 0x00006000040b7836 */ /* 0x000fce0000000000 */
.L_x_1338:
        /* <DEDUP_REMOVED lines=13> */
.L_x_1437:
[----:B------:R-:W-:Y:S05]  /*20470*/  BSYNC B1 ;  /* 0x0000000000017941 */ /* 0x000fea0003800000 */
.L_x_1339:
        /* <DEDUP_REMOVED lines=11> */
.L_x_1342:
[----:B------:R-:W-:Y:S05]  /*20530*/  BSYNC B1 ;  /* 0x0000000000017941 */ /* 0x000fea0003800000 */
.L_x_1341:
        /* <DEDUP_REMOVED lines=8> */
.L_x_1343:
        /* <DEDUP_REMOVED lines=10> */
.L_x_1332:
[----:B------:R-:W-:Y:S05]  /*20660*/  BSYNC B0 ;  /* 0x0000000000007941 */ /* 0x000fea0003800000 */
.L_x_1331:
[----:B------:R-:W2:Y:S02]  /*20670*/  LDL R5, [R1+0x20] ;  /* 0x0000200001057983 */ /* 0x000ea40000100800 */
[----:B--2---:R-:W-:-:S13]  /*20680*/  ISETP.NE.AND P0, PT, R5, 0x3, PT ;  /* 0x000000030500780c */ /* 0x004fda0003f05270 */
[----:B------:R-:W-:Y:S05]  /*20690*/  @!P0 BRA `(.L_x_1344) ;  /* 0x0000000000048947 */ /* 0x000fea0003800000 */
[----:B------:R-:W-:Y:S01]  /*206a0*/  BPT.TRAP 0x1 ;  /* 0x000000040000795c */ /* 0x000fe20000300000 */
.L_x_1344:
[----:B------:R-:W2:Y:S01]  /*206b0*/  LDL R5, [R1+0x8] ;  /* 0x0000080001057983 */ /* 0x000ea20000100800 */
[----:B------:R-:W-:Y:S01]  /*206c0*/  MOV R6, 0x400 ;  /* 0x0000040000067802 */ /* 0x000fe20000000f00 */
[----:B------:R-:W0:Y:S01]  /*206d0*/  S2R R7, SR_CgaCtaId ;  /* 0x0000000000077919 */ /* 0x000e220000008800 */
[----:B------:R-:W-:-:S04]  /*206e0*/  LOP3.LUT R4, R9, 0x1, RZ, 0x3c, !PT ;  /* 0x0000000109047812 */ /* 0x000fc800078e3cff */
[----:B------:R-:W-:Y:S02]  /*206f0*/  SHF.L.U32 R4, R4, 0x1f, RZ ;  /* 0x0000001f04047819 */ /* 0x000fe400000006ff */
[----:B0-----:R-:W-:-:S05]  /*20700*/  LEA R6, R7, R6, 0x18 ;  /* 0x0000000607067211 */ /* 0x001fca00078ec0ff */
[----:B------:R-:W-:-:S04]  /*20710*/  IMAD R13, R8, 0x8, R6 ;  /* 0x00000008080d7824 */ /* 0x000fc800078e0206 */
[----:B------:R-:W0:Y:S01]  /*20720*/  SYNCS.PHASECHK.TRANS64.TRYWAIT P2, [R13+URZ+0x13270], R4 ;  /* 0x013270040d0075a7 */ /* 0x000e22000804017f */
[----:B------:R-:W-:Y:S01]  /*20730*/  BSSY B0, `(.L_x_1345) ;  /* 0x0000003000007945 */ /* 0x000fe20003800000 */
[----:B--2---:R-:W-:-:S03]  /*20740*/  ISETP.NE.AND P0, PT, R5, 0x3, PT ;  /* 0x000000030500780c */ /* 0x004fc60003f05270 */
[----:B0-----:R-:W-:Y:S10]  /*20750*/  @!P2 BRA `(.L_x_1346) ;  /* 0x00000028004ca947 */ /* 0x001ff40003800000 */
.L_x_1438:
[----:B------:R-:W-:Y:S05]  /*20760*/  BSYNC B0 ;  /* 0x0000000000007941 */ /* 0x000fea0003800000 */
.L_x_1345:
[----:B------:R-:W-:Y:S05]  /*20770*/  @!P0 BRA `(.L_x_1347) ;  /* 0x0000000000048947 */ /* 0x000fea0003800000 */
[----:B------:R-:W-:Y:S01]  /*20780*/  BPT.TRAP 0x1 ;  /* 0x000000040000795c */ /* 0x000fe20000300000 */
.L_x_1347:
[----:B0-----:R-:W-:Y:S01]  /*20790*/  SHF.L.U32 R4, R9, 0x1f, RZ ;  /* 0x0000001f09047819 */ /* 0x001fe200000006ff */
[----:B------:R-:W-:-:S03]  /*207a0*/  IMAD R10, R8, 0x2800, RZ ;  /* 0x00002800080a7824 */ /* 0x000fc600078e02ff */
[----:B------:R-:W0:Y:S02]  /*207b0*/  SYNCS.PHASECHK.TRANS64.TRYWAIT P2, [R13+URZ+0x13260], R4 ;  /* 0x013260040d0075a7 */ /* 0x000e24000804017f */
[----:B0-----:R-:W-:Y:S05]  /*207c0*/  @!P2 BRA `(.L_x_1348) ;  /* 0x000000280044a947 */ /* 0x001fea0003800000 */
.L_x_1439:
        /* <DEDUP_REMOVED lines=47> */
.L_x_1349:
[----:B-1----:R1:W-:Y:S01]  /*20ac0*/  SYNCS.ARRIVE.TRANS64.A1T0 RZ, [R13+URZ+0x13250], RZ ;  /* 0x013250ff0dff79a7 */ /* 0x0023e2000810003f */
[----:B------:R-:W-:Y:S01]  /*20ad0*/  BAR.SYNC.DEFER_BLOCKING 0x2, 0x80 ;  /* 0x0082000000007b1d */ /* 0x000fe20000010000 */
[----:B------:R-:W-:Y:S01]  /*20ae0*/  ISETP.GT.AND P0, PT, R3, R23, PT ;  /* 0x000000170300720c */ /* 0x000fe20003f04270 */
[----:B------:R-:W-:Y:S02]  /*20af0*/  @!P1 VIADD R4, R13, 0x13280 ;  /* 0x000132800d049836 */ /* 0x000fe40000000000 */
[----:B------:R-:W-:Y:S02]  /*20b00*/  VIADD R3, R3, 0xffffffff ;  /* 0xffffffff03037836 */ /* 0x000fe40000000000 */
[----:B0-----:R-:W-:Y:S01]  /*20b10*/  IMAD.MOV.U32 R8, RZ, RZ, R17 ;  /* 0x000000ffff087224 */ /* 0x001fe200078e0011 */
[----:B------:R-:W-:Y:S01]  /*20b20*/  @!P1 PRMT R4, RZ, 0x654, R4 ;  /* 0x00000654ff049816 */ /* 0x000fe20000000004 */
[----:B------:R-:W-:-:S03]  /*20b30*/  IMAD.MOV.U32 R9, RZ, RZ, R19 ;  /* 0x000000ffff097224 */ /* 0x000fc600078e0013 */
[----:B------:R1:W-:Y:S03]  /*20b40*/  @!P1 SYNCS.ARRIVE.TRANS64.RED.A1T0 RZ, [R4+URZ], RZ ;  /* 0x000000ff04ff99a7 */ /* 0x0003e6000810043f */
[----:B------:R-:W-:Y:S05]  /*20b50*/  @P0 BRA `(.L_x_1350) ;  /* 0xfffffff400080947 */ /* 0x000fea000383ffff */
.L_x_1330:
[----:B01----:R-:W2:Y:S01]  /*20b60*/  LDL R4, [R1+0x20] ;  /* 0x0000200001047983 */ /* 0x003ea20000100800 */
[----:B------:R-:W-:Y:S01]  /*20b70*/  BSSY B0, `(.L_x_1351) ;  /* 0x000000f000007945 */ /* 0x000fe20003800000 */
[----:B--2---:R-:W-:-:S03]  /*20b80*/  ISETP.NE.AND P2, PT, R4, 0x3, PT ;  /* 0x000000030400780c */ /* 0x004fc60003f45270 */
[----:B------:R-:W-:Y:S10]  /*20b90*/  @P1 BRA `(.L_x_1352) ;  /* 0x0000000000301947 */ /* 0x000ff40003800000 */
        /* <DEDUP_REMOVED lines=11> */
[----:B0-----:R-:W-:-:S07]  /*20c50*/  IADD3 R24, R0, UR36, R7 ;  /* 0x0000002400187c10 */ /* 0x001fce000fffe007 */
.L_x_1352:
[----:B------:R-:W-:Y:S05]  /*20c60*/  BSYNC B0 ;  /* 0x0000000000007941 */ /* 0x000fea0003800000 */
.L_x_1351:
[----:B------:R-:W-:Y:S05]  /*20c70*/  @!P2 BRA `(.L_x_1353) ;  /* 0x000000000004a947 */ /* 0x000fea0003800000 */
[----:B------:R-:W-:Y:S01]  /*20c80*/  BPT.TRAP 0x1 ;  /* 0x000000040000795c */ /* 0x000fe20000300000 */
.L_x_1353:
        /* <DEDUP_REMOVED lines=11> */
.L_x_1440:
[----:B------:R-:W-:Y:S05]  /*20d40*/  BSYNC B0 ;  /* 0x0000000000007941 */ /* 0x000fea0003800000 */
.L_x_1354:
[----:B------:R-:W-:Y:S05]  /*20d50*/  @!P2 BRA `(.L_x_1356) ;  /* 0x000000000004a947 */ /* 0x000fea0003800000 */
[----:B------:R-:W-:Y:S01]  /*20d60*/  BPT.TRAP 0x1 ;  /* 0x000000040000795c */ /* 0x000fe20000300000 */
.L_x_1356:
[----:B0-----:R-:W-:-:S04]  /*20d70*/  SHF.L.U32 R0, R19, 0x1f, RZ ;  /* 0x0000001f13007819 */ /* 0x001fc800000006ff */
[----:B------:R-:W0:Y:S02]  /*20d80*/  SYNCS.PHASECHK.TRANS64.TRYWAIT P0, [R3+URZ+0x13260], R0 ;  /* 0x01326000030075a7 */ /* 0x000e24000800017f */
[----:B0-----:R-:W-:Y:S05]  /*20d90*/  @!P0 BRA `(.L_x_1357) ;  /* 0x0000002000f88947 */ /* 0x001fea0003800000 */
.L_x_1441:
[----:B------:R-:W0:Y:S01]  /*20da0*/  LDL R4, [R1] ;  /* 0x0000000001047983 */ /* 0x000e220000100800 */
[----:B------:R-:W-:Y:S01]  /*20db0*/  IMAD R2, R17, 0x2800, RZ ;  /* 0x0000280011027824 */ /* 0x000fe200078e02ff */
[----:B------:R-:W-:Y:S01]  /*20dc0*/  MOV R8, 0x400 ;  /* 0x0000040000087802 */ /* 0x000fe20000000f00 */
[----:B------:R-:W-:Y:S05]  /*20dd0*/  WARPSYNC.ALL ;  /* 0x0000000000007948 */ /* 0x000fea0003800000 */
[----:B------:R-:W1:Y:S02]  /*20de0*/  S2R R9, SR_CgaCtaId ;  /* 0x0000000000097919 */ /* 0x000e640000008800 */
[----:B-1----:R-:W-:-:S02]  /*20df0*/  LEA R8, R9, R8, 0x18 ;  /* 0x0000000809087211 */ /* 0x002fc400078ec0ff */
[C---:B0-----:R-:W-:Y:S02]  /*20e00*/  LOP3.LUT R0, R2.reuse, R4, RZ, 0xfc, !PT ;  /* 0x0000000402007212 */ /* 0x041fe400078efcff */
[----:B------:R-:W-:-:S03]  /*20e10*/  LOP3.LUT R2, R2, R29, RZ, 0xfc, !PT ;  /* 0x0000001d02027212 */ /* 0x000fc600078efcff */
[C---:B------:R-:W-:Y:S02]  /*20e20*/  IMAD.IADD R0, R8.reuse, 0x1, R0 ;  /* 0x0000000108007824 */ /* 0x040fe400078e0200 */
[----:B------:R-:W-:-:S03]  /*20e30*/  IMAD.IADD R2, R8, 0x1, R2 ;  /* 0x0000000108027824 */ /* 0x000fc600078e0202 */
[----:B------:R-:W0:Y:S02]  /*20e40*/  LDSM.16.MT88.4 R4, [R0+0x6000] ;  /* 0x006000000004783b */ /* 0x000e240000004200 */
        /* <DEDUP_REMOVED lines=37> */
.L_x_1358:
        /* <DEDUP_REMOVED lines=10> */
.L_x_1313:
[----:B------:R-:W-:Y:S05]  /*21140*/  BSYNC B6 ;  /* 0x0000000000067941 */ /* 0x000fea0003800000 */
.L_x_1311:
        /* <DEDUP_REMOVED lines=10> */
.L_x_1359:
        /* <DEDUP_REMOVED lines=14> */
[----:B------:R-:W-:Y:S01]  /*212d0*/  SHFL.IDX PT, R0, R24, RZ, 0x1f ;  /* 0x00001fff18007589 */ /* 0x000fe200000e0000 */
[C---:B------:R-:W-:Y:S02]  /*212e0*/  ISETP.GE.U32.AND P4, PT, R8.reuse, 0x8, PT ;  /* 0x000000080800780c */ /* 0x040fe40003f86070 */
[C---:B------:R-:W-:Y:S01]  /*212f0*/  ISETP.GE.U32.AND P5, PT, R8.reuse, 0x10, PT ;  /* 0x000000100800780c */ /* 0x040fe20003fa6070 */
[----:B--2---:R-:W-:Y:S01]  /*21300*/  @!P1 IMAD.MOV.U32 R25, RZ, RZ, R2 ;  /* 0x000000ffff199224 */ /* 0x004fe200078e0002 */
[----:B------:R-:W-:-:S04]  /*21310*/  ISETP.NE.AND P1, PT, R8, RZ, PT ;  /* 0x000000ff0800720c */ /* 0x000fc80003f25270 */
[----:B------:R-:W0:Y:S02]  /*21320*/  SHFL.UP PT, R14, R25, 0x1, RZ ;  /* 0x04200000190e7989 */ /* 0x000e2400000e00ff */
[----:B0-----:R-:W-:-:S05]  /*21330*/  SEL R4, R14, RZ, P1 ;  /* 0x000000ff0e047207 */ /* 0x001fca0000800000 */
[----:B------:R-:W-:-:S05]  /*21340*/  IMAD.IADD R4, R25, 0x1, R4 ;  /* 0x0000000119047824 */ /* 0x000fca00078e0204 */
[----:B------:R-:W0:Y:S02]  /*21350*/  SHFL.UP PT, R14, R4, 0x2, RZ ;  /* 0x04400000040e7989 */ /* 0x000e2400000e00ff */
[----:B0-----:R-:W-:-:S05]  /*21360*/  SEL R5, R14, RZ, P2 ;  /* 0x000000ff0e057207 */ /* 0x001fca0001000000 */
[----:B------:R-:W-:Y:S02]  /*21370*/  IMAD.IADD R6, R4, 0x1, R5 ;  /* 0x0000000104067824 */ /* 0x000fe400078e0205 */
[----:B------:R-:W-:Y:S04]  /*21380*/  SHFL.IDX PT, R5, R24, 0x1, 0x1f ;  /* 0x00201f0018057f89 */ /* 0x000fe800000e0000 */
        /* <DEDUP_REMOVED lines=10> */
.L_x_1451:
[----:B------:R-:W-:Y:S02]  /*21430*/  ULDC UR4, c[0x0][0xc10] ;  /* 0x0003040000047ab9 */ /* 0x000fe40000000800 */
[----:B------:R-:W-:-:S04]  /*21440*/  IMAD.U32 R4, RZ, RZ, UR4 ;  /* 0x00000004ff047e24 */ /* 0x000fc8000f8e00ff */
[----:B-1----:R-:W-:-:S04]  /*21450*/  IMAD R14, R14, R4, RZ ;  /* 0x000000040e0e7224 */ /* 0x002fc800078e02ff */
[----:B------:R-:W-:-:S05]  /*21460*/  IMAD.IADD R5, R5, 0x1, R14 ;  /* 0x0000000105057824 */ /* 0x000fca00078e020e */
[----:B------:R-:W-:-:S13]  /*21470*/  ISETP.GT.AND P6, PT, R5, R0, PT ;  /* 0x000000000500720c */ /* 0x000fda0003fc4270 */
[----:B------:R-:W-:Y:S05]  /*21480*/  @P6 BRA `(.L_x_1362) ;  /* 0x00000000009c6947 */ /* 0x000fea0003800000 */
.L_x_1367:
[----:B------:R-:W1:Y:S01]  /*21490*/  LDC R2, c[0x0][0xc14] ;  /* 0x00030500ff027b82 */ /* 0x000e620000000800 */
[----:B------:R-:W-:-:S05]  /*214a0*/  VIADD R27, R27, 0x1f ;  /* 0x0000001f1b1b7836 */ /* 0x000fca0000000000 */
[----:B-1----:R-:W-:-:S13]  /*214b0*/  ISETP.GE.AND P6, PT, R27, R2, PT ;  /* 0x000000021b00720c */ /* 0x002fda0003fc6270 */
[----:B------:R-:W-:Y:S05]  /*214c0*/  @P6 BRA `(.L_x_1363) ;  /* 0x0000000400d06947 */ /* 0x000fea0003800000 */
[----:B0-----:R-:W0:Y:S01]  /*214d0*/  S2R R3, SR_TID.X ;  /* 0x0000000000037919 */ /* 0x001e220000002100 */
[----:B------:R-:W-:Y:S01]  /*214e0*/  BSSY B0, `(.L_x_1364) ;  /* 0x0000009000007945 */ /* 0x000fe20003800000 */
[----:B------:R-:W-:Y:S01]  /*214f0*/  IMAD.MOV.U32 R25, RZ, RZ, RZ ;  /* 0x000000ffff197224 */ /* 0x000fe200078e00ff */
[----:B0-----:R-:W-:-:S05]  /*21500*/  LOP3.LUT R3, R3, 0x1f, RZ, 0xc0, !PT ;  /* 0x0000001f03037812 */ /* 0x001fca00078ec0ff */
[----:B------:R-:W-:-:S05]  /*21510*/  IMAD.IADD R7, R27, 0x1, R3 ;  /* 0x000000011b077824 */ /* 0x000fca00078e0203 */
[----:B------:R-:W-:-:S13]  /*21520*/  ISETP.GE.OR P6, PT, R7, R2, !P0 ;  /* 0x000000020700720c */ /* 0x000fda00047c6670 */
[----:B------:R-:W-:Y:S05]  /*21530*/  @P6 BRA `(.L_x_1365) ;  /* 0x00000000000c6947 */ /* 0x000fea0003800000 */
[----:B------:R-:W0:Y:S02]  /*21540*/  LDC.64 R2, c[0x0][0xc58] ;  /* 0x00031600ff027b82 */ /* 0x000e240000000a00 */
[----:B0-----:R-:W-:-:S05]  /*21550*/  IMAD.WIDE R2, R7, 0x4, R2 ;  /* 0x0000000407027825 */ /* 0x001fca00078e0202 */
[----:B------:R0:W5:Y:S02]  /*21560*/  LDG.E R25, desc[UR44][R2.64] ;  /* 0x0000002c02197981 */ /* 0x000164000c1e1900 */
.L_x_1365:
[----:B------:R-:W-:Y:S05]  /*21570*/  BSYNC B0 ;  /* 0x0000000000007941 */ /* 0x000fea0003800000 */
.L_x_1364:
        /* <DEDUP_REMOVED lines=18> */
.L_x_1459:
[----:B------:R-:W-:Y:S02]  /*216a0*/  ULDC UR4, c[0x0][0xc10] ;  /* 0x0003040000047ab9 */ /* 0x000fe40000000800 */
[----:B------:R-:W-:-:S04]  /*216b0*/  IMAD.U32 R4, RZ, RZ, UR4 ;  /* 0x00000004ff047e24 */ /* 0x000fc8000f8e00ff */
[----:B-1----:R-:W-:-:S04]  /*216c0*/  IMAD R14, R14, R4, RZ ;  /* 0x000000040e0e7224 */ /* 0x002fc800078e02ff */
[----:B------:R-:W-:-:S05]  /*216d0*/  IMAD.IADD R5, R14, 0x1, R5 ;  /* 0x000000010e057824 */ /* 0x000fca00078e0205 */
[----:B------:R-:W-:-:S13]  /*216e0*/  ISETP.GT.AND P6, PT, R5, R0, PT ;  /* 0x000000000500720c */ /* 0x000fda0003fc4270 */
[----:B------:R-:W-:Y:S05]  /*216f0*/  @!P6 BRA `(.L_x_1367) ;  /* 0xfffffffc0064e947 */ /* 0x000fea000383ffff */
.L_x_1362:
        /* <DEDUP_REMOVED lines=8> */
.L_x_1463:
[----:B------:R-:W-:Y:S01]  /*21780*/  ISETP.NE.AND P0, PT, R2, RZ, PT ;  /* 0x000000ff0200720c */ /* 0x000fe20003f05270 */
[----:B------:R-:W-:-:S12]  /*21790*/  IMAD.MOV.U32 R14, RZ, RZ, RZ ;  /* 0x000000ffff0e7224 */ /* 0x000fd800078e00ff */
[----:B------:R-:W-:Y:S05]  /*217a0*/  @!P0 BRA `(.L_x_1369) ;  /* 0x0000000000108947 */ /* 0x000fea0003800000 */
[----:B------:R-:W-:Y:S01]  /*217b0*/  UMOV UR4, 0xffffffff ;  /* 0xffffffff00047882 */ /* 0x000fe20000000000 */
[----:B------:R-:W-:Y:S02]  /*217c0*/  VIADD R12, R6, 0xffffffff ;  /* 0xffffffff060c7836 */ /* 0x000fe40000000000 */
[----:B------:R-:W-:Y:S05]  /*217d0*/  BRA.DIV UR4, `(.L_x_1370) ;  /* 0x0000002204a47947 */ /* 0x000fea000b800000 */
[----:B------:R3:W4:Y:S02]  /*217e0*/  SHFL.IDX PT, R14, R3, R12, 0x1f ;  /* 0x00001f0c030e7589 */ /* 0x00072400000e0000 */
.L_x_1369:
[----:B0--3--:R-:W0:Y:S01]  /*217f0*/  LDC.64 R2, c[0x0][0xc68] ;  /* 0x00031a00ff027b82 */ /* 0x009e220000000a00 */
[----:B------:R-:W-:-:S04]  /*21800*/  IMAD.IADD R27, R6, 0x1, R27 ;  /* 0x00000001061b7824 */ /* 0x000fc800078e021b */
[----:B0-----:R-:W-:-:S05]  /*21810*/  IMAD.WIDE R2, R27, 0x4, R2 ;  /* 0x000000041b027825 */ /* 0x001fca00078e0202 */
[----:B-1----:R0:W2:Y:S01]  /*21820*/  LDG.E R6, desc[UR44][R2.64] ;  /* 0x0000002c02067981 */ /* 0x0020a2000c1e1900 */
[----:B----4-:R-:W-:-:S04]  /*21830*/  IMAD R24, R14, R4, R24 ;  /* 0x000000040e187224 */ /* 0x010fc800078e0218 */
[----:B------:R-:W-:Y:S02]  /*21840*/  IMAD.IADD R0, R0, 0x1, -R24 ;  /* 0x0000000100007824 */ /* 0x000fe400078e0a18 */
[----:B0-----:R-:W-:Y:S02]  /*21850*/  IMAD.MOV.U32 R2, RZ, RZ, RZ ;  /* 0x000000ffff027224 */ /* 0x001fe400078e00ff */
[----:B--2---:R-:W-:-:S05]  /*21860*/  IMAD R5, R25, R6, RZ ;  /* 0x0000000619057224 */ /* 0x004fca00078e02ff */
[----:B------:R-:W-:-:S04]  /*21870*/  IABS R7, R5 ;  /* 0x0000000500077213 */ /* 0x000fc80000000000 */
[----:B------:R-:W0:Y:S08]  /*21880*/  I2F.RP R8, R7 ;  /* 0x0000000700087306 */ /* 0x000e300000209400 */
[----:B0-----:R-:W0:Y:S02]  /*21890*/  MUFU.RCP R8, R8 ;  /* 0x0000000800087308 */ /* 0x001e240000001000 */
[----:B0-----:R-:W-:Y:S01]  /*218a0*/  VIADD R9, R8, 0xffffffe ;  /* 0x0ffffffe08097836 */ /* 0x001fe20000000000 */
[----:B------:R-:W-:-:S05]  /*218b0*/  IABS R8, R5 ;  /* 0x0000000500087213 */ /* 0x000fca0000000000 */
[----:B------:R-:W0:Y:S01]  /*218c0*/  F2I.FTZ.U32.TRUNC.NTZ R3, R9 ;  /* 0x0000000900037305 */ /* 0x000e22000021f000 */
[----:B------:R-:W-:Y:S02]  /*218d0*/  IMAD.MOV R8, RZ, RZ, -R8 ;  /* 0x000000ffff087224 */ /* 0x000fe400078e0a08 */
[----:B0-----:R-:W-:-:S04]  /*218e0*/  IMAD.MOV R10, RZ, RZ, -R3 ;  /* 0x000000ffff0a7224 */ /* 0x001fc800078e0a03 */
[----:B------:R-:W-:-:S04]  /*218f0*/  IMAD R11, R10, R7, RZ ;  /* 0x000000070a0b7224 */ /* 0x000fc800078e02ff */
        /* <DEDUP_REMOVED lines=19> */
[----:B------:R-:W-:-:S04]  /*21a30*/  IABS R6, R4 ;  /* 0x0000000400067213 */ /* 0x000fc80000000000 */
[----:B------:R-:W0:Y:S08]  /*21a40*/  I2F.RP R8, R6 ;  /* 0x0000000600087306 */ /* 0x000e300000209400 */
[----:B0-----:R-:W0:Y:S02]  /*21a50*/  MUFU.RCP R8, R8 ;  /* 0x0000000800087308 */ /* 0x001e240000001000 */
[----:B0-----:R-:W-:Y:S01]  /*21a60*/  VIADD R2, R8, 0xffffffe ;  /* 0x0ffffffe08027836 */ /* 0x001fe20000000000 */
[----:B------:R-:W-:-:S05]  /*21a70*/  IABS R8, R0 ;  /* 0x0000000000087213 */ /* 0x000fca0000000000 */
[----:B------:R0:W1:Y:S02]  /*21a80*/  F2I.FTZ.U32.TRUNC.NTZ R3, R2 ;  /* 0x0000000200037305 */ /* 0x000064000021f000 */
[----:B0-----:R-:W-:Y:S02]  /*21a90*/  IMAD.MOV.U32 R2, RZ, RZ, RZ ;  /* 0x000000ffff027224 */ /* 0x001fe400078e00ff */
[----:B-1----:R-:W-:-:S04]  /*21aa0*/  IMAD.MOV R5, RZ, RZ, -R3 ;  /* 0x000000ffff057224 */ /* 0x002fc800078e0a03 */
[----:B------:R-:W-:-:S04]  /*21ab0*/  IMAD R5, R5, R6, RZ ;  /* 0x0000000605057224 */ /* 0x000fc800078e02ff */
[----:B------:R-:W-:Y:S01]  /*21ac0*/  IMAD.HI.U32 R3, R3, R5, R2 ;  /* 0x0000000503037227 */ /* 0x000fe200078e0002 */
[-C--:B------:R-:W-:Y:S02]  /*21ad0*/  IABS R5, R4.reuse ;  /* 0x0000000400057213 */ /* 0x080fe40000000000 */
[C---:B------:R-:W-:Y:S01]  /*21ae0*/  LOP3.LUT R2, R0.reuse, R4, RZ, 0x3c, !PT ;  /* 0x0000000400027212 */ /* 0x040fe200078e3cff */
[----:B------:R-:W-:Y:S02]  /*21af0*/  IMAD.IADD R0, R0, 0x1, R7 ;  /* 0x0000000100007824 */ /* 0x000fe400078e0207 */
[----:B------:R-:W-:Y:S01]  /*21b00*/  IMAD.MOV R5, RZ, RZ, -R5 ;  /* 0x000000ffff057224 */ /* 0x000fe200078e0a05 */
[----:B------:R-:W-:Y:S01]  /*21b10*/  ISETP.GE.AND P2, PT, R2, RZ, PT ;  /* 0x000000ff0200720c */ /* 0x000fe20003f46270 */
[----:B------:R-:W-:-:S04]  /*21b20*/  IMAD.HI.U32 R3, R3, R8, RZ ;  /* 0x0000000803037227 */ /* 0x000fc800078e00ff */
[----:B------:R-:W-:-:S05]  /*21b30*/  IMAD R5, R3, R5, R8 ;  /* 0x0000000503057224 */ /* 0x000fca00078e0208 */
[----:B------:R-:W-:-:S13]  /*21b40*/  ISETP.GT.U32.AND P1, PT, R6, R5, PT ;  /* 0x000000050600720c */ /* 0x000fda0003f24070 */
[----:B------:R-:W-:Y:S02]  /*21b50*/  @!P1 IMAD.IADD R5, R5, 0x1, -R6 ;  /* 0x0000000105059824 */ /* 0x000fe400078e0a06 */
[----:B------:R-:W-:Y:S01]  /*21b60*/  @!P1 VIADD R3, R3, 0x1 ;  /* 0x0000000103039836 */ /* 0x000fe20000000000 */
[----:B------:R-:W-:Y:S02]  /*21b70*/  ISETP.NE.AND P1, PT, R4, RZ, PT ;  /* 0x000000ff0400720c */ /* 0x000fe40003f25270 */
[----:B------:R-:W-:-:S13]  /*21b80*/  ISETP.GE.U32.AND P0, PT, R5, R6, PT ;  /* 0x000000060500720c */ /* 0x000fda0003f06070 */
[----:B------:R-:W-:-:S04]  /*21b90*/  @P0 VIADD R3, R3, 0x1 ;  /* 0x0000000103030836 */ /* 0x000fc80000000000 */
[----:B------:R-:W-:Y:S01]  /*21ba0*/  @!P2 IMAD.MOV R3, RZ, RZ, -R3 ;  /* 0x000000ffff03a224 */ /* 0x000fe200078e0a03 */
[----:B------:R-:W-:Y:S01]  /*21bb0*/  @!P1 LOP3.LUT R3, RZ, R4, RZ, 0x33, !PT ;  /* 0x00000004ff039212 */ /* 0x000fe200078e33ff */
[----:B------:R-:W-:-:S04]  /*21bc0*/  IMAD.MOV R4, RZ, RZ, -R4 ;  /* 0x000000ffff047224 */ /* 0x000fc800078e0a04 */
[----:B------:R-:W-:Y:S01]  /*21bd0*/  IMAD R26, R3, R4, R0 ;  /* 0x00000004031a7224 */ /* 0x000fe200078e0200 */
[----:B------:R-:W-:-:S05]  /*21be0*/  LOP3.LUT R0, RZ, R3, RZ, 0x33, !PT ;  /* 0x00000003ff007212 */ /* 0x000fca00078e33ff */
[----:B------:R-:W-:Y:S01]  /*21bf0*/  IMAD.IADD R25, R25, 0x1, R0 ;  /* 0x0000000119197824 */ /* 0x000fe200078e0200 */
[----:B------:R-:W-:Y:S06]  /*21c00*/  BRA `(.L_x_1371) ;  /* 0x00000000001c7947 */ /* 0x000fec0003800000 */
.L_x_1363:
[----:B------:R-:W-:Y:S01]  /*21c10*/  UMOV UR4, URZ ;  /* 0x0000003f00047c82 */ /* 0x000fe20008000000 */
[----:B------:R-:W-:Y:S01]  /*21c20*/  UMOV UR5, URZ ;  /* 0x0000003f00057c82 */ /* 0x000fe20008000000 */
[----:B------:R-:W-:Y:S01]  /*21c30*/  ULDC UR6, c[0x0][0xc14] ;  /* 0x0003050000067ab9 */ /* 0x000fe20000000800 */
[----:B------:R-:W-:Y:S02]  /*21c40*/  IMAD.MOV.U32 R24, RZ, RZ, R0 ;  /* 0x000000ffff187224 */ /* 0x000fe400078e0000 */
[----:B------:R-:W-:Y:S02]  /*21c50*/  IMAD.U32 R25, RZ, RZ, UR4 ;  /* 0x00000004ff197e24 */ /* 0x000fe4000f8e00ff */
[----:B------:R-:W-:Y:S02]  /*21c60*/  IMAD.U32 R26, RZ, RZ, UR5 ;  /* 0x00000005ff1a7e24 */ /* 0x000fe4000f8e00ff */
[----:B------:R-:W-:-:S07]  /*21c70*/  IMAD.U32 R27, RZ, RZ, UR6 ;  /* 0x00000006ff1b7e24 */ /* 0x000fce000f8e00ff */
.L_x_1371:
[----:B------:R-:W1:Y:S01]  /*21c80*/  S2R R0, SR_TID.X ;  /* 0x0000000000007919 */ /* 0x000e620000002100 */
[----:B------:R-:W-:Y:S05]  /*21c90*/  WARPSYNC.ALL ;  /* 0x0000000000007948 */ /* 0x000fea0003800000 */
[----:B------:R-:W-:Y:S01]  /*21ca0*/  BAR.SYNC.DEFER_BLOCKING 0x4, 0x200 ;  /* 0x0108000000007b1d */ /* 0x000fe20000010000 */
[----:B-1----:R-:W-:-:S04]  /*21cb0*/  LOP3.LUT R0, R0, 0x1f, RZ, 0xc0, !PT ;  /* 0x0000001f00007812 */ /* 0x002fc800078ec0ff */
[----:B------:R-:W-:-:S13]  /*21cc0*/  ISETP.NE.AND P0, PT, R0, RZ, PT ;  /* 0x000000ff0000720c */ /* 0x000fda0003f05270 */
[----:B0-----:R-:W0:Y:S01]  /*21cd0*/  @!P0 S2R R3, SR_CgaCtaId ;  /* 0x0000000000038919 */ /* 0x001e220000008800 */
[----:B------:R-:W-:-:S04]  /*21ce0*/  @!P0 MOV R0, 0x400 ;  /* 0x0000040000008802 */ /* 0x000fc80000000f00 */
[----:B0-----:R-:W-:-:S05]  /*21cf0*/  @!P0 LEA R0, R3, R0, 0x18 ;  /* 0x0000000003008211 */ /* 0x001fca00078ec0ff */
[----:B------:R2:W-:Y:S01]  /*21d00*/  @!P0 STS.128 [R0+0x132d0], R24 ;  /* 0x0132d01800008388 */ /* 0x0005e20000000c00 */
[----:B------:R-:W-:Y:S06]  /*21d10*/  BAR.ARV 0x5, 0x200 ;  /* 0x0148000000007b1d */ /* 0x000fec0000002000 */
.L_x_1360:
[----:B------:R-:W-:Y:S02]  /*21d20*/  ULDC UR4, c[0x0][0xc14] ;  /* 0x0003050000047ab9 */ /* 0x000fe40000000800 */
[----:B-1----:R-:W-:-:S13]  /*21d30*/  ISETP.GE.AND P0, PT, R27, UR4, PT ;  /* 0x000000041b007c0c */ /* 0x002fda000bf06270 */
[----:B------:R-:W-:Y:S05]  /*21d40*/  @!P0 BRA `(.L_x_1372) ;  /* 0xffffffb400a48947 */ /* 0x000fea000383ffff */
[----:B------:R-:W-:Y:S05]  /*21d50*/  BSYNC B7 ;  /* 0x0000000000077941 */ /* 0x000fea0003800000 */
.L_x_1259:
[----:B0-2---:R-:W2:Y:S01]  /*21d60*/  LDL.LU R0, [R1+0x18] ;  /* 0x0000180001007983 */ /* 0x005ea20000300800 */
        /* <DEDUP_REMOVED lines=11> */
.L_x_1466:
[----:B------:R-:W-:Y:S05]  /*21e20*/  BSYNC B0 ;  /* 0x0000000000007941 */ /* 0x000fea0003800000 */
.L_x_1373:
[----:B------:R-:W-:-:S03]  /*21e30*/  UMOV UR4, 0xffffffff ;  /* 0xffffffff00047882 */ /* 0x000fc60000000000 */
[----:B------:R-:W-:Y:S05]  /*21e40*/  BRA.DIV UR4, `(.L_x_1375) ;  /* 0x0000001e04407947 */ /* 0x000fea000b800000 */
[----:B0-----:R-:W0:Y:S02]  /*21e50*/  S2R R0, SR_TID.X ;  /* 0x0000000000007919 */ /* 0x001e240000002100 */
[----:B0-----:R-:W-:-:S04]  /*21e60*/  SHF.R.U32.HI R0, RZ, 0x5, R0 ;  /* 0x00000005ff007819 */ /* 0x001fc80000011600 */
[----:B------:R-:W-:-:S05]  /*21e70*/  LOP3.LUT R0, R0, 0x3, RZ, 0xc0, !PT ;  /* 0x0000000300007812 */ /* 0x000fca00078ec0ff */
[----:B------:R0:W1:Y:S02]  /*21e80*/  SHFL.IDX PT, R14, R0, RZ, 0x1f ;  /* 0x00001fff000e7589 */ /* 0x00006400000e0000 */
.L_x_1469:
[----:B-1----:R-:W-:-:S13]  /*21e90*/  ISETP.NE.AND P0, PT, R14, RZ, PT ;  /* 0x000000ff0e00720c */ /* 0x002fda0003f05270 */
[----:B------:R-:W-:Y:S05]  /*21ea0*/  @P0 BRA `(.L_x_1059) ;  /* 0x0000000000a40947 */ /* 0x000fea0003800000 */
[----:B------:R-:W-:-:S03]  /*21eb0*/  UMOV UR4, 0xffffffff ;  /* 0xffffffff00047882 */ /* 0x000fc60000000000 */
[----:B------:R-:W-:Y:S05]  /*21ec0*/  BRA.DIV UR4, `(.L_x_1376) ;  /* 0x0000001e04547947 */ /* 0x000fea000b800000 */
[----:B------:R-:W-:-:S13]  /*21ed0*/  ELECT P6, URZ, PT ;  /* 0x00000000003f782f */ /* 0x000fda00038c0000 */
.L_x_1472:
[----:B------:R-:W-:Y:S05]  /*21ee0*/  @!P6 BRA `(.L_x_1059) ;  /* 0x000000000094e947 */ /* 0x000fea0003800000 */
[----:B0-----:R-:W2:Y:S02]  /*21ef0*/  LDL.LU R0, [R1+0x14] ;  /* 0x0000140001007983 */ /* 0x001ea40000300800 */
[----:B--2---:R-:W-:-:S04]  /*21f00*/  LOP3.LUT R0, R0, 0x2, RZ, 0xfc, !PT ;  /* 0x0000000200007812 */ /* 0x004fc800078efcff */
[----:B------:R-:W-:-:S13]  /*21f10*/  ISETP.NE.AND P0, PT, R0, 0x3, PT ;  /* 0x000000030000780c */ /* 0x000fda0003f05270 */
[----:B------:R-:W-:Y:S05]  /*21f20*/  @!P0 BRA `(.L_x_1377) ;  /* 0x0000000000048947 */ /* 0x000fea0003800000 */
[----:B------:R-:W-:Y:S01]  /*21f30*/  BPT.TRAP 0x1 ;  /* 0x000000040000795c */ /* 0x000fe20000300000 */
.L_x_1377:
        /* <DEDUP_REMOVED lines=12> */
.L_x_1473:
[----:B------:R-:W1:Y:S02]  /*22000*/  SYNCS.PHASECHK.TRANS64.TRYWAIT P1, [R7+URZ], R0 ;  /* 0x00000000070075a7 */ /* 0x000e64000802017f */
[----:B-1----:R-:W-:Y:S05]  /*22010*/  @!P1 BRA `(.L_x_1379) ;  /* 0x0000001c00349947 */ /* 0x002fea0003800000 */
.L_x_1474:
[----:B------:R-:W-:Y:S05]  /*22020*/  @!P0 BRA `(.L_x_1380) ;  /* 0x0000000000048947 */ /* 0x000fea0003800000 */
[----:B------:R-:W-:Y:S01]  /*22030*/  BPT.TRAP 0x1 ;  /* 0x000000040000795c */ /* 0x000fe20000300000 */
.L_x_1380:
[----:B------:R-:W-:-:S04]  /*22040*/  IMAD R2, R17, 0x8, R8 ;  /* 0x0000000811027824 */ /* 0x000fc800078e0208 */
[----:B------:R-:W2:Y:S02]  /*22050*/  SYNCS.PHASECHK.TRANS64.TRYWAIT P1, [R2+URZ+0x13260], R3 ;  /* 0x01326003020075a7 */ /* 0x000ea4000802017f */
[----:B--2---:R-:W-:Y:S05]  /*22060*/  @!P1 BRA `(.L_x_1381) ;  /* 0x0000001c00349947 */ /* 0x004fea0003800000 */
.L_x_1475:
[----:B------:R-:W-:Y:S05]  /*22070*/  @!P0 BRA `(.L_x_1382) ;  /* 0x0000000000048947 */ /* 0x000fea0003800000 */
[----:B------:R-:W-:Y:S01]  /*22080*/  BPT.TRAP 0x1 ;  /* 0x000000040000795c */ /* 0x000fe20000300000 */
.L_x_1382:
[----:B------:R-:W-:-:S04]  /*22090*/  IMAD R5, R5, 0x8, R8 ;  /* 0x0000000805057824 */ /* 0x000fc800078e0208 */
[----:B------:R-:W3:Y:S02]  /*220a0*/  SYNCS.PHASECHK.TRANS64.TRYWAIT P1, [R5+URZ+0x13260], R0 ;  /* 0x01326000050075a7 */ /* 0x000ee4000802017f */
[----:B---3--:R-:W-:Y:S05]  /*220b0*/  @!P1 BRA `(.L_x_1383) ;  /* 0x0000001c00349947 */ /* 0x008fea0003800000 */
.L_x_1476:
[----:B------:R-:W-:Y:S05]  /*220c0*/  @!P0 BRA `(.L_x_1384) ;  /* 0x0000000000048947 */ /* 0x000fea0003800000 */
[----:B------:R-:W-:Y:S01]  /*220d0*/  BPT.TRAP 0x1 ;  /* 0x000000040000795c */ /* 0x000fe20000300000 */
.L_x_1384:
[----:B------:R-:W4:Y:S02]  /*220e0*/  SYNCS.PHASECHK.TRANS64.TRYWAIT P0, [R2+URZ+0x13280], R3 ;  /* 0x01328003020075a7 */ /* 0x000f24000800017f */
[----:B----4-:R-:W-:Y:S05]  /*220f0*/  @!P0 BRA `(.L_x_1385) ;  /* 0x0000001c00388947 */ /* 0x010fea0003800000 */
.L_x_1386:
[----:B------:R0:W0:Y:S02]  /*22100*/  SYNCS.PHASECHK.TRANS64.TRYWAIT P0, [R5+URZ+0x13280], R0 ;  /* 0x01328000050075a7 */ /* 0x000024000800017f */
[----:B0-----:R-:W-:Y:S05]  /*22110*/  @!P0 NANOSLEEP.SYNCS 0x989680 ;  /* 0x009896800000895d */ /* 0x001fea0003900000 */
[----:B------:R-:W0:Y:S02]  /*22120*/  @!P0 SYNCS.PHASECHK.TRANS64 P0, [R5+URZ+0x13280], R0 ;  /* 0x01328000050085a7 */ /* 0x000e24000800007f */
[----:B0-----:R-:W-:Y:S05]  /*22130*/  @!P0 BRA `(.L_x_1386) ;  /* 0xfffffffc00f08947 */ /* 0x001fea000383ffff */
.L_x_1059:
[----:B------:R-:W-:Y:S05]  /*22140*/  BSYNC B8 ;  /* 0x0000000000087941 */ /* 0x000fea0003800000 */
.L_x_1056:
[----:B------:R-:W-:Y:S05]  /*22150*/  EXIT ;  /* 0x000000000000794d */ /* 0x000fea0003800000 */
.L_x_1083:
[----:B0-----:R0:W1:Y:S02]  /*22160*/  SYNCS.PHASECHK.TRANS64.TRYWAIT P5, [R74+URZ+0x13290], R77 ;  /* 0x0132904d4a0075a7 */ /* 0x00106400080a017f */
[----:B-1----:R-:W-:Y:S05]  /*22170*/  @!P5 NANOSLEEP.SYNCS 0x989680 ;  /* 0x009896800000d95d */ /* 0x002fea0003900000 */
[----:B------:R-:W1:Y:S02]  /*22180*/  @!P5 SYNCS.PHASECHK.TRANS64 P5, [R74+URZ+0x13290], R77 ;  /* 0x0132904d4a00d5a7 */ /* 0x000e6400080a007f */
[----:B-1----:R-:W-:Y:S05]  /*22190*/  @!P5 BRA `(.L_x_1083) ;  /* 0xfffffffc00f0d947 */ /* 0x002fea000383ffff */
[----:B------:R-:W-:Y:S05]  /*221a0*/  BRA `(.L_x_1387) ;  /* 0xfffffe0400c87947 */ /* 0x000fea000383ffff */
.L_x_1093:
[----:B0-----:R0:W1:Y:S02]  /*221b0*/  SYNCS.PHASECHK.TRANS64.TRYWAIT P5, [R74+URZ+0x13290], R77 ;  /* 0x0132904d4a0075a7 */ /* 0x00106400080a017f */
[----:B-1----:R-:W-:Y:S05]  /*221c0*/  @!P5 NANOSLEEP.SYNCS 0x989680 ;  /* 0x009896800000d95d */ /* 0x002fea0003900000 */
[----:B------:R-:W1:Y:S02]  /*221d0*/  @!P5 SYNCS.PHASECHK.TRANS64 P5, [R74+URZ+0x13290], R77 ;  /* 0x0132904d4a00d5a7 */ /* 0x000e6400080a007f */
[----:B-1----:R-:W-:Y:S05]  /*221e0*/  @!P5 BRA `(.L_x_1093) ;  /* 0xfffffffc00f0d947 */ /* 0x002fea000383ffff */
[----:B------:R-:W-:Y:S05]  /*221f0*/  BRA `(.L_x_1388) ;  /* 0xfffffe1400f07947 */ /* 0x000fea000383ffff */
.L_x_1098:
[----:B0-----:R0:W1:Y:S02]  /*22200*/  SYNCS.PHASECHK.TRANS64.TRYWAIT P1, [R74+URZ+0x13290], R77 ;  /* 0x0132904d4a0075a7 */ /* 0x001064000802017f */
[----:B-1----:R-:W-:Y:S05]  /*22210*/  @!P1 NANOSLEEP.SYNCS 0x989680 ;  /* 0x009896800000995d */ /* 0x002fea0003900000 */
[----:B------:R-:W1:Y:S02]  /*22220*/  @!P1 SYNCS.PHASECHK.TRANS64 P1, [R74+URZ+0x13290], R77 ;  /* 0x0132904d4a0095a7 */ /* 0x000e64000802007f */
[----:B-1----:R-:W-:Y:S05]  /*22230*/  @!P1 BRA `(.L_x_1098) ;  /* 0xfffffffc00f09947 */ /* 0x002fea000383ffff */
[----:B------:R-:W-:Y:S05]  /*22240*/  BRA `(.L_x_1389) ;  /* 0xfffffe28000c7947 */ /* 0x000fea000383ffff */
.L_x_1102:
[----:B--2---:R2:W0:Y:S02]  /*22250*/  SYNCS.PHASECHK.TRANS64.TRYWAIT P0, [R74+URZ+0x132b0], R77 ;  /* 0x0132b04d4a0075a7 */ /* 0x004424000800017f */
[----:B0-----:R-:W-:Y:S05]  /*22260*/  @!P0 NANOSLEEP.SYNCS 0x989680 ;  /* 0x009896800000895d */ /* 0x001fea0003900000 */
[----:B------:R-:W0:Y:S02]  /*22270*/  @!P0 SYNCS.PHASECHK.TRANS64 P0, [R74+URZ+0x132b0], R77 ;  /* 0x0132b04d4a0085a7 */ /* 0x000e24000800007f */
[----:B0-----:R-:W-:Y:S05]  /*22280*/  @!P0 BRA `(.L_x_1102) ;  /* 0xfffffffc00f08947 */ /* 0x001fea000383ffff */
[----:B------:R-:W-:Y:S05]  /*22290*/  BRA `(.L_x_1390) ;  /* 0xfffffe2800807947 */ /* 0x000fea000383ffff */
.L_x_1130:
[----:B------:R-:W-:Y:S01]  /*222a0*/  BSSY B1, `(.L_x_1391) ;  /* 0x0000007000017945 */ /* 0x000fe20003800000 */
[----:B------:R-:W-:Y:S02]  /*222b0*/  IMAD.MOV.U32 R12, RZ, RZ, RZ ;  /* 0x000000ffff0c7224 */ /* 0x000fe400078e00ff */
[----:B------:R-:W-:Y:S02]  /*222c0*/  IMAD.MOV.U32 R11, RZ, RZ, 0x1e1f ;  /* 0x00001e1fff0b7424 */ /* 0x000fe400078e00ff */
[----:B------:R-:W-:-:S07]  /*222d0*/  IMAD.MOV.U32 R15, RZ, RZ, -0x1 ;  /* 0xffffffffff0f7424 */ /* 0x000fce00078e00ff */
[----:B-----5:R-:W-:Y:S05]  /*222e0*/  WARPSYNC.COLLECTIVE R15, `(.L_x_1392) ;  /* 0x000000000f087348 */ /* 0x020fea0003c00000 */
[----:B------:R0:W1:Y:S02]  /*222f0*/  SHFL.IDX P6, R14, R13, R12, R11 ;  /* 0x0000000c0d0e7389 */ /* 0x00006400000c000b */
[----:B01---5:R-:W-:Y:S01]  /*22300*/  ENDCOLLECTIVE ;  /* 0x000000000000791b */ /* 0x023fe20003800000 */
.L_x_1392:
[----:B------:R-:W-:Y:S05]  /*22310*/  BSYNC B1 ;  /* 0x0000000000017941 */ /* 0x000fea0003800000 */
.L_x_1391:
[----:B------:R-:W-:Y:S05]  /*22320*/  BRA `(.L_x_1393) ;  /* 0xfffffe4000147947 */ /* 0x000fea000383ffff */
.L_x_1131:
        /* <DEDUP_REMOVED lines=8> */
.L_x_1395:
[----:B------:R-:W-:Y:S05]  /*223b0*/  BSYNC B1 ;  /* 0x0000000000017941 */ /* 0x000fea0003800000 */
.L_x_1394:
[----:B------:R-:W-:Y:S05]  /*223c0*/  BRA `(.L_x_1396) ;  /* 0xfffffe3c00f47947 */ /* 0x000fea000383ffff */
.L_x_1132:
        /* <DEDUP_REMOVED lines=8> */
.L_x_1398:
[----:B------:R-:W-:Y:S05]  /*22450*/  BSYNC B1 ;  /* 0x0000000000017941 */ /* 0x000fea0003800000 */
.L_x_1397:
[----:B------:R-:W-:Y:S05]  /*22460*/  BRA `(.L_x_1399) ;  /* 0xfffffe3c00d47947 */ /* 0x000fea000383ffff */
.L_x_1133:
        /* <DEDUP_REMOVED lines=8> */
.L_x_1401:
[----:B------:R-:W-:Y:S05]  /*224f0*/  BSYNC B1 ;  /* 0x0000000000017941 */ /* 0x000fea0003800000 */
.L_x_1400:
[----:B------:R-:W-:Y:S05]  /*22500*/  BRA `(.L_x_1402) ;  /* 0xfffffe3c00b47947 */ /* 0x000fea000383ffff */
.L_x_1135:
[----:B0-----:R0:W1:Y:S02]  /*22510*/  SYNCS.PHASECHK.TRANS64.TRYWAIT P1, [R18+URZ+0x13200], R5 ;  /* 0x01320005120075a7 */ /* 0x001064000802017f */
[----:B-1----:R-:W-:Y:S05]  /*22520*/  @!P1 NANOSLEEP.SYNCS 0x989680 ;  /* 0x009896800000995d */ /* 0x002fea0003900000 */
[----:B------:R-:W1:Y:S02]  /*22530*/  @!P1 SYNCS.PHASECHK.TRANS64 P1, [R18+URZ+0x13200], R5 ;  /* 0x01320005120095a7 */ /* 0x000e64000802007f */
[----:B-1----:R-:W-:Y:S05]  /*22540*/  @!P1 BRA `(.L_x_1135) ;  /* 0xfffffffc00f09947 */ /* 0x002fea000383ffff */
[----:B------:R-:W-:Y:S05]  /*22550*/  BRA `(.L_x_1403) ;  /* 0xfffffe3c00ac7947 */ /* 0x000fea000383ffff */
.L_x_1139:
[----:B------:R-:W-:Y:S01]  /*22560*/  BSSY B1, `(.L_x_1404) ;  /* 0x0000007000017945 */ /* 0x000fe20003800000 */
[----:B------:R-:W-:Y:S02]  /*22570*/  IMAD.MOV.U32 R12, RZ, RZ, RZ ;  /* 0x000000ffff0c7224 */ /* 0x000fe400078e00ff */
[----:B------:R-:W-:Y:S02]  /*22580*/  IMAD.MOV.U32 R11, RZ, RZ, 0x1e1f ;  /* 0x00001e1fff0b7424 */ /* 0x000fe400078e00ff */
[----:B------:R-:W-:-:S07]  /*22590*/  IMAD.MOV.U32 R15, RZ, RZ, -0x1 ;  /* 0xffffffffff0f7424 */ /* 0x000fce00078e00ff */
[----:B-----5:R-:W-:Y:S05]  /*225a0*/  WARPSYNC.COLLECTIVE R15, `(.L_x_1405) ;  /* 0x000000000f087348 */ /* 0x020fea0003c00000 */
[----:B------:R0:W1:Y:S02]  /*225b0*/  SHFL.IDX P6, R14, R13, R12, R11 ;  /* 0x0000000c0d0e7389 */ /* 0x00006400000c000b */
[----:B01---5:R-:W-:Y:S01]  /*225c0*/  ENDCOLLECTIVE ;  /* 0x000000000000791b */ /* 0x023fe20003800000 */
.L_x_1405:
[----:B------:R-:W-:Y:S05]  /*225d0*/  BSYNC B1 ;  /* 0x0000000000017941 */ /* 0x000fea0003800000 */
.L_x_1404:
[----:B------:R-:W-:Y:S05]  /*225e0*/  BRA `(.L_x_1406) ;  /* 0xfffffe5000ac7947 */ /* 0x000fea000383ffff */
.L_x_1140:
        /* <DEDUP_REMOVED lines=8> */
.L_x_1408:
[----:B------:R-:W-:Y:S05]  /*22670*/  BSYNC B1 ;  /* 0x0000000000017941 */ /* 0x000fea0003800000 */
.L_x_1407:
[----:B------:R-:W-:Y:S05]  /*22680*/  BRA `(.L_x_1409) ;  /* 0xfffffe5000907947 */ /* 0x000fea000383ffff */
.L_x_1141:
        /* <DEDUP_REMOVED lines=8> */
.L_x_1411:
[----:B------:R-:W-:Y:S05]  /*22710*/  BSYNC B1 ;  /* 0x0000000000017941 */ /* 0x000fea0003800000 */
.L_x_1410:
[----:B------:R-:W-:Y:S05]  /*22720*/  BRA `(.L_x_1412) ;  /* 0xfffffe5000747947 */ /* 0x000fea000383ffff */
.L_x_1142:
        /* <DEDUP_REMOVED lines=8> */
.L_x_1414:
[----:B------:R-:W-:Y:S05]  /*227b0*/  BSYNC B1 ;  /* 0x0000000000017941 */ /* 0x000fea0003800000 */
.L_x_1413:
[----:B------:R-:W-:Y:S05]  /*227c0*/  BRA `(.L_x_1415) ;  /* 0xfffffe5000587947 */ /* 0x000fea000383ffff */
.L_x_1144:
[----:B0-----:R0:W1:Y:S02]  /*227d0*/  SYNCS.PHASECHK.TRANS64.TRYWAIT P1, [R18+URZ+0x13200], R3 ;  /* 0x01320003120075a7 */ /* 0x001064000802017f */
[----:B-1----:R-:W-:Y:S05]  /*227e0*/  @!P1 NANOSLEEP.SYNCS 0x989680 ;  /* 0x009896800000995d */ /* 0x002fea0003900000 */
[----:B------:R-:W1:Y:S02]  /*227f0*/  @!P1 SYNCS.PHASECHK.TRANS64 P1, [R18+URZ+0x13200], R3 ;  /* 0x01320003120095a7 */ /* 0x000e64000802007f */
[----:B-1----:R-:W-:Y:S05]  /*22800*/  @!P1 BRA `(.L_x_1144) ;  /* 0xfffffffc00f09947 */ /* 0x002fea000383ffff */
[----:B------:R-:W-:Y:S05]  /*22810*/  BRA `(.L_x_1416) ;  /* 0xfffffe5000587947 */ /* 0x000fea000383ffff */
.L_x_1148:
[----:B--2---:R2:W3:Y:S02]  /*22820*/  SYNCS.PHASECHK.TRANS64.TRYWAIT P1, [R13+URZ+0x13230], R4 ;  /* 0x013230040d0075a7 */ /* 0x0044e4000802017f */
[----:B---3--:R-:W-:Y:S05]  /*22830*/  @!P1 NANOSLEEP.SYNCS 0x989680 ;  /* 0x009896800000995d */ /* 0x008fea0003900000 */
[----:B------:R-:W3:Y:S02]  /*22840*/  @!P1 SYNCS.PHASECHK.TRANS64 P1, [R13+URZ+0x13230], R4 ;  /* 0x013230040d0095a7 */ /* 0x000ee4000802007f */
[----:B---3--:R-:W-:Y:S05]  /*22850*/  @!P1 BRA `(.L_x_1148) ;  /* 0xfffffffc00f09947 */ /* 0x008fea000383ffff */
[----:B------:R-:W-:Y:S05]  /*22860*/  BRA `(.L_x_1147) ;  /* 0xfffffe6000ac7947 */ /* 0x000fea000383ffff */
.L_x_1168:
[----:B0-----:R0:W2:Y:S02]  /*22870*/  SYNCS.PHASECHK.TRANS64.TRYWAIT P1, [R8+URZ+0x13230], R11 ;  /* 0x0132300b080075a7 */ /* 0x0010a4000802017f */
[----:B--2---:R-:W-:Y:S05]  /*22880*/  @!P1 NANOSLEEP.SYNCS 0x989680 ;  /* 0x009896800000995d */ /* 0x004fea0003900000 */
[----:B------:R-:W2:Y:S02]  /*22890*/  @!P1 SYNCS.PHASECHK.TRANS64 P1, [R8+URZ+0x13230], R11 ;  /* 0x0132300b080095a7 */ /* 0x000ea4000802007f */
[----:B--2---:R-:W-:Y:S05]  /*228a0*/  @!P1 BRA `(.L_x_1168) ;  /* 0xfffffffc00f09947 */ /* 0x004fea000383ffff */
[----:B------:R-:W-:Y:S05]  /*228b0*/  BRA `(.L_x_1167) ;  /* 0xfffffea800f87947 */ /* 0x000fea000383ffff */
.L_x_1173:
[----:B-1----:R1:W2:Y:S02]  /*228c0*/  SYNCS.PHASECHK.TRANS64.TRYWAIT P1, [R20+URZ+0x13250], R10 ;  /* 0x0132500a140075a7 */ /* 0x0022a4000802017f */
[----:B--2---:R-:W-:Y:S05]  /*228d0*/  @!P1 NANOSLEEP.SYNCS 0x989680 ;  /* 0x009896800000995d */ /* 0x004fea0003900000 */
[----:B------:R-:W2:Y:S02]  /*228e0*/  @!P1 SYNCS.PHASECHK.TRANS64 P1, [R20+URZ+0x13250], R10 ;  /* 0x0132500a140095a7 */ /* 0x000ea4000802007f */
[----:B--2---:R-:W-:Y:S05]  /*228f0*/  @!P1 BRA `(.L_x_1173) ;  /* 0xfffffffc00f09947 */ /* 0x004fea000383ffff */
[----:B------:R-:W-:Y:S05]  /*22900*/  BRA `(.L_x_1172) ;  /* 0xfffffeb000687947 */ /* 0x000fea000383ffff */
.L_x_1194:
[----:B-1----:R1:W2:Y:S02]  /*22910*/  SYNCS.PHASECHK.TRANS64.TRYWAIT P1, [R3+URZ+0x13230], R14 ;  /* 0x0132300e030075a7 */ /* 0x0022a4000802017f */
[----:B--2---:R-:W-:Y:S05]  /*22920*/  @!P1 NANOSLEEP.SYNCS 0x989680 ;  /* 0x009896800000995d */ /* 0x004fea0003900000 */
[----:B------:R-:W2:Y:S02]  /*22930*/  @!P1 SYNCS.PHASECHK.TRANS64 P1, [R3+URZ+0x13230], R14 ;  /* 0x0132300e030095a7 */ /* 0x000ea4000802007f */
[----:B--2---:R-:W-:Y:S05]  /*22940*/  @!P1 BRA `(.L_x_1194) ;  /* 0xfffffffc00f09947 */ /* 0x004fea000383ffff */
[----:B------:R-:W-:Y:S05]  /*22950*/  BRA `(.L_x_1193) ;  /* 0xfffffef800bc7947 */ /* 0x000fea000383ffff */
.L_x_1199:
[----:B-1----:R1:W2:Y:S02]  /*22960*/  SYNCS.PHASECHK.TRANS64.TRYWAIT P1, [R14+URZ+0x13250], R3 ;  /* 0x013250030e0075a7 */ /* 0x0022a4000802017f */
[----:B--2---:R-:W-:Y:S05]  /*22970*/  @!P1 NANOSLEEP.SYNCS 0x989680 ;  /* 0x009896800000995d */ /* 0x004fea0003900000 */
[----:B------:R-:W2:Y:S02]  /*22980*/  @!P1 SYNCS.PHASECHK.TRANS64 P1, [R14+URZ+0x13250], R3 ;  /* 0x013250030e0095a7 */ /* 0x000ea4000802007f */
[----:B--2---:R-:W-:Y:S05]  /*22990*/  @!P1 BRA `(.L_x_1199) ;  /* 0xfffffffc00f09947 */ /* 0x004fea000383ffff */
[----:B------:R-:W-:Y:S05]  /*229a0*/  BRA `(.L_x_1198) ;  /* 0xffffff00002c7947 */ /* 0x000fea000383ffff */
.L_x_1208:
[----:B-1----:R1:W2:Y:S02]  /*229b0*/  SYNCS.PHASECHK.TRANS64.TRYWAIT P1, [R3+URZ+0x13230], R14 ;  /* 0x0132300e030075a7 */ /* 0x0022a4000802017f */
[----:B--2---:R-:W-:Y:S05]  /*229c0*/  @!P1 NANOSLEEP.SYNCS 0x989680 ;  /* 0x009896800000995d */ /* 0x004fea0003900000 */
[----:B------:R-:W2:Y:S02]  /*229d0*/  @!P1 SYNCS.PHASECHK.TRANS64 P1, [R3+URZ+0x13230], R14 ;  /* 0x0132300e030095a7 */ /* 0x000ea4000802007f */
[----:B--2---:R-:W-:Y:S05]  /*229e0*/  @!P1 BRA `(.L_x_1208) ;  /* 0xfffffffc00f09947 */ /* 0x004fea000383ffff */
[----:B------:R-:W-:Y:S05]  /*229f0*/  BRA `(.L_x_1207) ;  /* 0xffffff2800a47947 */ /* 0x000fea000383ffff */
.L_x_1213:
[----:B-1----:R1:W2:Y:S02]  /*22a00*/  SYNCS.PHASECHK.TRANS64.TRYWAIT P1, [R14+URZ+0x13250], R9 ;  /* 0x013250090e0075a7 */ /* 0x0022a4000802017f */
[----:B--2---:R-:W-:Y:S05]  /*22a10*/  @!P1 NANOSLEEP.SYNCS 0x989680 ;  /* 0x009896800000995d */ /* 0x004fea0003900000 */
[----:B------:R-:W2:Y:S02]  /*22a20*/  @!P1 SYNCS.PHASECHK.TRANS64 P1, [R14+URZ+0x13250], R9 ;  /* 0x013250090e0095a7 */ /* 0x000ea4000802007f */
[----:B--2---:R-:W-:Y:S05]  /*22a30*/  @!P1 BRA `(.L_x_1213) ;  /* 0xfffffffc00f09947 */ /* 0x004fea000383ffff */
[----:B------:R-:W-:Y:S05]  /*22a40*/  BRA `(.L_x_1212) ;  /* 0xffffff3000147947 */ /* 0x000fea000383ffff */
.L_x_1228:
[----:B---3--:R3:W4:Y:S02]  /*22a50*/  SYNCS.PHASECHK.TRANS64.TRYWAIT P1, [R13+URZ+0x13250], R0 ;  /* 0x013250000d0075a7 */ /* 0x008724000802017f */
[----:B----4-:R-:W-:Y:S05]  /*22a60*/  @!P1 NANOSLEEP.SYNCS 0x989680 ;  /* 0x009896800000995d */ /* 0x010fea0003900000 */
[----:B------:R-:W4:Y:S02]  /*22a70*/  @!P1 SYNCS.PHASECHK.TRANS64 P1, [R13+URZ+0x13250], R0 ;  /* 0x013250000d0095a7 */ /* 0x000f24000802007f */
[----:B----4-:R-:W-:Y:S05]  /*22a80*/  @!P1 BRA `(.L_x_1228) ;  /* 0xfffffffc00f09947 */ /* 0x010fea000383ffff */
[----:B------:R-:W-:Y:S05]  /*22a90*/  BRA `(.L_x_1227) ;  /* 0xffffff74007c7947 */ /* 0x000fea000383ffff */
.L_x_1273:
[----:B------:R-:W0:Y:S01]  /*22aa0*/  S2R R11, SR_TID.X ;  /* 0x00000000000b7919 */ /* 0x000e220000002100 */
[----:B------:R-:W-:Y:S01]  /*22ab0*/  BSSY B1, `(.L_x_1417) ;  /* 0x000000a000017945 */ /* 0x000fe20003800000 */
[----:B------:R-:W-:Y:S02]  /*22ac0*/  IMAD.MOV.U32 R12, RZ, RZ, RZ ;  /* 0x000000ffff0c7224 */ /* 0x000fe400078e00ff */
[----:B------:R-:W-:Y:S01]  /*22ad0*/  IMAD.MOV.U32 R15, RZ, RZ, -0x1 ;  /* 0xffffffffff0f7424 */ /* 0x000fe200078e00ff */
[----:B0-----:R-:W-:-:S04]  /*22ae0*/  SHF.R.U32.HI R11, RZ, 0x5, R11 ;  /* 0x00000005ff0b7819 */ /* 0x001fc8000001160b */
[----:B------:R-:W-:-:S05]  /*22af0*/  LOP3.LUT R11, R11, 0x3, RZ, 0xc0, !PT ;  /* 0x000000030b0b7812 */ /* 0x000fca00078ec0ff */
[----:B------:R-:W-:Y:S02]  /*22b00*/  IMAD.MOV.U32 R13, RZ, RZ, R11 ;  /* 0x000000ffff0d7224 */ /* 0x000fe400078e000b */
[----:B------:R-:W-:-:S07]  /*22b10*/  IMAD.MOV.U32 R11, RZ, RZ, 0x1f ;  /* 0x0000001fff0b7424 */ /* 0x000fce00078e00ff */
[----:B------:R-:W-:Y:S05]  /*22b20*/  WARPSYNC.COLLECTIVE R15, `(.L_x_1418) ;  /* 0x000000000f087348 */ /* 0x000fea0003c00000 */
[----:B------:R0:W1:Y:S02]  /*22b30*/  SHFL.IDX P6, R14, R13, R12, R11 ;  /* 0x0000000c0d0e7389 */ /* 0x00006400000c000b */
[----:B01----:R-:W-:Y:S01]  /*22b40*/  ENDCOLLECTIVE ;  /* 0x000000000000791b */ /* 0x003fe20003800000 */
.L_x_1418:
[----:B------:R-:W-:Y:S05]  /*22b50*/  BSYNC B1 ;  /* 0x0000000000017941 */ /* 0x000fea0003800000 */
.L_x_1417:
[----:B------:R-:W-:Y:S05]  /*22b60*/  BRA `(.L_x_1419) ;  /* 0xffffffb000a07947 */ /* 0x000fea000383ffff */
.L_x_1275:
[----:B------:R-:W-:Y:S01]  /*22b70*/  BSSY B1, `(.L_x_1420) ;  /* 0x0000006000017945 */ /* 0x000fe20003800000 */
[----:B------:R-:W-:-:S07]  /*22b80*/  IMAD.MOV.U32 R15, RZ, RZ, -0x1 ;  /* 0xffffffffff0f7424 */ /* 0x000fce00078e00ff */
[----:B0-----:R-:W-:Y:S05]  /*22b90*/  WARPSYNC.COLLECTIVE R15, `(.L_x_1421) ;  /* 0x000000000f0c7348 */ /* 0x001fea0003c00000 */
[----:B------:R-:W-:Y:S02]  /*22ba0*/  ELECT P6, UR62, PT ;  /* 0x00000000003e782f */ /* 0x000fe400038c0000 */
[----:B------:R-:W-:Y:S01]  /*22bb0*/  MOV R14, UR62 ;  /* 0x0000003e000e7c02 */ /* 0x000fe20008000f00 */
[----:B0-----:R-:W-:Y:S10]  /*22bc0*/  ENDCOLLECTIVE ;  /* 0x000000000000791b */ /* 0x001ff40003800000 */
.L_x_1421:
[----:B------:R-:W-:Y:S05]  /*22bd0*/  BSYNC B1 ;  /* 0x0000000000017941 */ /* 0x000fea0003800000 */
.L_x_1420:
[----:B------:R-:W-:Y:S05]  /*22be0*/  BRA `(.L_x_1274) ;  /* 0xffffffb000987947 */ /* 0x000fea000383ffff */
.L_x_1277:
[----:B0-----:R0:W1:Y:S02]  /*22bf0*/  SYNCS.PHASECHK.TRANS64.TRYWAIT P0, [R8+URZ+0x13220], R9 ;  /* 0x01322009080075a7 */ /* 0x001064000800017f */
[----:B-1----:R-:W-:Y:S05]  /*22c00*/  @!P0 NANOSLEEP.SYNCS 0x989680 ;  /* 0x009896800000895d */ /* 0x002fea0003900000 */
[----:B------:R-:W1:Y:S02]  /*22c10*/  @!P0 SYNCS.PHASECHK.TRANS64 P0, [R8+URZ+0x13220], R9 ;  /* 0x01322009080085a7 */ /* 0x000e64000800007f */
[----:B-1----:R-:W-:Y:S05]  /*22c20*/  @!P0 BRA `(.L_x_1277) ;  /* 0xfffffffc00f08947 */ /* 0x002fea000383ffff */
[----:B------:R-:W-:Y:S05]  /*22c30*/  BRA `(.L_x_1422) ;  /* 0xffffffb000b47947 */ /* 0x000fea000383ffff */
.L_x_1281:
[----:B0-----:R0:W1:Y:S02]  /*22c40*/  SYNCS.PHASECHK.TRANS64.TRYWAIT P0, [R9+URZ+0x132a0], R10 ;  /* 0x0132a00a090075a7 */ /* 0x001064000800017f */
[----:B-1----:R-:W-:Y:S05]  /*22c50*/  @!P0 NANOSLEEP.SYNCS 0x989680 ;  /* 0x009896800000895d */ /* 0x002fea0003900000 */
[----:B------:R-:W1:Y:S02]  /*22c60*/  @!P0 SYNCS.PHASECHK.TRANS64 P0, [R9+URZ+0x132a0], R10 ;  /* 0x0132a00a090085a7 */ /* 0x000e64000800007f */
[----:B-1----:R-:W-:Y:S05]  /*22c70*/  @!P0 BRA `(.L_x_1281) ;  /* 0xfffffffc00f08947 */ /* 0x002fea000383ffff */
[----:B------:R-:W-:Y:S05]  /*22c80*/  BRA `(.L_x_1423) ;  /* 0xffffffb000cc7947 */ /* 0x000fea000383ffff */
.L_x_1286:
[----:B-1----:R1:W2:Y:S02]  /*22c90*/  SYNCS.PHASECHK.TRANS64.TRYWAIT P0, [R9+URZ+0x132c0], R10 ;  /* 0x0132c00a090075a7 */ /* 0x0022a4000800017f */
[----:B--2---:R-:W-:Y:S05]  /*22ca0*/  @!P0 NANOSLEEP.SYNCS 0x989680 ;  /* 0x009896800000895d */ /* 0x004fea0003900000 */
[----:B------:R-:W2:Y:S02]  /*22cb0*/  @!P0 SYNCS.PHASECHK.TRANS64 P0, [R9+URZ+0x132c0], R10 ;  /* 0x0132c00a090085a7 */ /* 0x000ea4000800007f */
[----:B--2---:R-:W-:Y:S05]  /*22cc0*/  @!P0 BRA `(.L_x_1286) ;  /* 0xfffffffc00f08947 */ /* 0x004fea000383ffff */
[----:B------:R-:W-:Y:S05]  /*22cd0*/  BRA `(.L_x_1424) ;  /* 0xffffffb400487947 */ /* 0x000fea000383ffff */
.L_x_1293:
[----:B0-----:R0:W1:Y:S02]  /*22ce0*/  SYNCS.PHASECHK.TRANS64.TRYWAIT P1, [R9+URZ+0x132a0], R10 ;  /* 0x0132a00a090075a7 */ /* 0x001064000802017f */
[----:B-1----:R-:W-:Y:S05]  /*22cf0*/  @!P1 NANOSLEEP.SYNCS 0x989680 ;  /* 0x009896800000995d */ /* 0x002fea0003900000 */
[----:B------:R-:W1:Y:S02]  /*22d00*/  @!P1 SYNCS.PHASECHK.TRANS64 P1, [R9+URZ+0x132a0], R10 ;  /* 0x0132a00a090095a7 */ /* 0x000e64000802007f */
[----:B-1----:R-:W-:Y:S05]  /*22d10*/  @!P1 BRA `(.L_x_1293) ;  /* 0xfffffffc00f09947 */ /* 0x002fea000383ffff */
[----:B------:R-:W-:Y:S05]  /*22d20*/  BRA `(.L_x_1425) ;  /* 0xffffffb800047947 */ /* 0x000fea000383ffff */
.L_x_1298:
[----:B-1----:R1:W2:Y:S02]  /*22d30*/  SYNCS.PHASECHK.TRANS64.TRYWAIT P1, [R9+URZ+0x132c0], R10 ;  /* 0x0132c00a090075a7 */ /* 0x0022a4000802017f */
[----:B--2---:R-:W-:Y:S05]  /*22d40*/  @!P1 NANOSLEEP.SYNCS 0x989680 ;  /* 0x009896800000995d */ /* 0x004fea0003900000 */
[----:B------:R-:W2:Y:S02]  /*22d50*/  @!P1 SYNCS.PHASECHK.TRANS64 P1, [R9+URZ+0x132c0], R10 ;  /* 0x0132c00a090095a7 */ /* 0x000ea4000802007f */
[----:B--2---:R-:W-:Y:S05]  /*22d60*/  @!P1 BRA `(.L_x_1298) ;  /* 0xfffffffc00f09947 */ /* 0x004fea000383ffff */
[----:B------:R-:W-:Y:S05]  /*22d70*/  BRA `(.L_x_1426) ;  /* 0xffffffb8007c7947 */ /* 0x000fea000383ffff */
.L_x_1319:
[----:B------:R-:W0:Y:S01]  /*22d80*/  S2R R3, SR_TID.X ;  /* 0x0000000000037919 */ /* 0x000e220000002100 */
[----:B------:R-:W-:Y:S01]  /*22d90*/  BSSY B0, `(.L_x_1427) ;  /* 0x000000a000007945 */ /* 0x000fe20003800000 */
[----:B------:R-:W-:Y:S02]  /*22da0*/  IMAD.MOV.U32 R12, RZ, RZ, RZ ;  /* 0x000000ffff0c7224 */ /* 0x000fe400078e00ff */
        /* <DEDUP_REMOVED lines=8> */
.L_x_1428:
[----:B------:R-:W-:Y:S05]  /*22e30*/  BSYNC B0 ;  /* 0x0000000000007941 */ /* 0x000fea0003800000 */
.L_x_1427:
[----:B------:R-:W-:Y:S05]  /*22e40*/  BRA `(.L_x_1429) ;  /* 0xffffffc800447947 */ /* 0x000fea000383ffff */
.L_x_1321:
[----:B------:R-:W-:Y:S01]  /*22e50*/  BSSY B0, `(.L_x_1430) ;  /* 0x0000006000007945 */ /* 0x000fe20003800000 */
[----:B------:R-:W-:-:S07]  /*22e60*/  IMAD.MOV.U32 R15, RZ, RZ, -0x1 ;  /* 0xffffffffff0f7424 */ /* 0x000fce00078e00ff */
[----:B0-----:R-:W-:Y:S05]  /*22e70*/  WARPSYNC.COLLECTIVE R15, `(.L_x_1431) ;  /* 0x000000000f0c7348 */ /* 0x001fea0003c00000 */
[----:B------:R-:W-:Y:S02]  /*22e80*/  ELECT P6, UR62, PT ;  /* 0x00000000003e782f */ /* 0x000fe400038c0000 */
[----:B------:R-:W-:Y:S01]  /*22e90*/  MOV R14, UR62 ;  /* 0x0000003e000e7c02 */ /* 0x000fe20008000f00 */
[----:B0-----:R-:W-:Y:S10]  /*22ea0*/  ENDCOLLECTIVE ;  /* 0x000000000000791b */ /* 0x001ff40003800000 */
.L_x_1431:
[----:B------:R-:W-:Y:S05]  /*22eb0*/  BSYNC B0 ;  /* 0x0000000000007941 */ /* 0x000fea0003800000 */
.L_x_1430:
[----:B------:R-:W-:Y:S05]  /*22ec0*/  BRA `(.L_x_1432) ;  /* 0xffffffc8003c7947 */ /* 0x000fea000383ffff */
.L_x_1324:
[----:B0-----:R0:W1:Y:S02]  /*22ed0*/  SYNCS.PHASECHK.TRANS64.TRYWAIT P2, [R5+URZ+0x13280], R4 ;  /* 0x01328004050075a7 */ /* 0x001064000804017f */
[----:B-1----:R-:W-:Y:S05]  /*22ee0*/  @!P2 NANOSLEEP.SYNCS 0x989680 ;  /* 0x009896800000a95d */ /* 0x002fea0003900000 */
[----:B------:R-:W1:Y:S02]  /*22ef0*/  @!P2 SYNCS.PHASECHK.TRANS64 P2, [R5+URZ+0x13280], R4 ;  /* 0x013280040500a5a7 */ /* 0x000e64000804007f */
[----:B-1----:R-:W-:Y:S05]  /*22f00*/  @!P2 BRA `(.L_x_1324) ;  /* 0xfffffffc00f0a947 */ /* 0x002fea000383ffff */
[----:B------:R-:W-:Y:S05]  /*22f10*/  BRA `(.L_x_1433) ;  /* 0xffffffc800ac7947 */ /* 0x000fea000383ffff */
.L_x_1326:
[----:B-1----:R1:W2:Y:S02]  /*22f20*/  SYNCS.PHASECHK.TRANS64.TRYWAIT P2, [R5+URZ+0x13240], R4 ;  /* 0x01324004050075a7 */ /* 0x0022a4000804017f */
[----:B--2---:R-:W-:Y:S05]  /*22f30*/  @!P2 NANOSLEEP.SYNCS 0x989680 ;  /* 0x009896800000a95d */ /* 0x004fea0003900000 */
[----:B------:R-:W2:Y:S02]  /*22f40*/  @!P2 SYNCS.PHASECHK.TRANS64 P2, [R5+URZ+0x13240], R4 ;  /* 0x013240040500a5a7 */ /* 0x000ea4000804007f */
[----:B--2---:R-:W-:Y:S05]  /*22f50*/  @!P2 BRA `(.L_x_1326) ;  /* 0xfffffffc00f0a947 */ /* 0x004fea000383ffff */
[----:B------:R-:W-:Y:S05]  /*22f60*/  BRA `(.L_x_1434) ;  /* 0xffffffcc00087947 */ /* 0x000fea000383ffff */
.L_x_1329:
        /* <DEDUP_REMOVED lines=8> */
.L_x_1335:
[----:B0-----:R0:W1:Y:S02]  /*22ff0*/  SYNCS.PHASECHK.TRANS64.TRYWAIT P0, [R6+URZ+0x13280], R5 ;  /* 0x01328005060075a7 */ /* 0x001064000800017f */
[----:B-1----:R-:W-:Y:S05]  /*23000*/  @!P0 NANOSLEEP.SYNCS 0x989680 ;  /* 0x009896800000895d */ /* 0x002fea0003900000 */
[----:B------:R-:W1:Y:S02]  /*23010*/  @!P0 SYNCS.PHASECHK.TRANS64 P0, [R6+URZ+0x13280], R5 ;  /* 0x01328005060085a7 */ /* 0x000e64000800007f */
[----:B-1----:R-:W-:Y:S05]  /*23020*/  @!P0 BRA `(.L_x_1335) ;  /* 0xfffffffc00f08947 */ /* 0x002fea000383ffff */
[----:B------:R-:W-:Y:S05]  /*23030*/  BRA `(.L_x_1436) ;  /* 0xffffffd000747947 */ /* 0x000fea000383ffff */
.L_x_1340:
[----:B-1----:R1:W2:Y:S02]  /*23040*/  SYNCS.PHASECHK.TRANS64.TRYWAIT P0, [R6+URZ+0x13240], R5 ;  /* 0x01324005060075a7 */ /* 0x0022a4000800017f */
[----:B--2---:R-:W-:Y:S05]  /*23050*/  @!P0 NANOSLEEP.SYNCS 0x989680 ;  /* 0x009896800000895d */ /* 0x004fea0003900000 */
[----:B------:R-:W2:Y:S02]  /*23060*/  @!P0 SYNCS.PHASECHK.TRANS64 P0, [R6+URZ+0x13240], R5 ;  /* 0x01324005060085a7 */ /* 0x000ea4000800007f */
[----:B--2---:R-:W-:Y:S05]  /*23070*/  @!P0 BRA `(.L_x_1340) ;  /* 0xfffffffc00f08947 */ /* 0x004fea000383ffff */
[----:B------:R-:W-:Y:S05]  /*23080*/  BRA `(.L_x_1437) ;  /* 0xffffffd000f87947 */ /* 0x000fea000383ffff */
.L_x_1346:
[----:B0-----:R0:W1:Y:S02]  /*23090*/  SYNCS.PHASECHK.TRANS64.TRYWAIT P2, [R13+URZ+0x13270], R4 ;  /* 0x013270040d0075a7 */ /* 0x001064000804017f */
[----:B-1----:R-:W-:Y:S05]  /*230a0*/  @!P2 NANOSLEEP.SYNCS 0x989680 ;  /* 0x009896800000a95d */ /* 0x002fea0003900000 */
[----:B------:R-:W1:Y:S02]  /*230b0*/  @!P2 SYNCS.PHASECHK.TRANS64 P2, [R13+URZ+0x13270], R4 ;  /* 0x013270040d00a5a7 */ /* 0x000e64000804007f */
[----:B-1----:R-:W-:Y:S05]  /*230c0*/  @!P2 BRA `(.L_x_1346) ;  /* 0xfffffffc00f0a947 */ /* 0x002fea000383ffff */
[----:B------:R-:W-:Y:S05]  /*230d0*/  BRA `(.L_x_1438) ;  /* 0xffffffd400a07947 */ /* 0x000fea000383ffff */
.L_x_1348:
[----:B0-----:R0:W1:Y:S02]  /*230e0*/  SYNCS.PHASECHK.TRANS64.TRYWAIT P2, [R13+URZ+0x13260], R4 ;  /* 0x013260040d0075a7 */ /* 0x001064000804017f */
[----:B-1----:R-:W-:Y:S05]  /*230f0*/  @!P2 NANOSLEEP.SYNCS 0x989680 ;  /* 0x009896800000a95d */ /* 0x002fea0003900000 */
[----:B------:R-:W1:Y:S02]  /*23100*/  @!P2 SYNCS.PHASECHK.TRANS64 P2, [R13+URZ+0x13260], R4 ;  /* 0x013260040d00a5a7 */ /* 0x000e64000804007f */
[----:B-1----:R-:W-:Y:S05]  /*23110*/  @!P2 BRA `(.L_x_1348) ;  /* 0xfffffffc00f0a947 */ /* 0x002fea000383ffff */
[----:B------:R-:W-:Y:S05]  /*23120*/  BRA `(.L_x_1439) ;  /* 0xffffffd400a87947 */ /* 0x000fea000383ffff */
.L_x_1355:
[----:B0-----:R0:W1:Y:S02]  /*23130*/  SYNCS.PHASECHK.TRANS64.TRYWAIT P0, [R3+URZ+0x13270], R0 ;  /* 0x01327000030075a7 */ /* 0x001064000800017f */
[----:B-1----:R-:W-:Y:S05]  /*23140*/  @!P0 NANOSLEEP.SYNCS 0x989680 ;  /* 0x009896800000895d */ /* 0x002fea0003900000 */
[----:B------:R-:W1:Y:S02]  /*23150*/  @!P0 SYNCS.PHASECHK.TRANS64 P0, [R3+URZ+0x13270], R0 ;  /* 0x01327000030085a7 */ /* 0x000e64000800007f */
[----:B-1----:R-:W-:Y:S05]  /*23160*/  @!P0 BRA `(.L_x_1355) ;  /* 0xfffffffc00f08947 */ /* 0x002fea000383ffff */
[----:B------:R-:W-:Y:S05]  /*23170*/  BRA `(.L_x_1440) ;  /* 0xffffffd800f07947 */ /* 0x000fea000383ffff */
.L_x_1357:
[----:B0-----:R0:W1:Y:S02]  /*23180*/  SYNCS.PHASECHK.TRANS64.TRYWAIT P0, [R3+URZ+0x13260], R0 ;  /* 0x01326000030075a7 */ /* 0x001064000800017f */
[----:B-1----:R-:W-:Y:S05]  /*23190*/  @!P0 NANOSLEEP.SYNCS 0x989680 ;  /* 0x009896800000895d */ /* 0x002fea0003900000 */
[----:B------:R-:W1:Y:S02]  /*231a0*/  @!P0 SYNCS.PHASECHK.TRANS64 P0, [R3+URZ+0x13260], R0 ;  /* 0x01326000030085a7 */ /* 0x000e64000800007f */
[----:B-1----:R-:W-:Y:S05]  /*231b0*/  @!P0 BRA `(.L_x_1357) ;  /* 0xfffffffc00f08947 */ /* 0x002fea000383ffff */
[----:B------:R-:W-:Y:S05]  /*231c0*/  BRA `(.L_x_1441) ;  /* 0xffffffd800f47947 */ /* 0x000fea000383ffff */
.L_x_1361:
        /* <DEDUP_REMOVED lines=8> */
.L_x_1443:
[----:B------:R-:W-:Y:S05]  /*23250*/  BSYNC B0 ;  /* 0x0000000000007941 */ /* 0x000fea0003800000 */
.L_x_1442:
[----:B------:R-:W-:Y:S02]  /*23260*/  IMAD.MOV.U32 R13, RZ, RZ, R24 ;  /* 0x000000ffff0d7224 */ /* 0x000fe400078e0018 */
        /* <DEDUP_REMOVED lines=8> */
.L_x_1444:
        /* <DEDUP_REMOVED lines=11> */
[C---:B------:R-:W-:Y:S01]  /*233a0*/  ISETP.GE.U32.AND P5, PT, R8.reuse, 0x10, PT ;  /* 0x000000100800780c */ /* 0x040fe20003fa6070 */
[----:B--2---:R-:W-:Y:S01]  /*233b0*/  @!P1 IMAD.MOV.U32 R25, RZ, RZ, R2 ;  /* 0x000000ffff199224 */ /* 0x004fe200078e0002 */
[----:B------:R-:W-:-:S03]  /*233c0*/  ISETP.NE.AND P1, PT, R8, RZ, PT ;  /* 0x000000ff0800720c */ /* 0x000fc60003f25270 */
[----:B------:R-:W-:-:S10]  /*233d0*/  IMAD.MOV.U32 R13, RZ, RZ, R25 ;  /* 0x000000ffff0d7224 */ /* 0x000fd400078e0019 */
[----:B------:R-:W-:Y:S05]  /*233e0*/  WARPSYNC.COLLECTIVE R15, `(.L_x_1445) ;  /* 0x000000000f087348 */ /* 0x000fea0003c00000 */
[----:B------:R0:W1:Y:S02]  /*233f0*/  SHFL.UP P6, R14, R13, R12, R11 ;  /* 0x0400000c0d0e7389 */ /* 0x00006400000c000b */
[----:B01----:R-:W-:Y:S01]  /*23400*/  ENDCOLLECTIVE ;  /* 0x000000000000791b */ /* 0x003fe20003800000 */
.L_x_1445:
[----:B------:R-:W-:Y:S01]  /*23410*/  IMAD.MOV.U32 R12, RZ, RZ, 0x2 ;  /* 0x00000002ff0c7424 */ /* 0x000fe200078e00ff */
[----:B------:R-:W-:-:S05]  /*23420*/  SEL R4, R14, RZ, P1 ;  /* 0x000000ff0e047207 */ /* 0x000fca0000800000 */
[----:B------:R-:W-:-:S04]  /*23430*/  IMAD.IADD R4, R25, 0x1, R4 ;  /* 0x0000000119047824 */ /* 0x000fc800078e0204 */
[----:B------:R-:W-:-:S07]  /*23440*/  IMAD.MOV.U32 R13, RZ, RZ, R4 ;  /* 0x000000ffff0d7224 */ /* 0x000fce00078e0004 */
[----:B------:R-:W-:Y:S05]  /*23450*/  WARPSYNC.COLLECTIVE R15, `(.L_x_1446) ;  /* 0x000000000f087348 */ /* 0x000fea0003c00000 */
[----:B------:R0:W1:Y:S02]  /*23460*/  SHFL.UP P6, R14, R13, R12, R11 ;  /* 0x0400000c0d0e7389 */ /* 0x00006400000c000b */
[----:B01----:R-:W-:Y:S01]  /*23470*/  ENDCOLLECTIVE ;  /* 0x000000000000791b */ /* 0x003fe20003800000 */
.L_x_1446:
[----:B------:R-:W-:Y:S01]  /*23480*/  IMAD.MOV.U32 R12, RZ, RZ, 0x4 ;  /* 0x00000004ff0c7424 */ /* 0x000fe200078e00ff */
[----:B------:R-:W-:-:S05]  /*23490*/  SEL R3, R14, RZ, P2 ;  /* 0x000000ff0e037207 */ /* 0x000fca0001000000 */
[----:B------:R-:W-:-:S04]  /*234a0*/  IMAD.IADD R6, R4, 0x1, R3 ;  /* 0x0000000104067824 */ /* 0x000fc800078e0203 */
[----:B------:R-:W-:-:S07]  /*234b0*/  IMAD.MOV.U32 R13, RZ, RZ, R6 ;  /* 0x000000ffff0d7224 */ /* 0x000fce00078e0006 */
[----:B------:R-:W-:Y:S05]  /*234c0*/  WARPSYNC.COLLECTIVE R15, `(.L_x_1447) ;  /* 0x000000000f087348 */ /* 0x000fea0003c00000 */
[----:B------:R0:W1:Y:S02]  /*234d0*/  SHFL.UP P6, R14, R13, R12, R11 ;  /* 0x0400000c0d0e7389 */ /* 0x00006400000c000b */
[----:B01----:R-:W-:Y:S01]  /*234e0*/  ENDCOLLECTIVE ;  /* 0x000000000000791b */ /* 0x003fe20003800000 */
.L_x_1447:
[----:B------:R-:W-:Y:S01]  /*234f0*/  IMAD.MOV.U32 R12, RZ, RZ, 0x8 ;  /* 0x00000008ff0c7424 */ /* 0x000fe200078e00ff */
[----:B------:R-:W-:-:S05]  /*23500*/  SEL R3, R14, RZ, P3 ;  /* 0x000000ff0e037207 */ /* 0x000fca0001800000 */
[----:B------:R-:W-:-:S04]  /*23510*/  IMAD.IADD R2, R6, 0x1, R3 ;  /* 0x0000000106027824 */ /* 0x000fc800078e0203 */
[----:B------:R-:W-:-:S07]  /*23520*/  IMAD.MOV.U32 R13, RZ, RZ, R2 ;  /* 0x000000ffff0d7224 */ /* 0x000fce00078e0002 */
[----:B------:R-:W-:Y:S05]  /*23530*/  WARPSYNC.COLLECTIVE R15, `(.L_x_1448) ;  /* 0x000000000f087348 */ /* 0x000fea0003c00000 */
[----:B------:R0:W1:Y:S02]  /*23540*/  SHFL.UP P6, R14, R13, R12, R11 ;  /* 0x0400000c0d0e7389 */ /* 0x00006400000c000b */
[----:B01----:R-:W-:Y:S01]  /*23550*/  ENDCOLLECTIVE ;  /* 0x000000000000791b */ /* 0x003fe20003800000 */
.L_x_1448:
[----:B------:R-:W-:Y:S01]  /*23560*/  IMAD.MOV.U32 R12, RZ, RZ, 0x10 ;  /* 0x00000010ff0c7424 */ /* 0x000fe200078e00ff */
[----:B------:R-:W-:-:S05]  /*23570*/  SEL R3, R14, RZ, P4 ;  /* 0x000000ff0e037207 */ /* 0x000fca0002000000 */
[----:B------:R-:W-:-:S04]  /*23580*/  IMAD.IADD R3, R2, 0x1, R3 ;  /* 0x0000000102037824 */ /* 0x000fc800078e0203 */
[----:B------:R-:W-:-:S07]  /*23590*/  IMAD.MOV.U32 R13, RZ, RZ, R3 ;  /* 0x000000ffff0d7224 */ /* 0x000fce00078e0003 */
[----:B------:R-:W-:Y:S05]  /*235a0*/  WARPSYNC.COLLECTIVE R15, `(.L_x_1449) ;  /* 0x000000000f087348 */ /* 0x000fea0003c00000 */
[----:B------:R0:W1:Y:S02]  /*235b0*/  SHFL.UP P6, R14, R13, R12, R11 ;  /* 0x0400000c0d0e7389 */ /* 0x00006400000c000b */
[----:B01----:R-:W-:Y:S01]  /*235c0*/  ENDCOLLECTIVE ;  /* 0x000000000000791b */ /* 0x003fe20003800000 */
.L_x_1449:
        /* <DEDUP_REMOVED lines=8> */
.L_x_1450:
[----:B------:R-:W-:Y:S05]  /*23650*/  BRA `(.L_x_1451) ;  /* 0xffffffdc00747947 */ /* 0x000fea000383ffff */
.L_x_1366:
[----:B------:R-:W-:Y:S01]  /*23660*/  BSSY B0, `(.L_x_1452) ;  /* 0x0000008000007945 */ /* 0x000fe20003800000 */
[----:B-----5:R-:W-:Y:S02]  /*23670*/  IMAD.MOV.U32 R13, RZ, RZ, R25 ;  /* 0x000000ffff0d7224 */ /* 0x020fe400078e0019 */
[----:B------:R-:W-:Y:S02]  /*23680*/  IMAD.MOV.U32 R12, RZ, RZ, 0x1 ;  /* 0x00000001ff0c7424 */ /* 0x000fe400078e00ff */
[----:B------:R-:W-:Y:S02]  /*23690*/  IMAD.MOV.U32 R11, RZ, RZ, RZ ;  /* 0x000000ffff0b7224 */ /* 0x000fe400078e00ff */
[----:B------:R-:W-:-:S07]  /*236a0*/  IMAD.MOV.U32 R15, RZ, RZ, -0x1 ;  /* 0xffffffffff0f7424 */ /* 0x000fce00078e00ff */
[----:B0-----:R-:W-:Y:S05]  /*236b0*/  WARPSYNC.COLLECTIVE R15, `(.L_x_1453) ;  /* 0x000000000f087348 */ /* 0x001fea0003c00000 */
[----:B------:R1:W2:Y:S02]  /*236c0*/  SHFL.UP P6, R14, R13, R12, R11 ;  /* 0x0400000c0d0e7389 */ /* 0x0002a400000c000b */
[----:B012---:R-:W-:Y:S01]  /*236d0*/  ENDCOLLECTIVE ;  /* 0x000000000000791b */ /* 0x007fe20003800000 */
.L_x_1453:
[----:B------:R-:W-:Y:S05]  /*236e0*/  BSYNC B0 ;  /* 0x0000000000007941 */ /* 0x000fea0003800000 */
.L_x_1452:
        /* <DEDUP_REMOVED lines=8> */
.L_x_1454:
[----:B------:R-:W-:Y:S01]  /*23770*/  IMAD.MOV.U32 R12, RZ, RZ, 0x4 ;  /* 0x00000004ff0c7424 */ /* 0x000fe200078e00ff */
[----:B------:R-:W-:-:S05]  /*23780*/  SEL R2, R14, RZ, P2 ;  /* 0x000000ff0e027207 */ /* 0x000fca0001000000 */
[----:B------:R-:W-:-:S04]  /*23790*/  IMAD.IADD R2, R13, 0x1, R2 ;  /* 0x000000010d027824 */ /* 0x000fc800078e0202 */
[----:B------:R-:W-:-:S07]  /*237a0*/  IMAD.MOV.U32 R13, RZ, RZ, R2 ;  /* 0x000000ffff0d7224 */ /* 0x000fce00078e0002 */
[----:B------:R-:W-:Y:S05]  /*237b0*/  WARPSYNC.COLLECTIVE R15, `(.L_x_1455) ;  /* 0x000000000f087348 */ /* 0x000fea0003c00000 */
[----:B------:R0:W1:Y:S02]  /*237c0*/  SHFL.UP P6, R14, R13, R12, R11 ;  /* 0x0400000c0d0e7389 */ /* 0x00006400000c000b */
[----:B01----:R-:W-:Y:S01]  /*237d0*/  ENDCOLLECTIVE ;  /* 0x000000000000791b */ /* 0x003fe20003800000 */
.L_x_1455:
[----:B------:R-:W-:Y:S01]  /*237e0*/  IMAD.MOV.U32 R12, RZ, RZ, 0x8 ;  /* 0x00000008ff0c7424 */ /* 0x000fe200078e00ff */
[----:B------:R-:W-:-:S05]  /*237f0*/  SEL R3, R14, RZ, P3 ;  /* 0x000000ff0e037207 */ /* 0x000fca0001800000 */
[----:B------:R-:W-:-:S04]  /*23800*/  IMAD.IADD R3, R2, 0x1, R3 ;  /* 0x0000000102037824 */ /* 0x000fc800078e0203 */
[----:B------:R-:W-:-:S07]  /*23810*/  IMAD.MOV.U32 R13, RZ, RZ, R3 ;  /* 0x000000ffff0d7224 */ /* 0x000fce00078e0003 */
[----:B------:R-:W-:Y:S05]  /*23820*/  WARPSYNC.COLLECTIVE R15, `(.L_x_1456) ;  /* 0x000000000f087348 */ /* 0x000fea0003c00000 */
[----:B------:R0:W1:Y:S02]  /*23830*/  SHFL.UP P6, R14, R13, R12, R11 ;  /* 0x0400000c0d0e7389 */ /* 0x00006400000c000b */
[----:B01----:R-:W-:Y:S01]  /*23840*/  ENDCOLLECTIVE ;  /* 0x000000000000791b */ /* 0x003fe20003800000 */
.L_x_1456:
[----:B------:R-:W-:Y:S01]  /*23850*/  IMAD.MOV.U32 R12, RZ, RZ, 0x10 ;  /* 0x00000010ff0c7424 */ /* 0x000fe200078e00ff */
[----:B------:R-:W-:-:S05]  /*23860*/  SEL R4, R14, RZ, P4 ;  /* 0x000000ff0e047207 */ /* 0x000fca0002000000 */
[----:B------:R-:W-:-:S04]  /*23870*/  IMAD.IADD R4, R3, 0x1, R4 ;  /* 0x0000000103047824 */ /* 0x000fc800078e0204 */
[----:B------:R-:W-:-:S07]  /*23880*/  IMAD.MOV.U32 R13, RZ, RZ, R4 ;  /* 0x000000ffff0d7224 */ /* 0x000fce00078e0004 */
[----:B------:R-:W-:Y:S05]  /*23890*/  WARPSYNC.COLLECTIVE R15, `(.L_x_1457) ;  /* 0x000000000f087348 */ /* 0x000fea0003c00000 */
[----:B------:R0:W1:Y:S02]  /*238a0*/  SHFL.UP P6, R14, R13, R12, R11 ;  /* 0x0400000c0d0e7389 */ /* 0x00006400000c000b */
[----:B01----:R-:W-:Y:S01]  /*238b0*/  ENDCOLLECTIVE ;  /* 0x000000000000791b */ /* 0x003fe20003800000 */
.L_x_1457:
        /* <DEDUP_REMOVED lines=8> */
.L_x_1458:
[----:B------:R-:W-:Y:S05]  /*23940*/  BRA `(.L_x_1459) ;  /* 0xffffffdc00547947 */ /* 0x000fea000383ffff */
.L_x_1368:
[----:B------:R-:W-:Y:S01]  /*23950*/  BSSY B0, `(.L_x_1460) ;  /* 0x0000006000007945 */ /* 0x000fe20003800000 */
[----:B------:R-:W-:Y:S01]  /*23960*/  PLOP3.LUT P6, PT, P6, PT, PT, 0x8, 0x0 ;  /* 0x000000000000781c */ /* 0x000fe200037ce170 */
[----:B------:R-:W-:-:S12]  /*23970*/  IMAD.MOV.U32 R15, RZ, RZ, -0x1 ;  /* 0xffffffffff0f7424 */ /* 0x000fd800078e00ff */
[----:B0-----:R-:W-:Y:S05]  /*23980*/  WARPSYNC.COLLECTIVE R15, `(.L_x_1461) ;  /* 0x000000000f087348 */ /* 0x001fea0003c00000 */
[----:B------:R-:W-:Y:S01]  /*23990*/  VOTE.ANY R14, PT, P6 ;  /* 0x00000000000e7806 */ /* 0x000fe200030e0100 */
[----:B0-----:R-:W-:Y:S06]  /*239a0*/  ENDCOLLECTIVE ;  /* 0x000000000000791b */ /* 0x001fec0003800000 */
.L_x_1461:
[----:B------:R-:W-:Y:S05]  /*239b0*/  BSYNC B0 ;  /* 0x0000000000007941 */ /* 0x000fea0003800000 */
.L_x_1460:
[----:B------:R-:W-:Y:S02]  /*239c0*/  IMAD.MOV.U32 R2, RZ, RZ, R14 ;  /* 0x000000ffff027224 */ /* 0x000fe400078e000e */
[----:B------:R-:W-:Y:S02]  /*239d0*/  IMAD.MOV.U32 R13, RZ, RZ, R25 ;  /* 0x000000ffff0d7224 */ /* 0x000fe400078e0019 */
[----:B------:R-:W0:Y:S01]  /*239e0*/  POPC R6, R2 ;  /* 0x0000000200067309 */ /* 0x000e220000000000 */
[----:B------:R-:W-:Y:S02]  /*239f0*/  IMAD.MOV.U32 R11, RZ, RZ, 0x1f ;  /* 0x0000001fff0b7424 */ /* 0x000fe400078e00ff */
[----:B------:R-:W-:Y:S02]  /*23a00*/  IMAD.MOV.U32 R15, RZ, RZ, -0x1 ;  /* 0xffffffffff0f7424 */ /* 0x000fe400078e00ff */
[----:B0-----:R-:W-:-:S07]  /*23a10*/  IMAD.MOV.U32 R12, RZ, RZ, R6 ;  /* 0x000000ffff0c7224 */ /* 0x001fce00078e0006 */
[----:B------:R-:W-:Y:S05]  /*23a20*/  WARPSYNC.COLLECTIVE R15, `(.L_x_1462) ;  /* 0x000000000f087348 */ /* 0x000fea0003c00000 */
[----:B------:R0:W1:Y:S02]  /*23a30*/  SHFL.IDX P6, R14, R13, R12, R11 ;  /* 0x0000000c0d0e7389 */ /* 0x00006400000c000b */
[----:B01----:R-:W-:Y:S01]  /*23a40*/  ENDCOLLECTIVE ;  /* 0x000000000000791b */ /* 0x003fe20003800000 */
.L_x_1462:
[----:B------:R-:W-:Y:S01]  /*23a50*/  IMAD.MOV.U32 R25, RZ, RZ, R14 ;  /* 0x000000ffff197224 */ /* 0x000fe200078e000e */
[----:B------:R-:W-:Y:S06]  /*23a60*/  BRA `(.L_x_1463) ;  /* 0xffffffdc00447947 */ /* 0x000fec000383ffff */
.L_x_1370:
[----:B------:R-:W-:Y:S01]  /*23a70*/  BSSY B0, `(.L_x_1464) ;  /* 0x0000007000007945 */ /* 0x000fe20003800000 */
[----:B------:R-:W-:Y:S02]  /*23a80*/  IMAD.MOV.U32 R13, RZ, RZ, R3 ;  /* 0x000000ffff0d7224 */ /* 0x000fe400078e0003 */
[----:B------:R-:W-:Y:S02]  /*23a90*/  IMAD.MOV.U32 R11, RZ, RZ, 0x1f ;  /* 0x0000001fff0b7424 */ /* 0x000fe400078e00ff */
[----:B------:R-:W-:-:S07]  /*23aa0*/  IMAD.MOV.U32 R15, RZ, RZ, -0x1 ;  /* 0xffffffffff0f7424 */ /* 0x000fce00078e00ff */
[----:B012---:R-:W-:Y:S05]  /*23ab0*/  WARPSYNC.COLLECTIVE R15, `(.L_x_1465) ;  /* 0x000000000f087348 */ /* 0x007fea0003c00000 */
[----:B------:R3:W4:Y:S02]  /*23ac0*/  SHFL.IDX P6, R14, R13, R12, R11 ;  /* 0x0000000c0d0e7389 */ /* 0x00072400000c000b */
[----:B01234-:R-:W-:Y:S01]  /*23ad0*/  ENDCOLLECTIVE ;  /* 0x000000000000791b */ /* 0x01ffe20003800000 */
.L_x_1465:
[----:B------:R-:W-:Y:S05]  /*23ae0*/  BSYNC B0 ;  /* 0x0000000000007941 */ /* 0x000fea0003800000 */
.L_x_1464:
[----:B------:R-:W-:Y:S05]  /*23af0*/  BRA `(.L_x_1369) ;  /* 0xffffffdc003c7947 */ /* 0x000fea000383ffff */
.L_x_1374:
[----:B0-----:R0:W1:Y:S02]  /*23b00*/  SYNCS.PHASECHK.TRANS64.TRYWAIT P0, [R8+URZ+0x13220], R0 ;  /* 0x01322000080075a7 */ /* 0x001064000800017f */
[----:B-1----:R-:W-:Y:S05]  /*23b10*/  @!P0 NANOSLEEP.SYNCS 0x989680 ;  /* 0x009896800000895d */ /* 0x002fea0003900000 */
[----:B------:R-:W1:Y:S02]  /*23b20*/  @!P0 SYNCS.PHASECHK.TRANS64 P0, [R8+URZ+0x13220], R0 ;  /* 0x01322000080085a7 */ /* 0x000e64000800007f */
[----:B-1----:R-:W-:Y:S05]  /*23b30*/  @!P0 BRA `(.L_x_1374) ;  /* 0xfffffffc00f08947 */ /* 0x002fea000383ffff */
[----:B------:R-:W-:Y:S05]  /*23b40*/  BRA `(.L_x_1466) ;  /* 0xffffffe000b47947 */ /* 0x000fea000383ffff */
.L_x_1375:
        /* <DEDUP_REMOVED lines=11> */
.L_x_1468:
[----:B------:R-:W-:Y:S05]  /*23c00*/  BSYNC B0 ;  /* 0x0000000000007941 */ /* 0x000fea0003800000 */
.L_x_1467:
[----:B------:R-:W-:Y:S05]  /*23c10*/  BRA `(.L_x_1469) ;  /* 0xffffffe0009c7947 */ /* 0x000fea000383ffff */
.L_x_1376:
[----:B------:R-:W-:Y:S01]  /*23c20*/  BSSY B0, `(.L_x_1470) ;  /* 0x0000006000007945 */ /* 0x000fe20003800000 */
[----:B------:R-:W-:-:S07]  /*23c30*/  IMAD.MOV.U32 R15, RZ, RZ, -0x1 ;  /* 0xffffffffff0f7424 */ /* 0x000fce00078e00ff */
[----:B0-----:R-:W-:Y:S05]  /*23c40*/  WARPSYNC.COLLECTIVE R15, `(.L_x_1471) ;  /* 0x000000000f0c7348 */ /* 0x001fea0003c00000 */
[----:B------:R-:W-:Y:S02]  /*23c50*/  ELECT P6, UR62, PT ;  /* 0x00000000003e782f */ /* 0x000fe400038c0000 */
[----:B------:R-:W-:Y:S01]  /*23c60*/  MOV R14, UR62 ;  /* 0x0000003e000e7c02 */ /* 0x000fe20008000f00 */
[----:B0-----:R-:W-:Y:S10]  /*23c70*/  ENDCOLLECTIVE ;  /* 0x000000000000791b */ /* 0x001ff40003800000 */
.L_x_1471:
[----:B------:R-:W-:Y:S05]  /*23c80*/  BSYNC B0 ;  /* 0x0000000000007941 */ /* 0x000fea0003800000 */
.L_x_1470:
[----:B------:R-:W-:Y:S05]  /*23c90*/  BRA `(.L_x_1472) ;  /* 0xffffffe000907947 */ /* 0x000fea000383ffff */
.L_x_1378:
[----:B0-----:R0:W1:Y:S02]  /*23ca0*/  SYNCS.PHASECHK.TRANS64.TRYWAIT P1, [R6+URZ], R3 ;  /* 0x00000003060075a7 */ /* 0x001064000802017f */
[----:B-1----:R-:W-:Y:S05]  /*23cb0*/  @!P1 NANOSLEEP.SYNCS 0x989680 ;  /* 0x009896800000995d */ /* 0x002fea0003900000 */
[----:B------:R-:W1:Y:S02]  /*23cc0*/  @!P1 SYNCS.PHASECHK.TRANS64 P1, [R6+URZ], R3 ;  /* 0x00000003060095a7 */ /* 0x000e64000802007f */
[----:B-1----:R-:W-:Y:S05]  /*23cd0*/  @!P1 BRA `(.L_x_1378) ;  /* 0xfffffffc00f09947 */ /* 0x002fea000383ffff */
[----:B------:R-:W-:Y:S05]  /*23ce0*/  BRA `(.L_x_1473) ;  /* 0xffffffe000c47947 */ /* 0x000fea000383ffff */
.L_x_1379:
[----:B-1----:R1:W2:Y:S02]  /*23cf0*/  SYNCS.PHASECHK.TRANS64.TRYWAIT P1, [R7+URZ], R0 ;  /* 0x00000000070075a7 */ /* 0x0022a4000802017f */
[----:B--2---:R-:W-:Y:S05]  /*23d00*/  @!P1 NANOSLEEP.SYNCS 0x989680 ;  /* 0x009896800000995d */ /* 0x004fea0003900000 */
[----:B------:R-:W2:Y:S02]  /*23d10*/  @!P1 SYNCS.PHASECHK.TRANS64 P1, [R7+URZ], R0 ;  /* 0x00000000070095a7 */ /* 0x000ea4000802007f */
[----:B--2---:R-:W-:Y:S05]  /*23d20*/  @!P1 BRA `(.L_x_1379) ;  /* 0xfffffffc00f09947 */ /* 0x004fea000383ffff */
[----:B------:R-:W-:Y:S05]  /*23d30*/  BRA `(.L_x_1474) ;  /* 0xffffffe000b87947 */ /* 0x000fea000383ffff */
.L_x_1381:
[----:B--2---:R2:W3:Y:S02]  /*23d40*/  SYNCS.PHASECHK.TRANS64.TRYWAIT P1, [R2+URZ+0x13260], R3 ;  /* 0x01326003020075a7 */ /* 0x0044e4000802017f */
[----:B---3--:R-:W-:Y:S05]  /*23d50*/  @!P1 NANOSLEEP.SYNCS 0x989680 ;  /* 0x009896800000995d */ /* 0x008fea0003900000 */
[----:B------:R-:W3:Y:S02]  /*23d60*/  @!P1 SYNCS.PHASECHK.TRANS64 P1, [R2+URZ+0x13260], R3 ;  /* 0x01326003020095a7 */ /* 0x000ee4000802007f */
[----:B---3--:R-:W-:Y:S05]  /*23d70*/  @!P1 BRA `(.L_x_1381) ;  /* 0xfffffffc00f09947 */ /* 0x008fea000383ffff */
[----:B------:R-:W-:Y:S05]  /*23d80*/  BRA `(.L_x_1475) ;  /* 0xffffffe000b87947 */ /* 0x000fea000383ffff */
.L_x_1383:
[----:B---3--:R3:W4:Y:S02]  /*23d90*/  SYNCS.PHASECHK.TRANS64.TRYWAIT P1, [R5+URZ+0x13260], R0 ;  /* 0x01326000050075a7 */ /* 0x008724000802017f */
[----:B----4-:R-:W-:Y:S05]  /*23da0*/  @!P1 NANOSLEEP.SYNCS 0x989680 ;  /* 0x009896800000995d */ /* 0x010fea0003900000 */
[----:B------:R-:W4:Y:S02]  /*23db0*/  @!P1 SYNCS.PHASECHK.TRANS64 P1, [R5+URZ+0x13260], R0 ;  /* 0x01326000050095a7 */ /* 0x000f24000802007f */
[----:B----4-:R-:W-:Y:S05]  /*23dc0*/  @!P1 BRA `(.L_x_1383) ;  /* 0xfffffffc00f09947 */ /* 0x010fea000383ffff */
[----:B------:R-:W-:Y:S05]  /*23dd0*/  BRA `(.L_x_1476) ;  /* 0xffffffe000b87947 */ /* 0x000fea000383ffff */
.L_x_1385:
[----:B----4-:R4:W0:Y:S02]  /*23de0*/  SYNCS.PHASECHK.TRANS64.TRYWAIT P0, [R2+URZ+0x13280], R3 ;  /* 0x01328003020075a7 */ /* 0x010824000800017f */
[----:B0-----:R-:W-:Y:S05]  /*23df0*/  @!P0 NANOSLEEP.SYNCS 0x989680 ;  /* 0x009896800000895d */ /* 0x001fea0003900000 */
[----:B------:R-:W0:Y:S02]  /*23e00*/  @!P0 SYNCS.PHASECHK.TRANS64 P0, [R2+URZ+0x13280], R3 ;  /* 0x01328003020085a7 */ /* 0x000e24000800007f */
[----:B0-----:R-:W-:Y:S05]  /*23e10*/  @!P0 BRA `(.L_x_1385) ;  /* 0xfffffffc00f08947 */ /* 0x001fea000383ffff */
[----:B------:R-:W-:Y:S05]  /*23e20*/  BRA `(.L_x_1386) ;  /* 0xffffffe000b47947 */ /* 0x000fea000383ffff */
.L_x_1477:
        /* <DEDUP_REMOVED lines=13> */
.L_x_2167:


//--------------------- .text._ZN7cutlass13device_kernelIN5flash11enable_sm90INS1_16FlashAttnFwdSm90INS1_25CollectiveMainloopFwdSm90ILi2EN4cute5tupleIJNS5_1CILi1EEES8_S8_EEENS6_IJNS7_ILi192EEENS7_ILi160EEENS7_ILi64EEEEEELi64ENS_12float_e4m3_tEfNS_4arch4Sm90ELb1ELb0ELb1ELb0ELb0ELb0ELb0ELb1ELb1ELb0ELb0ELb0EEENS1_21CollectiveEpilogueFwdINS6_IJSA_SC_SB_EEES9_NS_10bfloat16_tESG_Li384ELb0ELb0ELb0ELb1EEENS1_30DynamicPersistentTileSchedulerILi384ELi128ELb0ELb0ELb1EEEEEEEEEvNT_6ParamsE --------------------------
	.section	.text._ZN7cutlass13device_kernelIN5flash11enable_sm90INS1_16FlashAttnFwdSm90INS1_25CollectiveMainloopFwdSm90ILi2EN4cute5tupleIJNS5_1CILi1EEES8_S8_EEENS6_IJNS7_ILi192EEENS7_ILi160EEENS7_ILi64EEEEEELi64ENS_12float_e4m3_tEfNS_4arch4Sm90ELb1ELb0ELb1ELb0ELb0ELb0ELb0ELb1ELb1ELb0ELb0ELb0EEENS1_21CollectiveEpilogueFwdINS6_IJSA_SC_SB_EEES9_NS_10bfloat16_tESG_Li384ELb0ELb0ELb0ELb1EEENS1_30DynamicPersistentTileSchedulerILi384ELi128ELb0ELb0ELb1EEEEEEEEEvNT_6ParamsE,"ax",@progbits
	.align	128
.text._ZN7cutlass13device_kernelIN5flash11enable_sm90INS1_16FlashAttnFwdSm90INS1_25CollectiveMainloopFwdSm90ILi2EN4cute5tupleIJNS5_1CILi1EEES8_S8_EEENS6_IJNS7_ILi192EEENS7_ILi160EEENS7_ILi64EEEEEELi64ENS_12float_e4m3_tEfNS_4arch4Sm90ELb1ELb0ELb1ELb0ELb0ELb0ELb0ELb1ELb1ELb0ELb0ELb0EEENS1_21CollectiveEpilogueFwdINS6_IJSA_SC_SB_EEES9_NS_10bfloat16_tESG_Li384ELb0ELb0ELb0ELb1EEENS1_30DynamicPersistentTileSchedulerILi384ELi128ELb0ELb0ELb1EEEEEEEEEvNT_6ParamsE:
        .type           _ZN7cutlass13device_kernelIN5flash11enable_sm90INS1_16FlashAttnFwdSm90INS1_25CollectiveMainloopFwdSm90ILi2EN4cute5tupleIJNS5_1CILi1EEES8_S8_EEENS6_IJNS7_ILi192EEENS7_ILi160EEENS7_ILi64EEEEEELi64ENS_12float_e4m3_tEfNS_4arch4Sm90ELb1ELb0ELb1ELb0ELb0ELb0ELb0ELb1ELb1ELb0ELb0ELb0EEENS1_21CollectiveEpilogueFwdINS6_IJSA_SC_SB_EEES9_NS_10bfloat16_tESG_Li384ELb0ELb0ELb0ELb1EEENS1_30DynamicPersistentTileSchedulerILi384ELi128ELb0ELb0ELb1EEEEEEEEEvNT_6ParamsE,@function
        .size           _ZN7cutlass13device_kernelIN5flash11enable_sm90INS1_16FlashAttnFwdSm90INS1_25CollectiveMainloopFwdSm90ILi2EN4cute5tupleIJNS5_1CILi1EEES8_S8_EEENS6_IJNS7_ILi192EEENS7_ILi160EEENS7_ILi64EEEEEELi64ENS_12float_e4m3_tEfNS_4arch4Sm90ELb1ELb0ELb1ELb0ELb0ELb0ELb0ELb1ELb1ELb0ELb0ELb0EEENS1_21CollectiveEpilogueFwdINS6_IJSA_SC_SB_EEES9_NS_10bfloat16_tESG_Li384ELb0ELb0ELb0ELb1EEENS1_30DynamicPersistentTileSchedulerILi384ELi128ELb0ELb0ELb1EEEEEEEEEvNT_6ParamsE,(.L_x_2168 - _ZN7cutlass13device_kernelIN5flash11enable_sm90INS1_16FlashAttnFwdSm90INS1_25CollectiveMainloopFwdSm90ILi2EN4cute5tupleIJNS5_1CILi1EEES8_S8_EEENS6_IJNS7_ILi192EEENS7_ILi160EEENS7_ILi64EEEEEELi64ENS_12float_e4m3_tEfNS_4arch4Sm90ELb1ELb0ELb1ELb0ELb0ELb0ELb0ELb1ELb1ELb0ELb0ELb0EEENS1_21CollectiveEpilogueFwdINS6_IJSA_SC_SB_EEES9_NS_10bfloat16_tESG_Li384ELb0ELb0ELb0ELb1EEENS1_30DynamicPersistentTileSchedulerILi384ELi128ELb0ELb0ELb1EEEEEEEEEvNT_6ParamsE)
        .other          _ZN7cutlass13device_kernelIN5flash11enable_sm90INS1_16FlashAttnFwdSm90INS1_25CollectiveMainloopFwdSm90ILi2EN4cute5tupleIJNS5_1CILi1EEES8_S8_EEENS6_IJNS7_ILi192EEENS7_ILi160EEENS7_ILi64EEEEEELi64ENS_12float_e4m3_tEfNS_4arch4Sm90ELb1ELb0ELb1ELb0ELb0ELb0ELb0ELb1ELb1ELb0ELb0ELb0EEENS1_21CollectiveEpilogueFwdINS6_IJSA_SC_SB_EEES9_NS_10bfloat16_tESG_Li384ELb0ELb0ELb0ELb1EEENS1_30DynamicPersistentTileSchedulerILi384ELi128ELb0ELb0ELb1EEEEEEEEEvNT_6ParamsE,@"STO_CUDA_ENTRY STV_DEFAULT"
_ZN7cutlass13device_kernelIN5flash11enable_sm90INS1_16FlashAttnFwdSm90INS1_25CollectiveMainloopFwdSm90ILi2EN4cute5tupleIJNS5_1CILi1EEES8_S8_EEENS6_IJNS7_ILi192EEENS7_ILi160EEENS7_ILi64EEEEEELi64ENS_12float_e4m3_tEfNS_4arch4Sm90ELb1ELb0ELb1ELb0ELb0ELb0ELb0ELb1ELb1ELb0ELb0ELb0EEENS1_21CollectiveEpilogueFwdINS6_IJSA_SC_SB_EEES9_NS_10bfloat16_tESG_Li384ELb0ELb0ELb0ELb1EEENS1_30DynamicPersistentTileSchedulerILi384ELi128ELb0ELb0ELb1EEEEEEEEEvNT_6ParamsE:
[----:B------:R-:W1:Y:S02]  /*0000*/  LDC R1, c[0x0][0x28] ;  /* 0x00000a00ff017b82 */ /* 0x000e640000000800 */
[----:B-1----:R-:W-:Y:S01]  /*0010*/  VIADD R1, R1, 0xfffffff0 ;  /* 0xfffffff001017836 */ /* 0x002fe20000000000 */
[----:B------:R-:W1:Y:S01]  /*0020*/  S2R R3, SR_TID.X ;  /* 0x0000000000037919 */ /* 0x000e620000002100 */
[----:B------:R-:W-:Y:S01]  /*0030*/  ELECT P0, URZ, PT ;  /* 0x00000000003f782f */ /* 0x000fe20003800000 */
[----:B------:R-:W-:Y:S01]  /*0040*/  BSSY B0, `(.L_x_1478) ;  /* 0x0000013000007945 */ /* 0x000fe20003800000 */
[----:B-1----:R-:W-:-:S05]  /*0050*/  SHF.R.U32.HI R0, RZ, 0x5, R3 ;  /* 0x00000005ff007819 */ /* 0x002fca0000011603 */
[----:B------:R-:W1:Y:S02]  /*0060*/  SHFL.IDX PT, R2, R0, RZ, 0x1f ;  /* 0x00001fff00027589 */ /* 0x000e6400000e0000 */
[----:B-1----:R-:W-:-:S13]  /*0070*/  ISETP.EQ.AND P0, PT, R2, RZ, P0 ;  /* 0x000000ff0200720c */ /* 0x002fda0000702270 */
        /* <DEDUP_REMOVED lines=15> */
.L_x_1479:
[----:B------:R-:W-:Y:S05]  /*0170*/  BSYNC B0 ;  /* 0x0000000000007941 */ /* 0x000fea0003800000 */
.L_x_1478:
[----:B------:R-:W-:Y:S01]  /*0180*/  VOTEU.ANY UP0, P0 ;  /* 0x00000000003f7886 */ /* 0x000fe20000000100 */
[----:B------:R-:W1:Y:S01]  /*0190*/  SHFL.IDX PT, R2, R0, RZ, 0x1f ;  /* 0x00001fff00027589 */ /* 0x000e6200000e0000 */
[----:B------:R-:W-:Y:S01]  /*01a0*/  UMOV UR4, 0x1 ;  /* 0x0000000100047882 */ /* 0x000fe20000000000 */
[----:B------:R-:W-:Y:S02]  /*01b0*/  VOTEU.ANY UP1, P0 ;  /* 0x00000000003f7886 */ /* 0x000fe40000020100 */
[----:B------:R-:W2:Y:S01]  /*01c0*/  @UP0 S2UR UR7, SR_CgaCtaId ;  /* 0x00000000000709c3 */ /* 0x000ea20000008800 */
[----:B------:R-:W-:Y:S01]  /*01d0*/  @UP0 UMOV UR6, 0x400 ;  /* 0x0000040000060882 */ /* 0x000fe20000000000 */
[----:B------:R-:W-:-:S04]  /*01e0*/  @UP0 UIADD3 UR4, -UR4, 0x100000, URZ ;  /* 0x0010000004040890 */ /* 0x000fc8000fffe13f */
[----:B------:R-:W-:Y:S02]  /*01f0*/  @UP0 USHF.L.U32 UR5, UR4, 0xb, URZ ;  /* 0x0000000b04050899 */ /* 0x000fe4000800063f */
[----:B------:R-:W-:Y:S01]  /*0200*/  @UP0 USHF.L.U32 UR4, UR4, 0x1, URZ ;  /* 0x0000000104040899 */ /* 0x000fe2000800063f */
[----:B-1----:R-:W-:Y:S02]  /*0210*/  ISETP.NE.AND P1, PT, R2, RZ, PT ;  /* 0x000000ff0200720c */ /* 0x002fe40003f25270 */
[----:B------:R-:W-:Y:S01]  /*0220*/  SHF.R.U32.HI R2, RZ, 0x7, R3 ;  /* 0x00000007ff027819 */ /* 0x000fe20000011603 */
[----:B--2---:R-:W-:Y:S01]  /*0230*/  @UP0 ULEA UR6, UR7, UR6, 0x18 ;  /* 0x0000000607060291 */ /* 0x004fe2000f8ec03f */
[----:B------:R-:W-:-:S04]  /*0240*/  VOTEU.ANY UP0, P0 ;  /* 0x00000000003f7886 */ /* 0x000fc80000000100 */
[----:B------:R-:W1:Y:S04]  /*0250*/  SHFL.IDX PT, R2, R2, RZ, 0x1f ;  /* 0x00001fff02027589 */ /* 0x000e6800000e0000 */
[----:B------:R-:W2:Y:S03]  /*0260*/  FENCE.VIEW.ASYNC.S ;  /* 0x00000000000073c6 */ /* 0x000ea60000000000 */
[----:B--2---:R2:W3:Y:S01]  /*0270*/  @UP0 SYNCS.EXCH.64 URZ, [UR6+0x13200], UR4 ;  /* 0x01320004063f05b2 */ /* 0x0044e20008000100 */
[----:B------:R2:W4:Y:S01]  /*0280*/  @UP1 SYNCS.EXCH.64 URZ, [UR6+0x13220], UR4 ;  /* 0x01322004063f15b2 */ /* 0x0005220008000100 */
[----:B------:R-:W-:Y:S05]  /*0290*/  @P1 BRA `(.L_x_1480) ;  /* 0x0000000000481947 */ /* 0x000fea0003800000 */
[----:B--2---:R-:W2:Y:S01]  /*02a0*/  S2UR UR5, SR_CgaCtaId ;  /* 0x00000000000579c3 */ /* 0x004ea20000008800 */
[----:B------:R-:W-:Y:S01]  /*02b0*/  UMOV UR4, 0x400 ;  /* 0x0000040000047882 */ /* 0x000fe20000000000 */
[----:B------:R-:W-:Y:S01]  /*02c0*/  UMOV UR6, 0x1 ;  /* 0x0000000100067882 */ /* 0x000fe20000000000 */
[----:B------:R-:W-:Y:S01]  /*02d0*/  UMOV UR9, 0x3 ;  /* 0x0000000300097882 */ /* 0x000fe20000000000 */
[----:B------:R-:W-:-:S04]  /*02e0*/  UIADD3 UR6, -UR6, 0x100000, URZ ;  /* 0x0010000006067890 */ /* 0x000fc8000fffe13f */
[----:B------:R-:W-:Y:S02]  /*02f0*/  USHF.L.U32 UR7, UR6, 0xb, URZ ;  /* 0x0000000b06077899 */ /* 0x000fe4000800063f */
[----:B------:R-:W-:Y:S01]  /*0300*/  USHF.L.U32 UR6, UR6, 0x1, URZ ;  /* 0x0000000106067899 */ /* 0x000fe2000800063f */
[----:B------:R-:W-:Y:S01]  /*0310*/  ELECT P0, URZ, PT ;  /* 0x00000000003f782f */ /* 0x000fe20003800000 */
[----:B--2---:R-:W-:Y:S02]  /*0320*/  ULEA UR8, UR5, UR4, 0x18 ;  /* 0x0000000405087291 */ /* 0x004fe4000f8ec03f */
[----:B------:R-:W-:-:S04]  /*0330*/  UIADD3 UR4, -UR9, 0x100000, URZ ;  /* 0x0010000009047890 */ /* 0x000fc8000fffe13f */
[----:B------:R-:W-:Y:S02]  /*0340*/  USHF.L.U32 UR5, UR4, 0xb, URZ ;  /* 0x0000000b04057899 */ /* 0x000fe4000800063f */
[----:B------:R-:W-:Y:S01]  /*0350*/  USHF.L.U32 UR4, UR4, 0x1, URZ ;  /* 0x0000000104047899 */ /* 0x000fe2000800063f */
[----:B------:R-:W2:Y:S03]  /*0360*/  FENCE.VIEW.ASYNC.S ;  /* 0x00000000000073c6 */ /* 0x000ea60000000000 */
[----:B--2---:R2:W1:Y:S08]  /*0370*/  SYNCS.EXCH.64 URZ, [UR8+0x13230], UR6 ;  /* 0x01323006083f75b2 */ /* 0x0044700008000100 */
[----:B------:R2:W1:Y:S01]  /*0380*/  SYNCS.EXCH.64 URZ, [UR8+0x13240], UR4 ;  /* 0x01324004083f75b2 */ /* 0x0004620008000100 */
[----:B------:R2:W1:Y:S01]  /*0390*/  SYNCS.EXCH.64 URZ, [UR8+0x13238], UR6 ;  /* 0x01323806083f75b2 */ /* 0x0004620008000100 */
[----:B------:R2:W1:Y:S01]  /*03a0*/  SYNCS.EXCH.64 URZ, [UR8+0x13248], UR4 ;  /* 0x01324804083f75b2 */ /* 0x0004620008000100 */
[----:B------:R-:W-:Y:S01]  /*03b0*/  NOP ;  /* 0x0000000000007918 */ /* 0x000fe20000000000 */
.L_x_1480:
[----:B------:R-:W5:Y:S01]  /*03c0*/  SHFL.IDX PT, R3, R0, RZ, 0x1f ;  /* 0x00001fff00037589 */ /* 0x000f6200000e0000 */
[----:B------:R-:W-:Y:S01]  /*03d0*/  NOP ;  /* 0x0000000000007918 */ /* 0x000fe20000000000 */
[----:B-----5:R-:W-:-:S13]  /*03e0*/  ISETP.NE.AND P0, PT, R3, RZ, PT ;  /* 0x000000ff0300720c */ /* 0x020fda0003f05270 */
[----:B------:R-:W-:Y:S05]  /*03f0*/  @P0 BRA `(.L_x_1481) ;  /* 0x0000000000480947 */ /* 0x000fea0003800000 */
[----:B--2---:R-:W2:Y:S01]  /*0400*/  S2UR UR5, SR_CgaCtaId ;  /* 0x00000000000579c3 */ /* 0x004ea20000008800 */
[----:B------:R-:W-:Y:S01]  /*0410*/  UMOV UR4, 0x400 ;  /* 0x0000040000047882 */ /* 0x000fe20000000000 */
[----:B------:R-:W-:Y:S01]  /*0420*/  UMOV UR6, 0x80 ;  /* 0x0000008000067882 */ /* 0x000fe20000000000 */
[----:B------:R-:W-:Y:S01]  /*0430*/  UMOV UR7, 0x180 ;  /* 0x0000018000077882 */ /* 0x000fe20000000000 */
[----:B------:R-:W-:Y:S01]  /*0440*/  ELECT P0, URZ, PT ;  /* 0x00000000003f782f */ /* 0x000fe20003800000 */
[----:B--2---:R-:W-:Y:S02]  /*0450*/  ULEA UR8, UR5, UR4, 0x18 ;  /* 0x0000000405087291 */ /* 0x004fe4000f8ec03f */
[----:B------:R-:W-:-:S04]  /*0460*/  UIADD3 UR4, -UR6, 0x100000, URZ ;  /* 0x0010000006047890 */ /* 0x000fc8000fffe13f */
[----:B------:R-:W-:Y:S02]  /*0470*/  USHF.L.U32 UR5, UR4, 0xb, URZ ;  /* 0x0000000b04057899 */ /* 0x000fe4000800063f */
[----:B------:R-:W-:Y:S02]  /*0480*/  USHF.L.U32 UR4, UR4, 0x1, URZ ;  /* 0x0000000104047899 */ /* 0x000fe4000800063f */
        /* <DEDUP_REMOVED lines=9> */
.L_x_1481:
[----:B------:R-:W5:Y:S01]  /*0520*/  SHFL.IDX PT, R3, R0, RZ, 0x1f ;  /* 0x00001fff00037589 */ /* 0x000f6200000e0000 */
[----:B------:R-:W-:Y:S01]  /*0530*/  NOP ;  /* 0x0000000000007918 */ /* 0x000fe20000000000 */
[----:B-----5:R-:W-:-:S13]  /*0540*/  ISETP.NE.AND P0, PT, R3, RZ, PT ;  /* 0x000000ff0300720c */ /* 0x020fda0003f05270 */
[----:B------:R-:W-:Y:S05]  /*0550*/  @P0 BRA `(.L_x_1482) ;  /* 0x0000000000380947 */ /* 0x000fea0003800000 */
[----:B--2---:R-:W2:Y:S01]  /*0560*/  S2UR UR5, SR_CgaCtaId ;  /* 0x00000000000579c3 */ /* 0x004ea20000008800 */
[----:B------:R-:W-:Y:S01]  /*0570*/  UMOV UR4, 0x400 ;  /* 0x0000040000047882 */ /* 0x000fe20000000000 */
[----:B------:R-:W-:Y:S01]  /*0580*/  UMOV UR7, 0x1 ;  /* 0x0000000100077882 */ /* 0x000fe20000000000 */
[----:B------:R-:W-:Y:S01]  /*0590*/  ELECT P0, URZ, PT ;  /* 0x00000000003f782f */ /* 0x000fe20003800000 */
[----:B--2---:R-:W-:Y:S02]  /*05a0*/  ULEA UR6, UR5, UR4, 0x18 ;  /* 0x0000000405067291 */ /* 0x004fe4000f8ec03f */
[----:B------:R-:W-:-:S04]  /*05b0*/  UIADD3 UR4, -UR7, 0x100000, URZ ;  /* 0x0010000007047890 */ /* 0x000fc8000fffe13f */
[----:B------:R-:W-:Y:S02]  /*05c0*/  USHF.L.U32 UR5, UR4, 0xb, URZ ;  /* 0x0000000b04057899 */ /* 0x000fe4000800063f */
[----:B------:R-:W-:Y:S01]  /*05d0*/  USHF.L.U32 UR4, UR4, 0x1, URZ ;  /* 0x0000000104047899 */ /* 0x000fe2000800063f */
[----:B------:R-:W2:Y:S11]  /*05e0*/  FENCE.VIEW.ASYNC.S ;  /* 0x00000000000073c6 */ /* 0x000eb60000000000 */
[----:B--2---:R2:W1:Y:S01]  /*05f0*/  SYNCS.EXCH.64 URZ, [UR6+0x13270], UR4 ;  /* 0x01327004063f75b2 */ /* 0x0044620008000100 */
[----:B------:R2:W1:Y:S01]  /*0600*/  SYNCS.EXCH.64 URZ, [UR6+0x13280], UR4 ;  /* 0x01328004063f75b2 */ /* 0x0004620008000100 */
[----:B------:R2:W1:Y:S01]  /*0610*/  SYNCS.EXCH.64 URZ, [UR6+0x13278], UR4 ;  /* 0x01327804063f75b2 */ /* 0x0004620008000100 */
[----:B------:R2:W1:Y:S01]  /*0620*/  SYNCS.EXCH.64 URZ, [UR6+0x13288], UR4 ;  /* 0x01328804063f75b2 */ /* 0x0004620008000100 */
[----:B------:R-:W-:Y:S01]  /*0630*/  NOP ;  /* 0x0000000000007918 */ /* 0x000fe20000000000 */
.L_x_1482:
        /* <DEDUP_REMOVED lines=22> */
.L_x_1483:
        /* <DEDUP_REMOVED lines=22> */
.L_x_1484:
[----:B-1----:R-:W-:Y:S01]  /*0900*/  ISETP.NE.AND P0, PT, R2, RZ, PT ;  /* 0x000000ff0200720c */ /* 0x002fe20003f05270 */
[----:B------:R-:W-:Y:S01]  /*0910*/  IMAD.MOV.U32 R26, RZ, RZ, 0x1 ;  /* 0x00000001ff1a7424 */ /* 0x000fe200078e00ff */
[----:B------:R-:W-:Y:S01]  /*0920*/  NOP ;  /* 0x0000000000007918 */ /* 0x000fe20000000000 */
[----:B------:R-:W-:-:S03]  /*0930*/  ULDC.64 UR46, c[0x0][0x208] ;  /* 0x00008200002e7ab9 */ /* 0x000fc60000000a00 */
[----:B------:R-:W-:Y:S01]  /*0940*/  SEL R26, R26, 0x2, !P0 ;  /* 0x000000021a1a7807 */ /* 0x000fe20004000000 */
[----:B---34-:R-:W-:Y:S06]  /*0950*/  BAR.SYNC.DEFER_BLOCKING 0x0 ;  /* 0x0000000000007b1d */ /* 0x018fec0000010000 */
[----:B------:R-:W-:Y:S05]  /*0960*/  @!P0 BRA `(.L_x_1485) ;  /* 0x000000c000b48947 */ /* 0x000fea0003800000 */
.L_x_1486:
[----:B------:R-:W-:-:S08]  /*0970*/  NOP ;  /* 0x0000000000007918 */ /* 0x000fd00000000000 */
[----:B------:R-:W1:Y:S02]  /*0980*/  USETMAXREG.TRY_ALLOC.CTAPOOL UP0, 0xa0 ;  /* 0x000000a0000079c8 */ /* 0x000e640008000600 */
[----:B-1----:R-:W-:-:S13]  /*0990*/  PLOP3.LUT P0, PT, PT, PT, UP0, 0x80, 0x0 ;  /* 0x000000000000781c */ /* 0x002fda0003f0f008 */
[----:B------:R-:W-:Y:S05]  /*09a0*/  @!P0 BRA `(.L_x_1486) ;  /* 0xfffffffc00f08947 */ /* 0x000fea000383ffff */
[----:B--2---:R-:W1:Y:S08]  /*09b0*/  S2UR UR7, SR_CTAID.X ;  /* 0x00000000000779c3 */ /* 0x004e700000002500 */
        /* <DEDUP_REMOVED lines=8> */
[----:B------:R-:W-:Y:S01]  /*0a40*/  LOP3.LUT R16, R26, 0x1, RZ, 0xfc, !PT ;  /* 0x000000011a107812 */ /* 0x000fe200078efcff */
[----:B------:R3:W-:Y:S01]  /*0a50*/  STL [R1], RZ ;  /* 0x000000ff01007387 */ /* 0x0007e20000100800 */
[----:B------:R-:W-:Y:S01]  /*0a60*/  ULDC.64 UR36, c[0x0][0x198] ;  /* 0x0000660000247ab9 */ /* 0x000fe20000000a00 */
[----:B------:R-:W-:-:S03]  /*0a70*/  UMOV UR38, URZ ;  /* 0x0000003f00267c82 */ /* 0x000fc60008000000 */
[----:B------:R-:W4:Y:S01]  /*0a80*/  S2UR UR6, SR_SWINHI ;  /* 0x00000000000679c3 */ /* 0x000f220000002f00 */
[----:B--2---:R-:W-:Y:S01]  /*0a90*/  ULEA UR40, UR39, UR40, 0x18 ;  /* 0x0000002827287291 */ /* 0x004fe2000f8ec03f */
[----:B-1----:R-:W-:-:S06]  /*0aa0*/  VIADD R11, R2, 0xffffff80 ;  /* 0xffffff80020b7836 */ /* 0x002fcc0000000000 */
[----:B------:R-:W-:Y:S01]  /*0ab0*/  UMOV UR4, UR40 ;  /* 0x0000002800047c82 */ /* 0x000fe20008000000 */
[----:B----4-:R-:W-:Y:S01]  /*0ac0*/  UMOV UR5, UR6 ;  /* 0x0000000600057c82 */ /* 0x010fe20008000000 */
[----:B------:R-:W-:Y:S01]  /*0ad0*/  IMAD.U32 R22, RZ, RZ, UR4 ;  /* 0x00000004ff167e24 */ /* 0x000fe2000f8e00ff */
[----:B------:R-:W-:Y:S01]  /*0ae0*/  UMOV UR4, UR7 ;  /* 0x0000000700047c82 */ /* 0x000fe20008000000 */
[----:B------:R-:W-:Y:S01]  /*0af0*/  SHF.R.S32.HI R0, RZ, 0x1f, R11 ;  /* 0x0000001fff007819 */ /* 0x000fe2000001140b */
[----:B------:R-:W-:-:S03]  /*0b00*/  IMAD.U32 R23, RZ, RZ, UR5 ;  /* 0x00000005ff177e24 */ /* 0x000fc6000f8e00ff */
[CC--:B------:R-:W-:Y:S02]  /*0b10*/  LEA.HI R3, R0.reuse, R11.reuse, RZ, 0x4 ;  /* 0x0000000b00037211 */ /* 0x0c0fe400078f20ff */
[----:B------:R-:W-:Y:S02]  /*0b20*/  LEA.HI R2, R0, R11, RZ, 0x7 ;  /* 0x0000000b00027211 */ /* 0x000fe400078f38ff */
[----:B------:R-:W-:Y:S02]  /*0b30*/  SHF.R.S32.HI R4, RZ, 0x4, R3 ;  /* 0x00000004ff047819 */ /* 0x000fe40000011403 */
[----:B------:R-:W-:Y:S02]  /*0b40*/  LOP3.LUT R6, R2, 0xffffff80, RZ, 0xc0, !PT ;  /* 0xffffff8002067812 */ /* 0x000fe400078ec0ff */
[C---:B------:R-:W-:Y:S02]  /*0b50*/  LEA.HI R5, R3.reuse, R4, RZ, 0x1 ;  /* 0x0000000403057211 */ /* 0x040fe400078f08ff */
[----:B------:R-:W-:Y:S01]  /*0b60*/  LOP3.LUT R3, R3, 0x3fffff0, RZ, 0xc0, !PT ;  /* 0x03fffff003037812 */ /* 0x000fe200078ec0ff */
[----:B------:R-:W-:Y:S01]  /*0b70*/  IMAD.IADD R10, R11, 0x1, -R6 ;  /* 0x000000010b0a7824 */ /* 0x000fe200078e0a06 */
[----:B------:R-:W-:-:S02]  /*0b80*/  LOP3.LUT R5, R5, 0x1ffffffe, RZ, 0xc0, !PT ;  /* 0x1ffffffe05057812 */ /* 0x000fc400078ec0ff */
[----:B------:R-:W-:Y:S01]  /*0b90*/  SHF.R.S32.HI R12, RZ, 0x7, R2 ;  /* 0x00000007ff0c7819 */ /* 0x000fe20000011402 */
[----:B------:R-:W-:Y:S01]  /*0ba0*/  IMAD.IADD R3, R11, 0x1, -R3 ;  /* 0x000000010b037824 */ /* 0x000fe200078e0a03 */
[----:B------:R-:W-:Y:S01]  /*0bb0*/  SHF.R.S32.HI R6, RZ, 0x1f, R10 ;  /* 0x0000001fff067819 */ /* 0x000fe2000001140a */
[----:B------:R-:W-:Y:S01]  /*0bc0*/  IMAD.IADD R5, R4, 0x1, -R5 ;  /* 0x0000000104057824 */ /* 0x000fe200078e0a05 */
[----:B------:R-:W-:Y:S02]  /*0bd0*/  LEA.HI R4, R0, R11, RZ, 0x5 ;  /* 0x0000000b00047211 */ /* 0x000fe400078f28ff */
[----:B------:R-:W-:Y:S02]  /*0be0*/  LEA.HI R7, R6, R10, RZ, 0x2 ;  /* 0x0000000a06077211 */ /* 0x000fe400078f10ff */
[----:B------:R-:W-:Y:S02]  /*0bf0*/  SHF.R.S32.HI R13, RZ, 0x5, R4 ;  /* 0x00000005ff0d7819 */ /* 0x000fe40000011404 */
[----:B------:R-:W-:-:S02]  /*0c00*/  SHF.R.S32.HI R8, RZ, 0x2, R7 ;  /* 0x00000002ff087819 */ /* 0x000fc40000011407 */
[----:B------:R-:W-:Y:S01]  /*0c10*/  SHF.R.S32.HI R9, RZ, 0x1f, R7 ;  /* 0x0000001fff097819 */ /* 0x000fe20000011407 */
[----:B------:R-:W-:Y:S01]  /*0c20*/  IMAD R2, R13, 0x10, R3 ;  /* 0x000000100d027824 */ /* 0x000fe200078e0203 */
[----:B------:R-:W-:Y:S02]  /*0c30*/  LEA.HI R6, R6, R10, RZ, 0x5 ;  /* 0x0000000a06067211 */ /* 0x000fe400078f28ff */
[----:B------:R-:W-:Y:S01]  /*0c40*/  LEA.HI R9, R9, R8, RZ, 0x3 ;  /* 0x0000000809097211 */ /* 0x000fe200078f18ff */
[----:B------:R-:W-:Y:S01]  /*0c50*/  IMAD R3, R2, 0x8, R5 ;  /* 0x0000000802037824 */ /* 0x000fe200078e0205 */
[----:B------:R-:W-:Y:S01]  /*0c60*/  LEA.HI R0, R0, R11, RZ, 0x3 ;  /* 0x0000000b00007211 */ /* 0x000fe200078f18ff */
[----:B------:R-:W-:Y:S01]  /*0c70*/  IMAD.HI R2, R12, 0x55555556, RZ ;  /* 0x555555560c027827 */ /* 0x000fe200078e02ff */
[----:B------:R-:W-:Y:S02]  /*0c80*/  LOP3.LUT R9, R9, 0xfffffff8, RZ, 0xc0, !PT ;  /* 0xfffffff809097812 */ /* 0x000fe400078ec0ff */
[----:B------:R-:W-:Y:S01]  /*0c90*/  SHF.R.S32.HI R6, RZ, 0x5, R6 ;  /* 0x00000005ff067819 */ /* 0x000fe20000011406 */
[----:B------:R-:W-:Y:S01]  /*0ca0*/  IMAD.SHL.U32 R3, R3, 0x8, RZ ;  /* 0x0000000803037824 */ /* 0x000fe200078e00ff */
[----:B------:R-:W-:Y:S01]  /*0cb0*/  LEA.HI R4, R2, R2, RZ, 0x1 ;  /* 0x0000000202047211 */ /* 0x000fe200078f08ff */
[----:B------:R-:W-:Y:S01]  /*0cc0*/  IMAD.IADD R9, R8, 0x1, -R9 ;  /* 0x0000000108097824 */ /* 0x000fe200078e0a09 */
[----:B------:R-:W-:Y:S01]  /*0cd0*/  LOP3.LUT R2, R0, 0x1ffffff8, RZ, 0xc0, !PT ;  /* 0x1ffffff800027812 */ /* 0x000fe200078ec0ff */
[----:B------:R-:W-:Y:S01]  /*0ce0*/  IMAD.WIDE R22, R3, 0x2, R22 ;  /* 0x0000000203167825 */ /* 0x000fe200078e0216 */
[----:B------:R-:W-:-:S02]  /*0cf0*/  LOP3.LUT R17, R7, 0x7ffffffc, RZ, 0xc0, !PT ;  /* 0x7ffffffc07117812 */ /* 0x000fc400078ec0ff */
[----:B------:R-:W-:Y:S01]  /*0d00*/  SHF.R.S32.HI R156, RZ, 0x3, R0 ;  /* 0x00000003ff9c7819 */ /* 0x000fe20000011400 */
[----:B------:R-:W-:Y:S02]  /*0d10*/  IMAD R4, R4, -0x3, R12 ;  /* 0xfffffffd04047824 */ /* 0x000fe400078e020c */
[----:B------:R-:W-:Y:S02]  /*0d20*/  IMAD R9, R6, 0x10, R9 ;  /* 0x0000001006097824 */ /* 0x000fe400078e0209 */
[----:B------:R-:W-:Y:S02]  /*0d30*/  IMAD.IADD R2, R11, 0x1, -R2 ;  /* 0x000000010b027824 */ /* 0x000fe400078e0a02 */
[----:B------:R-:W-:Y:S02]  /*0d40*/  IMAD R18, R4, 0x40, R9 ;  /* 0x0000004004127824 */ /* 0x000fe400078e0209 */
[----:B------:R-:W-:Y:S02]  /*0d50*/  IMAD.SHL.U32 R4, R2, 0x8, RZ ;  /* 0x0000000802047824 */ /* 0x000fe400078e00ff */
[----:B------:R-:W-:-:S02]  /*0d60*/  IMAD.MOV.U32 R2, RZ, RZ, RZ ;  /* 0x000000ffff027224 */ /* 0x000fc400078e00ff */
[----:B------:R-:W-:Y:S01]  /*0d70*/  IMAD.IADD R17, R10, 0x1, -R17 ;  /* 0x000000010a117824 */ /* 0x000fe200078e0a11 */
[----:B------:R-:W-:-:S05]  /*0d80*/  SHF.R.S32.HI R5, RZ, 0x1f, R4 ;  /* 0x0000001fff057819 */ /* 0x000fca0000011404 */
[----:B------:R3:W-:Y:S02]  /*0d90*/  STL.64 [R1+0x8], R4 ;  /* 0x0000080401007387 */ /* 0x0007e40000100a00 */
.L_x_1536:
        /* <DEDUP_REMOVED lines=11> */
[----:B---34-:R-:W-:Y:S05]  /*0e50*/  @!P0 BRA `(.L_x_1487) ;  /* 0x0000000000208947 */ /* 0x018fea0003800000 */
        /* <DEDUP_REMOVED lines=8> */
.L_x_1487:
[----:B------:R-:W-:Y:S01]  /*0ee0*/  ULDC UR6, c[0x0][0xdc4] ;  /* 0x0003710000067ab9 */ /* 0x000fe20000000800 */
[----:B------:R-:W-:Y:S01]  /*0ef0*/  UMOV UR41, UR7 ;  /* 0x0000000700297c82 */ /* 0x000fe20008000000 */
[----:B------:R-:W-:-:S11]  /*0f00*/  UISETP.NE.AND UP0, UPT, UR6, 0x1, UPT ;  /* 0x000000010600788c */ /* 0x000fd6000bf05270 */
[----:B------:R-:W-:Y:S02]  /*0f10*/  @UP0 ULDC.64 UR10, c[0x0][0xdc8] ;  /* 0x00037200000a0ab9 */ /* 0x000fe40000000a00 */
[----:B------:R-:W-:-:S04]  /*0f20*/  UIMAD.WIDE.U32 UR4, UR7, UR10, URZ ;  /* 0x0000000a070472a5 */ /* 0x000fc8000f8e003f */
[----:B------:R-:W-:-:S04]  /*0f30*/  @UP0 USHF.R.U32.HI UR41, URZ, UR11, UR5 ;  /* 0x0000000b3f290299 */ /* 0x000fc80008011605 */
[----:B------:R-:W-:-:S12]  /*0f40*/  UIMAD UR4, UR41, UR6, URZ ;  /* 0x00000006290472a4 */ /* 0x000fd8000f8e023f */
.L_x_1488:
[----:B------:R-:W1:Y:S01]  /*0f50*/  LDC R41, c[0x0][0x2e0] ;  /* 0x0000b800ff297b82 */ /* 0x000e620000000800 */
[----:B------:R-:W-:Y:S01]  /*0f60*/  ULDC.64 UR10, c[0x0][0x3f8] ;  /* 0x0000fe00000a7ab9 */ /* 0x000fe20000000a00 */
[----:B------:R-:W-:Y:S01]  /*0f70*/  ULDC UR6, c[0x0][0x404] ;  /* 0x0001010000067ab9 */ /* 0x000fe20000000800 */
[----:B------:R-:W-:Y:S01]  /*0f80*/  UISETP.NE.U32.AND UP0, UPT, UR10, URZ, UPT ;  /* 0x0000003f0a00728c */ /* 0x000fe2000bf05070 */
[----:B------:R-:W-:Y:S01]  /*0f90*/  IMAD.MOV.U32 R55, RZ, RZ, RZ ;  /* 0x000000ffff377224 */ /* 0x000fe200078e00ff */
[----:B------:R-:W-:Y:S01]  /*0fa0*/  ULOP3.LUT UR5, URZ, UR41, URZ, 0x33, !UPT ;  /* 0x000000293f057292 */ /* 0x000fe2000f8e333f */
[----:B------:R-:W-:Y:S01]  /*0fb0*/  CS2R R10, SRZ ;  /* 0x00000000000a7805 */ /* 0x000fe2000001ff00 */
[----:B------:R-:W-:Y:S01]  /*0fc0*/  UISETP.NE.AND.EX UP0, UPT, UR11, URZ, UPT, UP0 ;  /* 0x0000003f0b00728c */ /* 0x000fe2000bf05300 */
[----:B------:R-:W2:Y:S01]  /*0fd0*/  LDC R3, c[0x0][0x428] ;  /* 0x00010a00ff037b82 */ /* 0x000ea20000000800 */
[----:B------:R-:W-:Y:S01]  /*0fe0*/  ULDC UR42, c[0x0][0xdac] ;  /* 0x00036b00002a7ab9 */ /* 0x000fe20000000800 */
[----:B------:R-:W-:Y:S01]  /*0ff0*/  ULDC UR43, c[0x0][0xdb8] ;  /* 0x00036e00002b7ab9 */ /* 0x000fe20000000800 */
[----:B------:R-:W-:Y:S01]  /*1000*/  USEL UR6, UR6, 0x1, UP0 ;  /* 0x0000000106067887 */ /* 0x000fe20008000000 */
[----:B------:R-:W-:Y:S01]  /*1010*/  CS2R R12, SRZ ;  /* 0x00000000000c7805 */ /* 0x000fe2000001ff00 */
[----:B------:R-:W-:Y:S01]  /*1020*/  UIADD3 UR42, UR5, UR42, URZ ;  /* 0x0000002a052a7290 */ /* 0x000fe2000fffe03f */
[----:B------:R-:W-:Y:S01]  /*1030*/  CS2R R14, SRZ ;  /* 0x00000000000e7805 */ /* 0x000fe2000001ff00 */
[----:B------:R-:W-:Y:S01]  /*1040*/  UISETP.NE.AND UP1, UPT, UR43, 0x1, UPT ;  /* 0x000000012b00788c */ /* 0x000fe2000bf25270 */
[----:B------:R-:W4:Y:S01]  /*1050*/  LDC R0, c[0x0][0x288] ;  /* 0x0000a200ff007b82 */ /* 0x000f220000000800 */
[----:B------:R-:W-:Y:S01]  /*1060*/  UIMAD UR42, UR42, 0xc0, URZ ;  /* 0x000000c02a2a78a4 */ /* 0x000fe2000f8e023f */
[----:B------:R-:W-:Y:S01]  /*1070*/  CS2R R20, SRZ ;  /* 0x0000000000147805 */ /* 0x000fe2000001ff00 */
[----:B------:R-:W-:Y:S01]  /*1080*/  UIADD3 UR4, UR7, -UR4, URZ ;  /* 0x8000000407047290 */ /* 0x000fe2000fffe03f */
[----:B------:R-:W-:-:S02]  /*1090*/  CS2R R24, SRZ ;  /* 0x0000000000187805 */ /* 0x000fc4000001ff00 */
[----:B------:R-:W-:Y:S01]  /*10a0*/  CS2R R28, SRZ ;  /* 0x00000000001c7805 */ /* 0x000fe2000001ff00 */
[----:B------:R-:W-:Y:S01]  /*10b0*/  ULDC UR7, c[0x0][0xdc4] ;  /* 0x0003710000077ab9 */ /* 0x000fe20000000800 */
[----:B------:R-:W-:Y:S01]  /*10c0*/  CS2R R26, SRZ ;  /* 0x00000000001a7805 */ /* 0x000fe2000001ff00 */
[----:B-1----:R-:W-:Y:S01]  /*10d0*/  IMAD R41, R41, UR6, RZ ;  /* 0x0000000629297c24 */ /* 0x002fe2000f8e02ff */
[----:B------:R-:W-:Y:S01]  /*10e0*/  UIMAD UR8, UR8, UR7, UR4 ;  /* 0x00000007080872a4 */ /* 0x000fe2000f8e0204 */
[----:B------:R-:W-:Y:S01]  /*10f0*/  CS2R R32, SRZ ;  /* 0x0000000000207805 */ /* 0x000fe2000001ff00 */
[----:B------:R-:W-:Y:S01]  /*1100*/  @UP1 ULDC UR6, c[0x0][0xdc0] ;  /* 0x0003700000061ab9 */ /* 0x000fe20000000800 */
[----:B------:R-:W-:Y:S01]  /*1110*/  @UP1 ULDC UR4, c[0x0][0xdbc] ;  /* 0x00036f0000041ab9 */ /* 0x000fe20000000800 */
[----:B------:R-:W-:Y:S01]  /*1120*/  CS2R R30, SRZ ;  /* 0x00000000001e7805 */ /* 0x000fe2000001ff00 */
[----:B------:R-:W-:Y:S01]  /*1130*/  UIMAD.WIDE.U32 UR4, UR8, UR4, URZ ;  /* 0x00000004080472a5 */ /* 0x000fe2000f8e003f */
[----:B------:R-:W-:-:S02]  /*1140*/  CS2R R56, SRZ ;  /* 0x0000000000387805 */ /* 0x000fc4000001ff00 */
[----:B--2---:R-:W-:Y:S01]  /*1150*/  ISETP.NE.AND P0, PT, R3, 0x1, PT ;  /* 0x000000010300780c */ /* 0x004fe20003f05270 */
[----:B------:R-:W-:Y:S01]  /*1160*/  UMOV UR44, UR8 ;  /* 0x00000008002c7c82 */ /* 0x000fe20008000000 */
[----:B------:R-:W-:Y:S01]  /*1170*/  @UP1 USHF.R.U32.HI UR44, URZ, UR6, UR5 ;  /* 0x000000063f2c1299 */ /* 0x000fe20008011605 */
[----:B------:R-:W-:Y:S02]  /*1180*/  CS2R R36, SRZ ;  /* 0x0000000000247805 */ /* 0x000fe4000001ff00 */
[----:B------:R-:W-:Y:S02]  /*1190*/  CS2R R58, SRZ ;  /* 0x00000000003a7805 */ /* 0x000fe4000001ff00 */
[----:B------:R-:W-:Y:S01]  /*11a0*/  CS2R R44, SRZ ;  /* 0x00000000002c7805 */ /* 0x000fe2000001ff00 */
[----:B------:R-:W-:Y:S01]  /*11b0*/  UIADD3 UR4, -UR44, URZ, URZ ;  /* 0x0000003f2c047290 */ /* 0x000fe2000fffe13f */
[----:B------:R-:W-:Y:S01]  /*11c0*/  IMAD.MOV.U32 R60, RZ, RZ, RZ ;  /* 0x000000ffff3c7224 */ /* 0x000fe200078e00ff */
[C---:B----4-:R-:W-:Y:S01]  /*11d0*/  IADD3 R3, R41.reuse, 0x15f, -R0 ;  /* 0x0000015f29037810 */ /* 0x050fe20007ffe800 */
[----:B------:R-:W-:Y:S01]  /*11e0*/  VIADD R0, R41, 0x9f ;  /* 0x0000009f29007836 */ /* 0x000fe20000000000 */
[----:B------:R-:W-:-:S03]  /*11f0*/  UIMAD UR43, UR43, UR4, UR8 ;  /* 0x000000042b2b72a4 */ /* 0x000fc6000f8e0208 */
[----:B---3--:R-:W-:Y:S01]  /*1200*/  VIADD R4, R3, UR42 ;  /* 0x0000002a03047c36 */ /* 0x008fe20008000000 */
[----:B------:R-:W1:Y:S01]  /*1210*/  @P0 LDC R7, c[0x0][0x42c] ;  /* 0x00010b00ff070b82 */ /* 0x000e620000000800 */
[----:B------:R-:W-:-:S04]  /*1220*/  IMAD.HI R3, R0, 0x66666667, RZ ;  /* 0x6666666700037827 */ /* 0x000fc800078e02ff */
[----:B------:R-:W-:Y:S01]  /*1230*/  IMAD.HI R5, R4, 0x66666667, RZ ;  /* 0x6666666704057827 */ /* 0x000fe200078e02ff */
[----:B------:R-:W-:Y:S02]  /*1240*/  SHF.R.U32.HI R4, RZ, 0x1f, R3 ;  /* 0x0000001fff047819 */ /* 0x000fe40000011603 */
[----:B------:R-:W2:Y:S01]  /*1250*/  @P0 LDC R9, c[0x0][0x430] ;  /* 0x00010c00ff090b82 */ /* 0x000ea20000000800 */
[----:B------:R-:W-:Y:S01]  /*1260*/  IMAD.U32 R19, RZ, RZ, UR43 ;  /* 0x0000002bff137e24 */ /* 0x000fe2000f8e00ff */
[----:B------:R-:W-:Y:S02]  /*1270*/  SHF.R.U32.HI R6, RZ, 0x1f, R5 ;  /* 0x0000001fff067819 */ /* 0x000fe40000011605 */
[----:B------:R-:W-:Y:S01]  /*1280*/  LEA.HI.SX32 R4, R3, R4, 0x1a ;  /* 0x0000000403047211 */ /* 0x000fe200078fd2ff */
[----:B------:R-:W-:Y:S01]  /*1290*/  IMAD.MOV.U32 R3, RZ, RZ, RZ ;  /* 0x000000ffff037224 */ /* 0x000fe200078e00ff */
[----:B------:R-:W-:-:S04]  /*12a0*/  LEA.HI.SX32 R5, R5, R6, 0x1a ;  /* 0x0000000605057211 */ /* 0x000fc800078fd2ff */
[----:B------:R-:W-:-:S04]  /*12b0*/  VIMNMX R40, R4, R5, PT ;  /* 0x0000000504287248 */ /* 0x000fc80003fe0100 */
[----:B------:R-:W-:Y:S01]  /*12c0*/  ISETP.GE.AND P1, PT, R40, 0x1, PT ;  /* 0x000000012800780c */ /* 0x000fe20003f26270 */
[----:B-1----:R-:W-:Y:S01]  /*12d0*/  @P0 IMAD.HI.U32 R0, R7, UR43, RZ ;  /* 0x0000002b07000c27 */ /* 0x002fe2000f8e00ff */
[----:B------:R-:W-:-:S04]  /*12e0*/  CS2R R6, SRZ ;  /* 0x0000000000067805 */ /* 0x000fc8000001ff00 */
[----:B--2---:R-:W-:Y:S01]  /*12f0*/  @P0 SHF.R.U32.HI R19, RZ, R9, R0 ;  /* 0x00000009ff130219 */ /* 0x004fe20000011600 */
[----:B------:R-:W-:Y:S01]  /*1300*/  IMAD.MOV.U32 R0, RZ, RZ, RZ ;  /* 0x000000ffff007224 */ /* 0x000fe200078e00ff */
[----:B------:R-:W-:Y:S02]  /*1310*/  PLOP3.LUT P0, PT, PT, PT, PT, 0x80, 0x0 ;  /* 0x000000000000781c */ /* 0x000fe40003f0f070 */
[----:B------:R-:W-:-:S03]  /*1320*/  CS2R R8, SRZ ;  /* 0x0000000000087805 */ /* 0x000fc6000001ff00 */
[----:B------:R-:W-:Y:S08]  /*1330*/  @!P1 BRA `(.L_x_1489) ;  /* 0x000000a400b09947 */ /* 0x000ff00003800000 */
[----:B------:R-:W1:Y:S02]  /*1340*/  S2R R34, SR_TID.X ;  /* 0x0000000000227919 */ /* 0x000e640000002100 */
[----:B-1----:R-:W-:-:S05]  /*1350*/  VIADD R35, R34, 0xffffff80 ;  /* 0xffffff8022237836 */ /* 0x002fca0000000000 */
[----:B------:R-:W-:-:S04]  /*1360*/  SHF.R.S32.HI R34, RZ, 0x1f, R35 ;  /* 0x0000001fff227819 */ /* 0x000fc80000011423 */
[----:B------:R-:W-:-:S04]  /*1370*/  LEA.HI R34, R34, R35, RZ, 0x7 ;  /* 0x0000002322227211 */ /* 0x000fc800078f38ff */
[----:B------:R-:W-:-:S05]  /*1380*/  SHF.R.S32.HI R34, RZ, 0x7, R34 ;  /* 0x00000007ff227819 */ /* 0x000fca0000011422 */
        /* <DEDUP_REMOVED lines=28> */
.L_x_1490:
[----:B------:R-:W1:Y:S01]  /*1550*/  LDC.64 R12, c[0x0][0x990] ;  /* 0x00026400ff0c7b82 */ /* 0x000e620000000a00 */
[----:B------:R-:W2:Y:S01]  /*1560*/  LDL R26, [R1] ;  /* 0x00000000011a7983 */ /* 0x000ea20000100800 */
[----:B------:R-:W-:Y:S01]  /*1570*/  IMAD.U32 R5, RZ, RZ, UR44 ;  /* 0x0000002cff057e24 */ /* 0x000fe2000f8e00ff */
[----:B------:R-:W-:-:S05]  /*1580*/  ULDC UR4, c[0x0][0x9d8] ;  /* 0x0002760000047ab9 */ /* 0x000fca0000000800 */
[----:B------:R-:W3:Y:S01]  /*1590*/  LDC.64 R20, c[0x0][0x998] ;  /* 0x00026600ff147b82 */ /* 0x000ee20000000a00 */
[----:B-1----:R-:W-:-:S04]  /*15a0*/  ISETP.NE.U32.AND P0, PT, R12, RZ, PT ;  /* 0x000000ff0c00720c */ /* 0x002fc80003f05070 */
[----:B------:R-:W-:Y:S02]  /*15b0*/  ISETP.NE.AND.EX P0, PT, R13, RZ, PT, P0 ;  /* 0x000000ff0d00720c */ /* 0x000fe40003f05300 */
[----:B---3--:R-:W-:-:S04]  /*15c0*/  ISETP.NE.U32.AND P1, PT, R20, RZ, PT ;  /* 0x000000ff1400720c */ /* 0x008fc80003f25070 */
[----:B------:R-:W-:-:S07]  /*15d0*/  ISETP.NE.AND.EX P1, PT, R21, RZ, PT, P1 ;  /* 0x000000ff1500720c */ /* 0x000fce0003f25310 */
[----:B------:R-:W1:Y:S01]  /*15e0*/  @P0 LDC.64 R8, c[0x0][0x9a8] ;  /* 0x00026a00ff080b82 */ /* 0x000e620000000a00 */
[----:B------:R-:W-:-:S07]  /*15f0*/  @P0 SHF.R.S32.HI R3, RZ, 0x1f, R5 ;  /* 0x0000001fff030819 */ /* 0x000fce0000011405 */
[----:B------:R-:W3:Y:S01]  /*1600*/  @P1 LDC.64 R10, c[0x0][0x9b8] ;  /* 0x00026e00ff0a1b82 */ /* 0x000ee20000000a00 */
[----:B------:R-:W-:-:S07]  /*1610*/  @P1 SHF.R.S32.HI R5, RZ, 0x1f, R5 ;  /* 0x0000001fff051819 */ /* 0x000fce0000011405 */
[----:B------:R-:W4:Y:S08]  /*1620*/  @P1 LDC.64 R24, c[0x0][0x9c0] ;  /* 0x00027000ff181b82 */ /* 0x000f300000000a00 */
[----:B------:R-:W5:Y:S01]  /*1630*/  @P0 LDC.64 R14, c[0x0][0x9b0] ;  /* 0x00026c00ff0e0b82 */ /* 0x000f620000000a00 */
[----:B-1----:R-:W-:Y:S01]  /*1640*/  @P0 IMAD R0, R3, R8, RZ ;  /* 0x0000000803000224 */ /* 0x002fe200078e02ff */
[----:B------:R-:W-:-:S03]  /*1650*/  @P0 SHF.R.S32.HI R3, RZ, 0x1f, R19 ;  /* 0x0000001fff030819 */ /* 0x000fc60000011413 */
[----:B------:R-:W-:Y:S02]  /*1660*/  @P0 IMAD R9, R9, UR44, R0 ;  /* 0x0000002c09090c24 */ /* 0x000fe4000f8e0200 */
[----:B---3--:R-:W-:Y:S02]  /*1670*/  @P1 IMAD R6, R5, R10, RZ ;  /* 0x0000000a05061224 */ /* 0x008fe400078e02ff */
[----:B------:R-:W-:-:S04]  /*1680*/  @P0 IMAD.WIDE.U32 R4, R8, UR44, RZ ;  /* 0x0000002c08040c25 */ /* 0x000fc8000f8e00ff */
[----:B------:R-:W-:Y:S01]  /*1690*/  @P0 IMAD.IADD R5, R5, 0x1, R9 ;  /* 0x0000000105050824 */ /* 0x000fe200078e0209 */
[----:B------:R-:W-:Y:S01]  /*16a0*/  @P1 SHF.R.S32.HI R9, RZ, 0x1f, R19 ;  /* 0x0000001fff091819 */ /* 0x000fe20000011413 */
[----:B------:R-:W-:Y:S02]  /*16b0*/  @P1 IMAD R11, R11, UR44, R6 ;  /* 0x0000002c0b0b1c24 */ /* 0x000fe4000f8e0206 */
[----:B------:R-:W-:-:S04]  /*16c0*/  @P1 IMAD.WIDE.U32 R6, R10, UR44, RZ ;  /* 0x0000002c0a061c25 */ /* 0x000fc8000f8e00ff */
[----:B----4-:R-:W-:Y:S02]  /*16d0*/  @P1 IMAD R8, R9, R24, RZ ;  /* 0x0000001809081224 */ /* 0x010fe400078e02ff */
[-C--:B-----5:R-:W-:Y:S02]  /*16e0*/  @P0 IMAD R0, R3, R14.reuse, RZ ;  /* 0x0000000e03000224 */ /* 0x0a0fe400078e02ff */
[----:B------:R-:W-:Y:S02]  /*16f0*/  @P1 IMAD.IADD R7, R7, 0x1, R11 ;  /* 0x0000000107071824 */ /* 0x000fe400078e020b */
[C---:B------:R-:W-:Y:S02]  /*1700*/  @P1 IMAD R11, R19.reuse, R25, R8 ;  /* 0x00000019130b1224 */ /* 0x040fe400078e0208 */
[C---:B------:R-:W-:Y:S02]  /*1710*/  @P0 IMAD R3, R19.reuse, R15, R0 ;  /* 0x0000000f13030224 */ /* 0x040fe400078e0200 */
[----:B------:R-:W-:-:S04]  /*1720*/  @P0 IMAD.WIDE.U32 R4, R19, R14, R4 ;  /* 0x0000000e13040225 */ /* 0x000fc800078e0004 */
[----:B------:R-:W-:Y:S01]  /*1730*/  @P1 IMAD.WIDE.U32 R8, R19, R24, R6 ;  /* 0x0000001813081225 */ /* 0x000fe200078e0006 */
[----:B------:R-:W-:Y:S02]  /*1740*/  @P0 IADD3 R3, R5, R3, RZ ;  /* 0x0000000305030210 */ /* 0x000fe40007ffe0ff */
[----:B------:R-:W-:Y:S01]  /*1750*/  @P0 LEA R6, P2, R4, R12, 0x2 ;  /* 0x0000000c04060211 */ /* 0x000fe200078410ff */
[----:B------:R-:W-:Y:S01]  /*1760*/  @P1 IMAD.IADD R0, R9, 0x1, R11 ;  /* 0x0000000109001824 */ /* 0x000fe200078e020b */
[----:B------:R-:W-:Y:S02]  /*1770*/  @P1 LEA R10, P3, R8, R20, 0x2 ;  /* 0x00000014080a1211 */ /* 0x000fe400078610ff */
[----:B------:R-:W-:Y:S01]  /*1780*/  @P0 LEA.HI.X R7, R4, R13, R3, 0x2, P2 ;  /* 0x0000000d04070211 */ /* 0x000fe200010f1403 */
[----:B------:R-:W-:Y:S01]  /*1790*/  IMAD.MOV.U32 R3, RZ, RZ, 0x3f800000 ;  /* 0x3f800000ff037424 */ /* 0x000fe200078e00ff */
[----:B------:R-:W-:Y:S01]  /*17a0*/  @P1 LEA.HI.X R11, R8, R21, R0, 0x2, P3 ;  /* 0x00000015080b1211 */ /* 0x000fe200018f1400 */
[----:B------:R-:W-:-:S04]  /*17b0*/  IMAD.MOV.U32 R0, RZ, RZ, 0x3f800000 ;  /* 0x3f800000ff007424 */ /* 0x000fc800078e00ff */
[----:B------:R-:W3:Y:S04]  /*17c0*/  @P0 LDG.E R3, desc[UR46][R6.64] ;  /* 0x0000002e06030981 */ /* 0x000ee8000c1e1900 */
[----:B------:R-:W3:Y:S01]  /*17d0*/  @P1 LDG.E R0, desc[UR46][R10.64] ;  /* 0x0000002e0a001981 */ /* 0x000ee2000c1e1900 */
[----:B------:R-:W-:Y:S02]  /*17e0*/  ISETP.NE.AND P1, PT, R16, 0x3, PT ;  /* 0x000000031000780c */ /* 0x000fe40003f25270 */
[----:B--2---:R-:W-:-:S04]  /*17f0*/  LEA.HI R4, R26, R26, RZ, 0x1 ;  /* 0x0000001a1a047211 */ /* 0x004fc800078f08ff */
[----:B------:R-:W-:-:S05]  /*1800*/  LOP3.LUT R4, R4, 0xfffffffe, RZ, 0xc0, !PT ;  /* 0xfffffffe04047812 */ /* 0x000fca00078ec0ff */
[----:B------:R-:W-:-:S05]  /*1810*/  IMAD.IADD R4, R26, 0x1, -R4 ;  /* 0x000000011a047824 */ /* 0x000fca00078e0a04 */
[----:B------:R-:W-:-:S04]  /*1820*/  SHF.L.U32 R4, R4, 0x1f, RZ ;  /* 0x0000001f04047819 */ /* 0x000fc800000006ff */
[----:B------:R-:W1:Y:S01]  /*1830*/  SYNCS.PHASECHK.TRANS64.TRYWAIT P0, [UR40+0x13200], R4 ;  /* 0x01320004ff0075a7 */ /* 0x000e620008000168 */
[----:B---3--:R-:W-:-:S04]  /*1840*/  FMUL.FTZ R0, R3, R0 ;  /* 0x0000000003007220 */ /* 0x008fc80000410000 */
[----:B------:R-:W-:Y:S01]  /*1850*/  FMUL.FTZ R0, R0, UR4 ;  /* 0x0000000400007c20 */ /* 0x000fe20008410000 */
[----:B-1----:R-:W-:Y:S06]  /*1860*/  @!P0 BRA `(.L_x_1491) ;  /* 0x000000dc00cc8947 */ /* 0x002fec0003800000 */
.L_x_1606:
[----:B------:R-:W-:Y:S05]  /*1870*/  @!P1 BRA `(.L_x_1492) ;  /* 0x0000000000049947 */ /* 0x000fea0003800000 */
[----:B------:R-:W-:Y:S01]  /*1880*/  BPT.TRAP 0x1 ;  /* 0x000000040000795c */ /* 0x000fe20000300000 */
.L_x_1492:
[----:B-1----:R-:W-:Y:S01]  /*1890*/  IMAD.U32 R3, RZ, RZ, UR38 ;  /* 0x00000026ff037e24 */ /* 0x002fe2000f8e00ff */
[----:B------:R-:W-:-:S04]  /*18a0*/  SHF.L.U32 R4, R2, 0x1f, RZ ;  /* 0x0000001f02047819 */ /* 0x000fc800000006ff */
[----:B------:R-:W-:-:S04]  /*18b0*/  LEA R3, R3, UR40, 0x3 ;  /* 0x0000002803037c11 */ /* 0x000fc8000f8e18ff */
[----:B------:R1:W2:Y:S01]  /*18c0*/  SYNCS.PHASECHK.TRANS64.TRYWAIT P0, [R3+URZ+0x13230], R4 ;  /* 0x01323004030075a7 */ /* 0x0002a2000800017f */
[----:B------:R-:W-:Y:S05]  /*18d0*/  @!P1 BRA `(.L_x_1493) ;  /* 0x0000000000049947 */ /* 0x000fea0003800000 */
[----:B------:R-:W-:Y:S01]  /*18e0*/  BPT.TRAP 0x1 ;  /* 0x000000040000795c */ /* 0x000fe20000300000 */
.L_x_1493:
[----:B--2---:R-:W-:Y:S05]  /*18f0*/  @P0 BRA `(.L_x_1494) ;  /* 0x0000000000080947 */ /* 0x004fea0003800000 */
[----:B------:R-:W2:Y:S02]  /*1900*/  SYNCS.PHASECHK.TRANS64.TRYWAIT P0, [R3+URZ+0x13230], R4 ;  /* 0x01323004030075a7 */ /* 0x000ea4000800017f */
[----:B--2---:R-:W-:Y:S05]  /*1910*/  @!P0 BRA `(.L_x_1495) ;  /* 0x000000dc00b88947 */ /* 0x004fea0003800000 */
.L_x_1494:
[----:B------:R-:W3:Y:S01]  /*1920*/  S2R R6, SR_TID.X ;  /* 0x0000000000067919 */ /* 0x000ee20000002100 */
[----:B------:R-:W-:Y:S01]  /*1930*/  UIADD3 UR4, UR40, 0xe000, URZ ;  /* 0x0000e00028047890 */ /* 0x000fe2000fffe03f */
[----:B------:R-:W-:-:S03]  /*1940*/  IMAD.MOV.U32 R55, RZ, RZ, RZ ;  /* 0x000000ffff377224 */ /* 0x000fc600078e00ff */
[----:B------:R-:W-:-:S04]  /*1950*/  USHF.R.U32.HI UR4, URZ, 0x4, UR4 ;  /* 0x000000043f047899 */ /* 0x000fc80008011604 */
[----:B------:R-:W-:-:S06]  /*1960*/  ULOP3.LUT UR4, UR4, 0x3fff, URZ, 0xc0, !UPT ;  /* 0x00003fff04047892 */ /* 0x000fcc000f8ec03f */
[----:B------:R-:W-:Y:S01]  /*1970*/  IMAD.U32 R5, RZ, RZ, UR4 ;  /* 0x00000004ff057e24 */ /* 0x000fe2000f8e00ff */
[----:B------:R-:W-:Y:S05]  /*1980*/  WARPSYNC.ALL ;  /* 0x0000000000007948 */ /* 0x000fea0003800000 */
[----:B------:R-:W-:Y:S02]  /*1990*/  LOP3.LUT R5, R5, 0x10000, RZ, 0xfc, !PT ;  /* 0x0001000005057812 */ /* 0x000fe400078efcff */
[----:B---3--:R-:W-:Y:S02]  /*19a0*/  LOP3.LUT P0, RZ, R6, 0x7f, RZ, 0xc0, !PT ;  /* 0x0000007f06ff7812 */ /* 0x008fe4000780c0ff */
[----:B------:R-:W-:Y:S01]  /*19b0*/  R2UR UR4, R5 ;  /* 0x00000000050472ca */ /* 0x000fe200000e0000 */
[----:B------:R-:W-:Y:S01]  /*19c0*/  ULOP3.LUT UR12, UR45, 0x10000, URZ, 0xfc, !UPT ;  /* 0x000100002d0c7892 */ /* 0x000fe2000f8efc3f */
[----:B------:R-:W-:Y:S01]  /*19d0*/  WARPGROUP.ARRIVE ;  /* 0x00000000000079c5 */ /* 0x000fe20000000000 */
[----:B------:R-:W-:Y:S01]  /*19e0*/  UMOV UR13, 0x80000020 ;  /* 0x80000020000d7882 */ /* 0x000fe20000000000 */
[----:B------:R-:W-:Y:S01]  /*19f0*/  UMOV UR15, 0x80000020 ;  /* 0x80000020000f7882 */ /* 0x000fe20000000000 */
[----:B------:R-:W-:Y:S01]  /*1a00*/  UIADD3 UR8, UR12, 0x2, URZ ;  /* 0x000000020c087890 */ /* 0x000fe2000fffe03f */
[----:B------:R-:W3:Y:S01]  /*1a10*/  LDC R54, c[0x0][0x288] ;  /* 0x0000a200ff367b82 */ /* 0x000ee20000000800 */
[----:B------:R-:W-:Y:S01]  /*1a20*/  UMOV UR9, 0x80000020 ;  /* 0x8000002000097882 */ /* 0x000fe20000000000 */
[----:B------:R-:W-:Y:S01]  /*1a30*/  UMOV UR11, 0x80000020 ;  /* 0x80000020000b7882 */ /* 0x000fe20000000000 */
[----:B------:R-:W-:-:S02]  /*1a40*/  IMAD R53, R40, -0xa0, R41 ;  /* 0xffffff6028357824 */ /* 0x000fc400078e0229 */
[----:B-12---:R-:W-:Y:S02]  /*1a50*/  @!P0 VIADD R3, R3, 0x13240 ;  /* 0x0001324003038836 */ /* 0x006fe40000000000 */
[----:B------:R-:W-:-:S03]  /*1a60*/  UIMAD UR4, UR38, 0x280, UR4 ;  /* 0x00000280260478a4 */ /* 0x000fc6000f8e0204 */
[----:B------:R-:W-:Y:S01]  /*1a70*/  @!P0 PRMT R3, RZ, 0x654, R3 ;  /* 0x00000654ff038816 */ /* 0x000fe20000000003 */
        /* <DEDUP_REMOVED lines=8> */
[----:B---3--:R-:W-:Y:S01]  /*1b00*/  IADD3 R41, -R54, UR42, R41 ;  /* 0x0000002a36297c10 */ /* 0x008fe2000fffe129 */
[----:B------:R-:W-:-:S02]  /*1b10*/  WARPGROUP.DEPBAR.LE gsb0, 0x0 ;  /* 0x00008000000079c5 */ /* 0x000fc40000010000 */
[----:B------:R-:W-:-:S06]  /*1b20*/  WARPGROUP.ARRIVE ;  /* 0x00000000000079c5 */ /* 0x000fcc0000000000 */
[----:B------:R-:W-:Y:S01]  /*1b30*/  QGMMA.64x32x32.F32.E4M3.E4M3 R88, gdesc[UR12], RZ, !UPT, gsb0 ;  /* 0x006000000c5879f3 */ /* 0x000fe2000c0008ff */
[----:B------:R-:W-:Y:S01]  /*1b40*/  UMOV UR14, UR5 ;  /* 0x00000005000e7c82 */ /* 0x000fe20008000000 */
[----:B------:R-:W-:Y:S01]  /*1b50*/  UMOV UR15, 0x80000020 ;  /* 0x80000020000f7882 */ /* 0x000fe20000000000 */
[----:B------:R-:W-:Y:S02]  /*1b60*/  WARPGROUP.DEPBAR.LE gsb0, 0x0 ;  /* 0x00008000000079c5 */ /* 0x000fe40000010000 */
        /* <DEDUP_REMOVED lines=25> */
[----:B------:R-:W-:Y:S01]  /*1d00*/  UIADD3 UR10, UR4, 0x102, URZ ;  /* 0x00000102040a7890 */ /* 0x000fe2000fffe03f */
[----:B------:R-:W1:Y:S01]  /*1d10*/  MUFU.TANH R104, R104 ;  /* 0x0000006800687308 */ /* 0x000e620000002400 */
[----:B------:R-:W-:Y:S01]  /*1d20*/  UMOV UR11, 0x80000020 ;  /* 0x80000020000b7882 */ /* 0x000fe20000000000 */
[----:B------:R-:W-:-:S02]  /*1d30*/  VIADD R115, R18, UR42 ;  /* 0x0000002a12737c36 */ /* 0x000fc40008000000 */
        /* <DEDUP_REMOVED lines=11> */
[----:B------:R-:W-:-:S02]  /*1df0*/  FMUL.FTZ R11, R0, R116 ;  /* 0x00000074000b7220 */ /* 0x000fc40000410000 */
[----:B------:R-:W3:Y:S08]  /*1e00*/  MUFU.TANH R129, R129 ;  /* 0x0000008100817308 */ /* 0x000ef00000002400 */
[----:B------:R-:W4:Y:S08]  /*1e10*/  MUFU.TANH R131, R131 ;  /* 0x0000008300837308 */ /* 0x000f300000002400 */
        /* <DEDUP_REMOVED lines=13> */
[----:B------:R-:W5:Y:S01]  /*1ef0*/  MUFU.TANH R121, R121 ;  /* 0x0000007900797308 */ /* 0x000f620000002400 */
[----:B------:R-:W-:Y:S01]  /*1f00*/  UMOV UR11, 0x80000020 ;  /* 0x80000020000b7882 */ /* 0x000fe20000000000 */
        /* <DEDUP_REMOVED lines=10> */
[C---:B------:R-:W-:Y:S01]  /*1fb0*/  FMUL.FTZ R21, R0.reuse, R96 ;  /* 0x0000006000157220 */ /* 0x040fe20000410000 */
[----:B------:R-:W-:-:S03]  /*1fc0*/  FMUL.FTZ R43, R0, R100 ;  /* 0x00000064002b7220 */ /* 0x000fc60000410000 */
[----:B------:R-:W5:Y:S08]  /*1fd0*/  MUFU.TANH R127, R127 ;  /* 0x0000007f007f7308 */ /* 0x000f700000002400 */
[----:B------:R-:W5:Y:S08]  /*1fe0*/  MUFU.TANH R93, R93 ;  /* 0x0000005d005d7308 */ /* 0x000f700000002400 */
[----:B------:R-:W5:Y:S08]  /*1ff0*/  MUFU.TANH R88, R88 ;  /* 0x0000005800587308 */ /* 0x000f700000002400 */
[----:B------:R-:W5:Y:S08]  /*2000*/  MUFU.TANH R89, R89 ;  /* 0x0000005900597308 */ /* 0x000f700000002400 */
[----:B------:R-:W5:Y:S08]  /*2010*/  MUFU.TANH R90, R90 ;  /* 0x0000005a005a7308 */ /* 0x000f700000002400 */
[----:B------:R-:W5:Y:S01]  /*2020*/  MUFU.TANH R91, R91 ;  /* 0x0000005b005b7308 */ /* 0x000f620000002400 */
[----:B------:R-:W-:-:S02]  /*2030*/  WARPGROUP.DEPBAR.LE gsb0, 0x0 ;  /* 0x00008000000079c5 */ /* 0x000fc40000010000 */
[----:B------:R-:W-:Y:S01]  /*2040*/  WARPGROUP.ARRIVE ;  /* 0x00000000000079c5 */ /* 0x000fe20000000000 */
[----:B------:R-:W-:Y:S01]  /*2050*/  FMUL.FTZ R45, R0, R72 ;  /* 0x00000048002d7220 */ /* 0x000fe20000410000 */
[----:B------:R-:W-:Y:S01]  /*2060*/  IADD3 R72, -R54, 0xa1, R53 ;  /* 0x000000a136487810 */ /* 0x000fe20007ffe135 */
[C---:B------:R-:W-:Y:S01]  /*2070*/  FMUL.FTZ R49, R0.reuse, R80 ;  /* 0x0000005000317220 */ /* 0x040fe20000410000 */
[C---:B------:R-:W-:Y:S01]  /*2080*/  FMUL.FTZ R80, R0.reuse, R74 ;  /* 0x0000004a00507220 */ /* 0x040fe20000410000 */
[----:B------:R-:W-:Y:S01]  /*2090*/  VIADD R74, R53, 0xa0 ;  /* 0x000000a0354a7836 */ /* 0x000fe20000000000 */
[----:B------:R-:W-:Y:S01]  /*20a0*/  QGMMA.64x32x32.F32.E4M3.E4M3 R56, gdesc[UR8], R56, gsb0 ;  /* 0x00600000083879f3 */ /* 0x000fe20008000838 */
[C---:B------:R-:W-:Y:S02]  /*20b0*/  IMAD R72, R17.reuse, -0x2, R72 ;  /* 0xfffffffe11487824 */ /* 0x040fe400078e0248 */
[----:B------:R-:W-:Y:S01]  /*20c0*/  FMUL.FTZ R47, R0, R76 ;  /* 0x0000004c002f7220 */ /* 0x000fe20000410000 */
[----:B------:R-:W-:-:S02]  /*20d0*/  IMAD R74, R17, -0x2, R74 ;  /* 0xfffffffe114a7824 */ /* 0x000fc400078e024a */
[----:B------:R-:W-:Y:S01]  /*20e0*/  FMUL.FTZ R51, R0, R84 ;  /* 0x0000005400337220 */ /* 0x000fe20000410000 */
[----:B------:R-:W-:Y:S01]  /*20f0*/  UIADD3 UR10, UR4, 0x202, URZ ;  /* 0x00000202040a7890 */ /* 0x000fe2000fffe03f */
[----:B------:R-:W-:Y:S01]  /*2100*/  IADD3 R53, R72, 0x8, R115 ;  /* 0x0000000848357810 */ /* 0x000fe20007ffe073 */
[----:B------:R-:W-:Y:S01]  /*2110*/  UMOV UR11, 0x80000020 ;  /* 0x80000020000b7882 */ /* 0x000fe20000000000 */
[C---:B------:R-:W-:Y:S01]  /*2120*/  FMUL.FTZ R48, R0.reuse, R77 ;  /* 0x0000004d00307220 */ /* 0x040fe20000410000 */
[----:B------:R-:W-:Y:S01]  /*2130*/  FMUL.FTZ R77, R0, R75 ;  /* 0x0000004b004d7220 */ /* 0x000fe20000410000 */
[----:B------:R-:W-:Y:S01]  /*2140*/  VIMNMX R76, R74, R53, PT ;  /* 0x000000354a4c7248 */ /* 0x000fe20003fe0100 */
        /* <DEDUP_REMOVED lines=10> */
[----:B------:R-:W1:Y:S01]  /*21f0*/  MUFU.TANH R77, R77 ;  /* 0x0000004d004d7308 */ /* 0x000e620000002400 */
[----:B--2---:R-:W-:Y:S01]  /*2200*/  FSEL R125, R125, -INF , P4 ;  /* 0xff8000007d7d7808 */ /* 0x004fe20002000000 */
[----:B------:R-:W-:Y:S01]  /*2210*/  FMUL.FTZ R81, R0, R82 ;  /* 0x0000005200517220 */ /* 0x000fe20000410000 */
[----:B------:R-:W-:Y:S01]  /*2220*/  ISETP.GT.AND P2, PT, R76, 0x9, PT ;  /* 0x000000094c00780c */ /* 0x000fe20003f44270 */
[C---:B------:R-:W-:Y:S01]  /*2230*/  FMUL.FTZ R83, R0.reuse, R83 ;  /* 0x0000005300537220 */ /* 0x040fe20000410000 */
[----:B---3--:R-:W-:Y:S01]  /*2240*/  FSEL R129, R129, -INF , P5 ;  /* 0xff80000081817808 */ /* 0x008fe20002800000 */
[----:B------:R-:W-:Y:S01]  /*2250*/  FMUL.FTZ R82, R0, R86 ;  /* 0x0000005600527220 */ /* 0x000fe20000410000 */
[----:B------:R-:W-:Y:S01]  /*2260*/  ISETP.GT.AND P3, PT, R76, 0x10, PT ;  /* 0x000000104c00780c */ /* 0x000fe20003f64270 */
[----:B------:R-:W2:Y:S01]  /*2270*/  MUFU.TANH R78, R78 ;  /* 0x0000004e004e7308 */ /* 0x000ea20000002400 */
[----:B----4-:R-:W-:Y:S01]  /*2280*/  FSEL R131, R131, -INF , P2 ;  /* 0xff80000083837808 */ /* 0x010fe20001000000 */
[----:B------:R-:W-:Y:S01]  /*2290*/  FMUL.FTZ R87, R0, R87 ;  /* 0x0000005700577220 */ /* 0x000fe20000410000 */
[----:B------:R-:W-:Y:S01]  /*22a0*/  ISETP.GT.AND P4, PT, R76, 0x11, PT ;  /* 0x000000114c00780c */ /* 0x000fe20003f84270 */
[----:B------:R-:W-:Y:S01]  /*22b0*/  ULDC UR4, c[0x0][0x988] ;  /* 0x0002620000047ab9 */ /* 0x000fe20000000800 */
[----:B-----5:R-:W-:-:S02]  /*22c0*/  FSEL R133, R133, -INF , P3 ;  /* 0xff80000085857808 */ /* 0x020fc40001800000 */
[C---:B------:R-:W-:Y:S01]  /*22d0*/  ISETP.GT.AND P2, PT, R76.reuse, 0x18, PT ;  /* 0x000000184c00780c */ /* 0x040fe20003f44270 */
[----:B------:R-:W3:Y:S01]  /*22e0*/  MUFU.TANH R79, R79 ;  /* 0x0000004f004f7308 */ /* 0x000ee20000002400 */
[----:B------:R-:W-:Y:S02]  /*22f0*/  FSEL R135, R135, -INF , P4 ;  /* 0xff80000087877808 */ /* 0x000fe40002000000 */
[C---:B------:R-:W-:Y:S02]  /*2300*/  ISETP.GT.AND P3, PT, R76.reuse, 0x19, PT ;  /* 0x000000194c00780c */ /* 0x040fe40003f64270 */
[----:B------:R-:W-:Y:S02]  /*2310*/  FSEL R137, R137, -INF , P2 ;  /* 0xff80000089897808 */ /* 0x000fe40001000000 */
[----:B------:R-:W-:Y:S01]  /*2320*/  ISETP.GT.AND P2, PT, R76, 0x20, PT ;  /* 0x000000204c00780c */ /* 0x000fe20003f44270 */
[----:B------:R-:W4:Y:S01]  /*2330*/  MUFU.TANH R81, R81 ;  /* 0x0000005100517308 */ /* 0x000f220000002400 */
[----:B------:R-:W-:-:S02]  /*2340*/  FSEL R117, R117, -INF , P3 ;  /* 0xff80000075757808 */ /* 0x000fc40001800000 */
[C---:B------:R-:W-:Y:S02]  /*2350*/  ISETP.GT.AND P3, PT, R76.reuse, 0x21, PT ;  /* 0x000000214c00780c */ /* 0x040fe40003f64270 */
[----:B------:R-:W-:Y:S02]  /*2360*/  FSEL R121, R121, -INF , P2 ;  /* 0xff80000079797808 */ /* 0x000fe40001000000 */
[C---:B------:R-:W-:Y:S01]  /*2370*/  ISETP.GT.AND P2, PT, R76.reuse, 0x28, PT ;  /* 0x000000284c00780c */ /* 0x040fe20003f44270 */
[----:B------:R-:W5:Y:S01]  /*2380*/  MUFU.TANH R83, R83 ;  /* 0x0000005300537308 */ /* 0x000f620000002400 */
[----:B------:R-:W-:Y:S02]  /*2390*/  FSEL R123, R123, -INF , P3 ;  /* 0xff8000007b7b7808 */ /* 0x000fe40001800000 */
[----:B------:R-:W-:Y:S02]  /*23a0*/  ISETP.GT.AND P3, PT, R76, 0x29, PT ;  /* 0x000000294c00780c */ /* 0x000fe40003f64270 */
[----:B------:R-:W-:Y:S01]  /*23b0*/  FSEL R127, R127, -INF , P2 ;  /* 0xff8000007f7f7808 */ /* 0x000fe20001000000 */
[----:B------:R-:W-:-:S02]  /*23c0*/  WARPGROUP.DEPBAR.LE gsb0, 0x0 ;  /* 0x00008000000079c5 */ /* 0x000fc40000010000 */
[----:B------:R-:W-:Y:S01]  /*23d0*/  FMUL.FTZ R53, R0, R56 ;  /* 0x0000003800357220 */ /* 0x000fe20000410000 */
[----:B------:R-:W-:Y:S01]  /*23e0*/  FMNMX.FTZ R56, R119, R125, !PT ;  /* 0x0000007d77387209 */ /* 0x000fe20007810000 */
[----:B------:R-:W-:Y:S01]  /*23f0*/  WARPGROUP.ARRIVE ;  /* 0x00000000000079c5 */ /* 0x000fe20000000000 */
[----:B------:R-:W-:Y:S01]  /*2400*/  ISETP.GT.AND P2, PT, R76, 0x30, PT ;  /* 0x000000304c00780c */ /* 0x000fe20003f44270 */
[C---:B------:R-:W-:Y:S01]  /*2410*/  FMUL.FTZ R63, R0.reuse, R63 ;  /* 0x0000003f003f7220 */ /* 0x040fe20000410000 */
[----:B------:R-:W-:Y:S01]  /*2420*/  FMNMX.FTZ R84, R129, R56, !PT ;  /* 0x0000003881547209 */ /* 0x000fe20007810000 */
[----:B------:R-:W-:Y:S01]  /*2430*/  FMUL.FTZ R56, R0, R58 ;  /* 0x0000003a00387220 */ /* 0x000fe20000410000 */
[----:B------:R-:W-:Y:S01]  /*2440*/  FSEL R93, R93, -INF , P3 ;  /* 0xff8000005d5d7808 */ /* 0x000fe20001800000 */
[----:B------:R-:W-:Y:S01]  /*2450*/  QGMMA.64x32x32.F32.E4M3.E4M3 R24, gdesc[UR8], R24, gsb0 ;  /* 0x00600000081879f3 */ /* 0x000fe20008000818 */
[----:B------:R-:W-:Y:S01]  /*2460*/  FMNMX.FTZ R84, R131, R84, !PT ;  /* 0x0000005483547209 */ /* 0x000fe20007810000 */
[----:B------:R1:W-:Y:S01]  /*2470*/  MUFU.TANH R95, R63 ;  /* 0x0000003f005f7308 */ /* 0x0003e20000002400 */
[----:B------:R-:W-:Y:S01]  /*2480*/  ISETP.GT.AND P3, PT, R76, 0x31, PT ;  /* 0x000000314c00780c */ /* 0x000fe20003f64270 */
[C---:B------:R-:W-:Y:S01]  /*2490*/  FMUL.FTZ R58, R0.reuse, R59 ;  /* 0x0000003b003a7220 */ /* 0x040fe20000410000 */
        /* <DEDUP_REMOVED lines=11> */
[----:B------:R-:W-:Y:S01]  /*2550*/  FMUL.FTZ R57, R0, R57 ;  /* 0x0000003900397220 */ /* 0x000fe20000410000 */
[----:B------:R-:W-:Y:S01]  /*2560*/  FMNMX.FTZ R84, R117, R84, !PT ;  /* 0x0000005475547209 */ /* 0x000fe20007810000 */
[----:B------:R-:W5:Y:S01]  /*2570*/  MUFU.TANH R87, R87 ;  /* 0x0000005700577308 */ /* 0x000f620000002400 */
[----:B------:R-:W-:-:S02]  /*2580*/  ISETP.GT.AND P3, PT, R76, 0x39, PT ;  /* 0x000000394c00780c */ /* 0x000fc40003f64270 */
[----:B------:R-:W-:Y:S02]  /*2590*/  FMNMX.FTZ R84, R121, R84, !PT ;  /* 0x0000005479547209 */ /* 0x000fe40007810000 */
[----:B-1----:R-:W-:Y:S02]  /*25a0*/  FSEL R63, R90, -INF , P2 ;  /* 0xff8000005a3f7808 */ /* 0x002fe40001000000 */
[----:B------:R-:W-:Y:S01]  /*25b0*/  FMNMX.FTZ R84, R123, R84, !PT ;  /* 0x000000547b547209 */ /* 0x000fe20007810000 */
[----:B------:R-:W1:Y:S01]  /*25c0*/  MUFU.TANH R56, R56 ;  /* 0x0000003800387308 */ /* 0x000e620000002400 */
[----:B------:R-:W-:Y:S02]  /*25d0*/  ISETP.GT.AND P2, PT, R76, 0x40, PT ;  /* 0x000000404c00780c */ /* 0x000fe40003f44270 */
[----:B------:R-:W-:Y:S02]  /*25e0*/  FMNMX.FTZ R84, R127, R84, !PT ;  /* 0x000000547f547209 */ /* 0x000fe40007810000 */
[----:B------:R-:W-:-:S02]  /*25f0*/  FSEL R67, R91, -INF , P3 ;  /* 0xff8000005b437808 */ /* 0x000fc40001800000 */
[----:B------:R-:W-:Y:S01]  /*2600*/  FMNMX.FTZ R84, R93, R84, !PT ;  /* 0x000000545d547209 */ /* 0x000fe20007810000 */
[----:B------:R-:W1:Y:S01]  /*2610*/  MUFU.TANH R58, R58 ;  /* 0x0000003a003a7308 */ /* 0x000e620000002400 */
[----:B------:R-:W-:Y:S02]  /*2620*/  ISETP.GT.AND P3, PT, R76, 0x41, PT ;  /* 0x000000414c00780c */ /* 0x000fe40003f64270 */
[----:B------:R-:W-:Y:S02]  /*2630*/  FMNMX.FTZ R84, R85, R84, !PT ;  /* 0x0000005455547209 */ /* 0x000fe40007810000 */
[----:B------:R-:W-:Y:S01]  /*2640*/  FSEL R75, R80, -INF , P2 ;  /* 0xff800000504b7808 */ /* 0x000fe20001000000 */
[----:B------:R-:W-:Y:S01]  /*2650*/  FMUL.FTZ R80, R0, R71 ;  /* 0x0000004700507220 */ /* 0x000fe20000410000 */
[----:B------:R-:W-:Y:S01]  /*2660*/  FMNMX.FTZ R84, R73, R84, !PT ;  /* 0x0000005449547209 */ /* 0x000fe20007810000 */
[----:B------:R-:W1:Y:S01]  /*2670*/  MUFU.TANH R59, R59 ;  /* 0x0000003b003b7308 */ /* 0x000e620000002400 */
[----:B------:R-:W-:-:S02]  /*2680*/  ISETP.GT.AND P2, PT, R76, 0x48, PT ;  /* 0x000000484c00780c */ /* 0x000fc40003f44270 */
[----:B------:R-:W-:Y:S02]  /*2690*/  FMNMX.FTZ R84, R63, R84, !PT ;  /* 0x000000543f547209 */ /* 0x000fe40007810000 */
[----:B------:R-:W-:Y:S02]  /*26a0*/  FSEL R77, R77, -INF , P3 ;  /* 0xff8000004d4d7808 */ /* 0x000fe40001800000 */
[----:B------:R-:W-:Y:S01]  /*26b0*/  FMNMX.FTZ R84, R67, R84, !PT ;  /* 0x0000005443547209 */ /* 0x000fe20007810000 */
[----:B------:R-:W1:Y:S01]  /*26c0*/  MUFU.TANH R66, R66 ;  /* 0x0000004200427308 */ /* 0x000e620000002400 */
[----:B------:R-:W-:Y:S02]  /*26d0*/  ISETP.GT.AND P3, PT, R76, 0x49, PT ;  /* 0x000000494c00780c */ /* 0x000fe40003f64270 */
[----:B------:R-:W-:Y:S02]  /*26e0*/  FMNMX.FTZ R84, R75, R84, !PT ;  /* 0x000000544b547209 */ /* 0x000fe40007810000 */
[----:B--2---:R-:W-:-:S02]  /*26f0*/  FSEL R71, R78, -INF , P2 ;  /* 0xff8000004e477808 */ /* 0x004fc40001000000 */
[----:B------:R-:W-:Y:S01]  /*2700*/  FMNMX.FTZ R84, R77, R84, !PT ;  /* 0x000000544d547209 */ /* 0x000fe20007810000 */
[----:B------:R-:W2:Y:S01]  /*2710*/  MUFU.TANH R62, R62 ;  /* 0x0000003e003e7308 */ /* 0x000ea20000002400 */
[----:B------:R-:W-:Y:S01]  /*2720*/  ISETP.GT.AND P2, PT, R76, 0x50, PT ;  /* 0x000000504c00780c */ /* 0x000fe20003f44270 */
[----:B------:R-:W-:Y:S02]  /*2730*/  WARPGROUP.DEPBAR.LE gsb0, 0x0 ;  /* 0x00008000000079c5 */ /* 0x000fe40000010000 */
[----:B---3--:R-:W-:Y:S01]  /*2740*/  FSEL R79, R79, -INF , P3 ;  /* 0xff8000004f4f7808 */ /* 0x008fe20001800000 */
[C---:B------:R-:W-:Y:S01]  /*2750*/  FMUL.FTZ R78, R0.reuse, R27 ;  /* 0x0000001b004e7220 */ /* 0x040fe20000410000 */
[----:B------:R-:W-:Y:S01]  /*2760*/  FMNMX.FTZ R84, R71, R84, !PT ;  /* 0x0000005447547209 */ /* 0x000fe20007810000 */
[----:B------:R-:W-:Y:S01]  /*2770*/  FMUL.FTZ R26, R0, R26 ;  /* 0x0000001a001a7220 */ /* 0x000fe20000410000 */
[----:B------:R-:W-:Y:S01]  /*2780*/  ISETP.GT.AND P3, PT, R76, 0x51, PT ;  /* 0x000000514c00780c */ /* 0x000fe20003f64270 */
[----:B------:R-:W3:Y:S01]  /*2790*/  MUFU.TANH R70, R70 ;  /* 0x0000004600467308 */ /* 0x000ee20000002400 */
[----:B----4-:R-:W-:Y:S01]  /*27a0*/  FSEL R81, R81, -INF , P2 ;  /* 0xff80000051517808 */ /* 0x010fe20001000000 */
[C---:B------:R-:W-:Y:S01]  /*27b0*/  FMUL.FTZ R30, R0.reuse, R30 ;  /* 0x0000001e001e7220 */ /* 0x040fe20000410000 */
[----:B------:R-:W-:Y:S01]  /*27c0*/  FMNMX.FTZ R84, R79, R84, !PT ;  /* 0x000000544f547209 */ /* 0x000fe20007810000 */
[----:B------:R-:W-:Y:S01]  /*27d0*/  FMUL.FTZ R34, R0, R34 ;  /* 0x0000002200227220 */ /* 0x000fe20000410000 */
[----:B------:R-:W-:Y:S01]  /*27e0*/  ISETP.GT.AND P2, PT, R76, 0x58, PT ;  /* 0x000000584c00780c */ /* 0x000fe20003f44270 */
[C---:B------:R-:W-:Y:S01]  /*27f0*/  FMUL.FTZ R38, R0.reuse, R38 ;  /* 0x0000002600267220 */ /* 0x040fe20000410000 */
[----:B-----5:R-:W-:Y:S01]  /*2800*/  FSEL R83, R83, -INF , P3 ;  /* 0xff80000053537808 */ /* 0x020fe20001800000 */
[----:B------:R-:W4:Y:S01]  /*2810*/  MUFU.TANH R80, R80 ;  /* 0x0000005000507308 */ /* 0x000f220000002400 */
[----:B------:R-:W-:Y:S01]  /*2820*/  FMNMX.FTZ R84, R81, R84, !PT ;  /* 0x0000005451547209 */ /* 0x000fe20007810000 */
[----:B------:R-:W-:Y:S01]  /*2830*/  FMUL.FTZ R24, R0, R24 ;  /* 0x0000001800187220 */ /* 0x000fe20000410000 */
[----:B------:R-:W-:Y:S01]  /*2840*/  ISETP.GT.AND P3, PT, R76, 0x59, PT ;  /* 0x000000594c00780c */ /* 0x000fe20003f64270 */
[----:B------:R-:W-:Y:S01]  /*2850*/  FMUL.FTZ R25, R0, R25 ;  /* 0x0000001900197220 */ /* 0x000fe20000410000 */
[----:B------:R-:W-:Y:S01]  /*2860*/  FSEL R27, R82, -INF , P2 ;  /* 0xff800000521b7808 */ /* 0x000fe20001000000 */
[----:B------:R-:W-:Y:S01]  /*2870*/  FMUL.FTZ R28, R0, R28 ;  /* 0x0000001c001c7220 */ /* 0x000fe20000410000 */
[----:B------:R-:W-:Y:S01]  /*2880*/  FMNMX.FTZ R84, R83, R84, !PT ;  /* 0x0000005453547209 */ /* 0x000fe20007810000 */
[----:B------:R-:W5:Y:S01]  /*2890*/  MUFU.TANH R26, R26 ;  /* 0x0000001a001a7308 */ /* 0x000f620000002400 */
[----:B------:R-:W-:Y:S01]  /*28a0*/  ISETP.GT.AND P2, PT, R76, 0x60, PT ;  /* 0x000000604c00780c */ /* 0x000fe20003f44270 */
[C---:B------:R-:W-:Y:S01]  /*28b0*/  FMUL.FTZ R29, R0.reuse, R29 ;  /* 0x0000001d001d7220 */ /* 0x040fe20000410000 */
[----:B------:R-:W-:Y:S01]  /*28c0*/  FSEL R87, R87, -INF , P3 ;  /* 0xff80000057577808 */ /* 0x000fe20001800000 */
[C---:B------:R-:W-:Y:S01]  /*28d0*/  FMUL.FTZ R32, R0.reuse, R32 ;  /* 0x0000002000207220 */ /* 0x040fe20000410000 */
[----:B------:R-:W-:Y:S01]  /*28e0*/  FMNMX.FTZ R84, R27, R84, !PT ;  /* 0x000000541b547209 */ /* 0x000fe20007810000 */
[----:B------:R-:W-:Y:S01]  /*28f0*/  FMUL.FTZ R33, R0, R33 ;  /* 0x0000002100217220 */ /* 0x000fe20000410000 */
[----:B------:R-:W-:Y:S01]  /*2900*/  ISETP.GT.AND P3, PT, R76, 0x61, PT ;  /* 0x000000614c00780c */ /* 0x000fe20003f64270 */
[----:B------:R-:W5:Y:S01]  /*2910*/  MUFU.TANH R78, R78 ;  /* 0x0000004e004e7308 */ /* 0x000f620000002400 */
[----:B-1----:R-:W-:Y:S01]  /*2920*/  FSEL R89, R56, -INF , P2 ;  /* 0xff80000038597808 */ /* 0x002fe20001000000 */
[----:B------:R-:W-:Y:S01]  /*2930*/  FMUL.FTZ R56, R0, R31 ;  /* 0x0000001f00387220 */ /* 0x000fe20000410000 */
[----:B------:R-:W-:Y:S01]  /*2940*/  FMNMX.FTZ R84, R87, R84, !PT ;  /* 0x0000005457547209 */ /* 0x000fe20007810000 */
[----:B------:R1:W-:Y:S01]  /*2950*/  @!P0 SYNCS.ARRIVE.TRANS64.RED.A1T0 RZ, [R3+URZ], RZ ;  /* 0x000000ff03ff89a7 */ /* 0x0003e2000810043f */
[----:B------:R-:W-:-:S02]  /*2960*/  ISETP.GT.AND P2, PT, R76, 0x68, PT ;  /* 0x000000684c00780c */ /* 0x000fc40003f44270 */
[----:B------:R-:W-:Y:S01]  /*2970*/  FSEL R91, R58, -INF , P3 ;  /* 0xff8000003a5b7808 */ /* 0x000fe20001800000 */
[----:B------:R-:W1:Y:S01]  /*2980*/  MUFU.TANH R30, R30 ;  /* 0x0000001e001e7308 */ /* 0x000e620000002400 */
[----:B------:R-:W-:Y:S01]  /*2990*/  FMNMX.FTZ R84, R89, R84, !PT ;  /* 0x0000005459547209 */ /* 0x000fe20007810000 */
[----:B------:R-:W-:Y:S01]  /*29a0*/  FMUL.FTZ R58, R0, R35 ;  /* 0x00000023003a7220 */ /* 0x000fe20000410000 */
[----:B------:R-:W-:Y:S02]  /*29b0*/  ISETP.GT.AND P3, PT, R76, 0x69, PT ;  /* 0x000000694c00780c */ /* 0x000fe40003f64270 */
[----:B------:R-:W-:Y:S01]  /*29c0*/  FSEL R31, R59, -INF , P2 ;  /* 0xff8000003b1f7808 */ /* 0x000fe20001000000 */
[----:B------:R-:W-:Y:S01]  /*29d0*/  FMUL.FTZ R59, R0, R39 ;  /* 0x00000027003b7220 */ /* 0x000fe20000410000 */
[----:B------:R-:W-:Y:S01]  /*29e0*/  FMNMX.FTZ R84, R91, R84, !PT ;  /* 0x000000545b547209 */ /* 0x000fe20007810000 */
[----:B------:R-:W1:Y:S01]  /*29f0*/  MUFU.TANH R56, R56 ;  /* 0x0000003800387308 */ /* 0x000e620000002400 */
[----:B------:R-:W-:-:S02]  /*2a00*/  ISETP.GT.AND P2, PT, R76, 0x70, PT ;  /* 0x000000704c00780c */ /* 0x000fc40003f44270 */
[----:B------:R-:W-:Y:S02]  /*2a10*/  FSEL R95, R95, -INF , P3 ;  /* 0xff8000005f5f7808 */ /* 0x000fe40001800000 */
[----:B------:R-:W-:Y:S02]  /*2a20*/  FMNMX.FTZ R84, R31, R84, !PT ;  /* 0x000000541f547209 */ /* 0x000fe40007810000 */
[----:B------:R-:W-:Y:S01]  /*2a30*/  ISETP.GT.AND P3, PT, R76, 0x71, PT ;  /* 0x000000714c00780c */ /* 0x000fe20003f64270 */
[----:B------:R-:W1:Y:S01]  /*2a40*/  MUFU.TANH R34, R34 ;  /* 0x0000002200227308 */ /* 0x000e620000002400 */
[----:B------:R-:W-:Y:S02]  /*2a50*/  FSEL R97, R66, -INF , P2 ;  /* 0xff80000042617808 */ /* 0x000fe40001000000 */
[----:B------:R-:W-:Y:S02]  /*2a60*/  FMNMX.FTZ R84, R95, R84, !PT ;  /* 0x000000545f547209 */ /* 0x000fe40007810000 */
[----:B------:R-:W-:-:S02]  /*2a70*/  ISETP.GT.AND P2, PT, R76, 0x78, PT ;  /* 0x000000784c00780c */ /* 0x000fc40003f44270 */
[----:B--2---:R-:W-:Y:S01]  /*2a80*/  FSEL R99, R62, -INF , P3 ;  /* 0xff8000003e637808 */ /* 0x004fe20001800000 */
[----:B------:R-:W2:Y:S01]  /*2a90*/  MUFU.TANH R58, R58 ;  /* 0x0000003a003a7308 */ /* 0x000ea20000002400 */
[----:B------:R-:W-:Y:S01]  /*2aa0*/  FMNMX.FTZ R84, R97, R84, !PT ;  /* 0x0000005461547209 */ /* 0x000fe20007810000 */
[----:B------:R-:W-:Y:S01]  /*2ab0*/  FMUL.FTZ R62, R0, R36 ;  /* 0x00000024003e7220 */ /* 0x000fe20000410000 */
[----:B------:R-:W-:Y:S02]  /*2ac0*/  ISETP.GT.AND P3, PT, R76, 0x79, PT ;  /* 0x000000794c00780c */ /* 0x000fe40003f64270 */
[----:B---3--:R-:W-:Y:S02]  /*2ad0*/  FSEL R101, R70, -INF , P2 ;  /* 0xff80000046657808 */ /* 0x008fe40001000000 */
[----:B------:R-:W-:Y:S01]  /*2ae0*/  FMNMX.FTZ R84, R99, R84, !PT ;  /* 0x0000005463547209 */ /* 0x000fe20007810000 */
[----:B------:R-:W3:Y:S01]  /*2af0*/  MUFU.TANH R38, R38 ;  /* 0x0000002600267308 */ /* 0x000ee20000002400 */
[----:B------:R-:W-:-:S02]  /*2b00*/  ISETP.GT.AND P2, PT, R76, 0x80, PT ;  /* 0x000000804c00780c */ /* 0x000fc40003f44270 */
[----:B----4-:R-:W-:Y:S02]  /*2b10*/  FSEL R35, R80, -INF , P3 ;  /* 0xff80000050237808 */ /* 0x010fe40001800000 */
[----:B------:R-:W-:Y:S02]  /*2b20*/  FMNMX.FTZ R84, R101, R84, !PT ;  /* 0x0000005465547209 */ /* 0x000fe40007810000 */
[----:B------:R-:W-:Y:S01]  /*2b30*/  ISETP.GT.AND P3, PT, R76, 0x81, PT ;  /* 0x000000814c00780c */ /* 0x000fe20003f64270 */
[----:B------:R-:W4:Y:S01]  /*2b40*/  MUFU.TANH R59, R59 ;  /* 0x0000003b003b7308 */ /* 0x000f220000002400 */
[----:B-----5:R-:W-:Y:S01]  /*2b50*/  FSEL R105, R26, -INF , P2 ;  /* 0xff8000001a697808 */ /* 0x020fe20001000000 */
[C---:B------:R-:W-:Y:S01]  /*2b60*/  FMUL.FTZ R26, R0.reuse, R60 ;  /* 0x0000003c001a7220 */ /* 0x040fe20000410000 */
[----:B------:R-:W-:Y:S01]  /*2b70*/  FMNMX.FTZ R84, R35, R84, !PT ;  /* 0x0000005423547209 */ /* 0x000fe20007810000 */
[----:B------:R-:W-:Y:S01]  /*2b80*/  FMUL.FTZ R60, R0, R69 ;  /* 0x00000045003c7220 */ /* 0x000fe20000410000 */
[----:B------:R-:W-:-:S02]  /*2b90*/  ISETP.GT.AND P2, PT, R76, 0x88, PT ;  /* 0x000000884c00780c */ /* 0x000fc40003f44270 */
[----:B------:R-:W-:Y:S01]  /*2ba0*/  FSEL R103, R78, -INF , P3 ;  /* 0xff8000004e677808 */ /* 0x000fe20001800000 */
[----:B------:R-:W-:Y:S01]  /*2bb0*/  MUFU.TANH R4, R4 ;  /* 0x0000000400047308 */ /* 0x000fe20000002400 */
[----:B------:R-:W-:Y:S02]  /*2bc0*/  FMNMX.FTZ R84, R105, R84, !PT ;  /* 0x0000005469547209 */ /* 0x000fe40007810000 */
[----:B------:R-:W-:Y:S02]  /*2bd0*/  ISETP.GT.AND P3, PT, R76, 0x89, PT ;  /* 0x000000894c00780c */ /* 0x000fe40003f64270 */
[----:B-1----:R-:W-:Y:S01]  /*2be0*/  FSEL R107, R30, -INF , P2 ;  /* 0xff8000001e6b7808 */ /* 0x002fe20001000000 */
[----:B------:R-:W-:Y:S01]  /*2bf0*/  FMUL.FTZ R30, R0, R61 ;  /* 0x0000003d001e7220 */ /* 0x000fe20000410000 */
[----:B------:R-:W-:Y:S01]  /*2c00*/  FMNMX.FTZ R84, R103, R84, !PT ;  /* 0x0000005467547209 */ /* 0x000fe20007810000 */
[----:B------:R-:W1:Y:S01]  /*2c10*/  MUFU.TANH R6, R6 ;  /* 0x0000000600067308 */ /* 0x000e620000002400 */
[----:B------:R-:W-:-:S02]  /*2c20*/  ISETP.GT.AND P2, PT, R76, 0x90, PT ;  /* 0x000000904c00780c */ /* 0x000fc40003f44270 */
[----:B------:R-:W-:Y:S02]  /*2c30*/  FSEL R39, R56, -INF , P3 ;  /* 0xff80000038277808 */ /* 0x000fe40001800000 */
[----:B------:R-:W-:Y:S02]  /*2c40*/  FMNMX.FTZ R84, R107, R84, !PT ;  /* 0x000000546b547209 */ /* 0x000fe40007810000 */
[----:B------:R-:W-:Y:S01]  /*2c50*/  ISETP.GT.AND P3, PT, R76, 0x91, PT ;  /* 0x000000914c00780c */ /* 0x000fe20003f64270 */
[----:B------:R-:W5:Y:S01]  /*2c60*/  MUFU.TANH R7, R7 ;  /* 0x0000000700077308 */ /* 0x000f620000002400 */
[----:B------:R-:W-:Y:S01]  /*2c70*/  FSEL R113, R34, -INF , P2 ;  /* 0xff80000022717808 */ /* 0x000fe20001000000 */
[C---:B------:R-:W-:Y:S01]  /*2c80*/  FMUL.FTZ R34, R0.reuse, R64 ;  /* 0x0000004000227220 */ /* 0x040fe20000410000 */
[----:B------:R-:W-:Y:S01]  /*2c90*/  FMNMX.FTZ R84, R39, R84, !PT ;  /* 0x0000005427547209 */ /* 0x000fe20007810000 */
[----:B------:R-:W-:Y:S01]  /*2ca0*/  FMUL.FTZ R64, R0, R37 ;  /* 0x0000002500407220 */ /* 0x000fe20000410000 */
[----:B------:R-:W-:-:S02]  /*2cb0*/  ISETP.GT.AND P2, PT, R76, 0x98, PT ;  /* 0x000000984c00780c */ /* 0x000fc40003f44270 */
[----:B--2---:R-:W-:Y:S01]  /*2cc0*/  FSEL R111, R58, -INF , P3 ;  /* 0xff8000003a6f7808 */ /* 0x004fe20001800000 */
[----:B------:R-:W-:Y:S01]  /*2cd0*/  MUFU.TANH R8, R8 ;  /* 0x0000000800087308 */ /* 0x000fe20000002400 */
[----:B------:R-:W-:Y:S01]  /*2ce0*/  FMNMX.FTZ R84, R113, R84, !PT ;  /* 0x0000005471547209 */ /* 0x000fe20007810000 */
[----:B------:R-:W-:Y:S01]  /*2cf0*/  FMUL.FTZ R58, R0, R68 ;  /* 0x00000044003a7220 */ /* 0x000fe20000410000 */
[----:B------:R-:W-:Y:S02]  /*2d00*/  ISETP.GT.AND P3, PT, R76, 0x99, PT ;  /* 0x000000994c00780c */ /* 0x000fe40003f64270 */
[----:B---3--:R-:W-:Y:S01]  /*2d10*/  FSEL R109, R38, -INF , P2 ;  /* 0xff800000266d7808 */ /* 0x008fe20001000000 */
[----:B------:R-:W-:Y:S01]  /*2d20*/  FMUL.FTZ R38, R0, R65 ;  /* 0x0000004100267220 */ /* 0x000fe20000410000 */
[----:B------:R-:W-:Y:S01]  /*2d30*/  FMNMX.FTZ R84, R111, R84, !PT ;  /* 0x000000546f547209 */ /* 0x000fe20007810000 */
[----:B------:R-:W2:Y:S01]  /*2d40*/  MUFU.TANH R9, R9 ;  /* 0x0000000900097308 */ /* 0x000ea20000002400 */
[----:B----4-:R-:W-:-:S02]  /*2d50*/  FSEL R61, R59, -INF , P3 ;  /* 0xff8000003b3d7808 */ /* 0x010fc40001800000 */
[----:B------:R-:W-:Y:S02]  /*2d60*/  FMNMX.FTZ R84, R109, R84, !PT ;  /* 0x000000546d547209 */ /* 0x000fe40007810000 */
[----:B------:R-:W-:Y:S02]  /*2d70*/  VIADDMNMX R72, R115, R72, R74, PT ;  /* 0x0000004873487246 */ /* 0x000fe4000380014a */
[----:B------:R-:W-:Y:S01]  /*2d80*/  FMNMX.FTZ R84, R61, R84, !PT ;  /* 0x000000543d547209 */ /* 0x000fe20007810000 */
[----:B------:R-:W-:Y:S01]  /*2d90*/  MUFU.TANH R10, R10 ;  /* 0x0000000a000a7308 */ /* 0x000fe20000002400 */
[C---:B------:R-:W-:Y:S02]  /*2da0*/  ISETP.GT.AND P3, PT, R72.reuse, 0x1, PT ;  /* 0x000000014800780c */ /* 0x040fe40003f64270 */
[----:B------:R-:W-:Y:S01]  /*2db0*/  ISETP.GT.AND P4, PT, R72, 0x8, PT ;  /* 0x000000084800780c */ /* 0x000fe20003f84270 */
[----:B------:R-:W3:Y:S01]  /*2dc0*/  SHFL.BFLY PT, R59, R84, 0x2, 0x1f ;  /* 0x0c401f00543b7f89 */ /* 0x000ee200000e0000 */
[----:B-1----:R-:W-:-:S02]  /*2dd0*/  FSEL R6, R6, -INF , P3 ;  /* 0xff80000006067808 */ /* 0x002fc40001800000 */
[----:B-----5:R-:W-:Y:S01]  /*2de0*/  FSEL R7, R7, -INF , P4 ;  /* 0xff80000007077808 */ /* 0x020fe20002000000 */
[----:B------:R-:W1:Y:S01]  /*2df0*/  MUFU.TANH R11, R11 ;  /* 0x0000000b000b7308 */ /* 0x000e620000002400 */
[----:B------:R-:W-:-:S04]  /*2e00*/  ISETP.GT.AND P3, PT, R72, 0x10, PT ;  /* 0x000000104800780c */ /* 0x000fc80003f64270 */
[----:B--2---:R-:W-:Y:S02]  /*2e10*/  FSEL R9, R9, -INF , P3 ;  /* 0xff80000009097808 */ /* 0x004fe40001800000 */
[----:B------:R-:W-:Y:S01]  /*2e20*/  ISETP.GT.AND P3, PT, R72, 0x18, PT ;  /* 0x000000184800780c */ /* 0x000fe20003f64270 */
[----:B------:R-:W-:Y:S08]  /*2e30*/  MUFU.TANH R12, R12 ;  /* 0x0000000c000c7308 */ /* 0x000ff00000002400 */
[----:B------:R-:W2:Y:S01]  /*2e40*/  MUFU.TANH R13, R13 ;  /* 0x0000000d000d7308 */ /* 0x000ea20000002400 */
[----:B-1----:R-:W-:-:S02]  /*2e50*/  FSEL R11, R11, -INF , P3 ;  /* 0xff8000000b0b7808 */ /* 0x002fc40001800000 */
[----:B------:R-:W-:Y:S02]  /*2e60*/  ISETP.GT.AND P3, PT, R72, 0x20, PT ;  /* 0x000000204800780c */ /* 0x000fe40003f64270 */
[----:B---3--:R-:W-:-:S03]  /*2e70*/  FMNMX.FTZ R56, R84, R59, !PT ;  /* 0x0000003b54387209 */ /* 0x008fc60007810000 */
[----:B------:R-:W-:Y:S02]  /*2e80*/  MUFU.TANH R14, R14 ;  /* 0x0000000e000e7308 */ /* 0x000fe40000002400 */
[----:B------:R-:W1:Y:S06]  /*2e90*/  SHFL.BFLY PT, R59, R56, 0x1, 0x1f ;  /* 0x0c201f00383b7f89 */ /* 0x000e6c00000e0000 */
[----:B------:R-:W3:Y:S01]  /*2ea0*/  MUFU.TANH R15, R15 ;  /* 0x0000000f000f7308 */ /* 0x000ee20000002400 */
[----:B--2---:R-:W-:Y:S02]  /*2eb0*/  FSEL R13, R13, -INF , P3 ;  /* 0xff8000000d0d7808 */ /* 0x004fe40001800000 */
[----:B------:R-:W-:-:S05]  /*2ec0*/  ISETP.GT.AND P3, PT, R72, 0x28, PT ;  /* 0x000000284800780c */ /* 0x000fca0003f64270 */
[----:B------:R-:W2:Y:S08]  /*2ed0*/  MUFU.TANH R20, R20 ;  /* 0x0000001400147308 */ /* 0x000eb00000002400 */
[----:B------:R-:W4:Y:S01]  /*2ee0*/  MUFU.TANH R21, R21 ;  /* 0x0000001500157308 */ /* 0x000f220000002400 */
[----:B---3--:R-:W-:Y:S02]  /*2ef0*/  FSEL R15, R15, -INF , P3 ;  /* 0xff8000000f0f7808 */ /* 0x008fe40001800000 */
[----:B-1----:R-:W-:Y:S01]  /*2f00*/  FMNMX.FTZ R59, R56, R59, !PT ;  /* 0x0000003b383b7209 */ /* 0x002fe20007810000 */
[----:B------:R-:W-:Y:S01]  /*2f10*/  IMAD.U32 R56, RZ, RZ, UR4 ;  /* 0x00000004ff387e24 */ /* 0x000fe2000f8e00ff */
[----:B------:R-:W-:-:S02]  /*2f20*/  ISETP.GT.AND P3, PT, R72, 0x30, PT ;  /* 0x000000304800780c */ /* 0x000fc40003f64270 */
[C---:B------:R-:W-:Y:S01]  /*2f30*/  FSETP.NEU.FTZ.AND P2, PT, R59.reuse, -INF , PT ;  /* 0xff8000003b00780b */ /* 0x040fe20003f5d000 */
[----:B------:R-:W-:-:S01]  /*2f40*/  FFMA.FTZ R36, R59, R56, -8 ;  /* 0xc10000003b247423 */ /* 0x000fc20000010038 */
[----:B------:R-:W1:Y:S04]  /*2f50*/  MUFU.TANH R42, R42 ;  /* 0x0000002a002a7308 */ /* 0x000e680000002400 */
[----:B------:R-:W-:Y:S02]  /*2f60*/  FSEL R36, R36, RZ, P2 ;  /* 0x000000ff24247208 */ /* 0x000fe40001000000 */
[----:B------:R-:W-:Y:S02]  /*2f70*/  ISETP.GT.AND P2, PT, R72, RZ, PT ;  /* 0x000000ff4800720c */ /* 0x000fe40003f44270 */
[----:B------:R-:W3:Y:S01]  /*2f80*/  MUFU.TANH R43, R43 ;  /* 0x0000002b002b7308 */ /* 0x000ee20000002400 */
[----:B------:R-:W-:-:S01]  /*2f90*/  FFMA.FTZ R37, R119, R56, -R36 ;  /* 0x0000003877257223 */ /* 0x000fc20000010824 */
[----:B------:R-:W-:Y:S01]  /*2fa0*/  FSEL R115, R4, -INF , P2 ;  /* 0xff80000004737808 */ /* 0x000fe20001000000 */
[----:B------:R-:W-:-:S01]  /*2fb0*/  FFMA.FTZ R66, R125, R56, -R36 ;  /* 0x000000387d427223 */ /* 0x000fc20000010824 */
[----:B------:R-:W-:Y:S01]  /*2fc0*/  ISETP.GT.AND P2, PT, R72, 0x9, PT ;  /* 0x000000094800780c */ /* 0x000fe20003f44270 */
[----:B------:R-:W-:-:S01]  /*2fd0*/  FFMA.FTZ R65, R129, R56, -R36 ;  /* 0x0000003881417223 */ /* 0x000fc20000010824 */
[----:B------:R-:W-:Y:S01]  /*2fe0*/  FMNMX.FTZ R74, R115, R6, !PT ;  /* 0x00000006734a7209 */ /* 0x000fe20007810000 */
[----:B------:R-:W-:-:S01]  /*2ff0*/  FFMA.FTZ R68, R131, R56, -R36 ;  /* 0x0000003883447223 */ /* 0x000fc20000010824 */
[----:B------:R-:W-:Y:S01]  /*3000*/  FSEL R119, R8, -INF , P2 ;  /* 0xff80000008777808 */ /* 0x000fe20001000000 */
[----:B------:R-:W-:-:S01]  /*3010*/  FFMA.FTZ R8, R121, R56, -R36 ;  /* 0x0000003879087223 */ /* 0x000fc20000010824 */
[----:B------:R-:W-:Y:S01]  /*3020*/  FMNMX.FTZ R74, R7, R74, !PT ;  /* 0x0000004a074a7209 */ /* 0x000fe20007810000 */
[----:B------:R-:W5:Y:S01]  /*3030*/  MUFU.TANH R44, R44 ;  /* 0x0000002c002c7308 */ /* 0x000f620000002400 */
[----:B------:R-:W-:Y:S01]  /*3040*/  ISETP.GT.AND P2, PT, R72, 0x11, PT ;  /* 0x000000114800780c */ /* 0x000fe20003f44270 */
[--C-:B------:R-:W-:Y:S01]  /*3050*/  FFMA.FTZ R69, R133, R56, -R36.reuse ;  /* 0x0000003885457223 */ /* 0x100fe20000010824 */
[----:B------:R-:W-:Y:S01]  /*3060*/  FMNMX.FTZ R74, R119, R74, !PT ;  /* 0x0000004a774a7209 */ /* 0x000fe20007810000 */
[-CC-:B------:R-:W-:Y:S01]  /*3070*/  FFMA.FTZ R70, R135, R56.reuse, -R36.reuse ;  /* 0x0000003887467223 */ /* 0x180fe20000010824 */
[----:B------:R-:W-:Y:S01]  /*3080*/  FSEL R121, R10, -INF , P2 ;  /* 0xff8000000a797808 */ /* 0x000fe20001000000 */
[--C-:B------:R-:W-:Y:S01]  /*3090*/  FFMA.FTZ R10, R127, R56, -R36.reuse ;  /* 0x000000387f0a7223 */ /* 0x100fe20000010824 */
        /* <DEDUP_REMOVED lines=22> */
[----:B--2---:R-:W-:Y:S01]  /*3200*/  FSEL R129, R20, -INF , P2 ;  /* 0xff80000014817808 */ /* 0x004fe20001000000 */
[--C-:B------:R-:W-:Y:S01]  /*3210*/  FFMA.FTZ R20, R75, R56, -R36.reuse ;  /* 0x000000384b147223 */ /* 0x100fe20000010824 */
[----:B------:R-:W-:Y:S01]  /*3220*/  FMNMX.FTZ R74, R15, R74, !PT ;  /* 0x0000004a0f4a7209 */ /* 0x000fe20007810000 */
[----:B------:R-:W2:Y:S01]  /*3230*/  MUFU.TANH R48, R48 ;  /* 0x0000003000307308 */ /* 0x000ea20000002400 */
[C---:B------:R-:W-:Y:S01]  /*3240*/  ISETP.GT.AND P2, PT, R72.reuse, 0x31, PT ;  /* 0x000000314800780c */ /* 0x040fe20003f44270 */
[-CC-:B------:R-:W-:Y:S01]  /*3250*/  FFMA.FTZ R67, R67, R56.reuse, -R36.reuse ;  /* 0x0000003843437223 */ /* 0x180fe20000010824 */
[----:B----4-:R-:W-:Y:S01]  /*3260*/  FSEL R21, R21, -INF , P3 ;  /* 0xff80000015157808 */ /* 0x010fe20001800000 */
[--C-:B------:R-:W-:Y:S01]  /*3270*/  FFMA.FTZ R77, R77, R56, -R36.reuse ;  /* 0x000000384d4d7223 */ /* 0x100fe20000010824 */
[----:B------:R-:W-:Y:S01]  /*3280*/  FMNMX.FTZ R74, R129, R74, !PT ;  /* 0x0000004a814a7209 */ /* 0x000fe20007810000 */
[-CC-:B------:R-:W-:Y:S01]  /*3290*/  FFMA.FTZ R83, R83, R56.reuse, -R36.reuse ;  /* 0x0000003853537223 */ /* 0x180fe20000010824 */
[----:B------:R-:W-:Y:S01]  /*32a0*/  ISETP.GT.AND P3, PT, R72, 0x38, PT ;  /* 0x000000384800780c */ /* 0x000fe20003f64270 */
[----:B------:R-:W4:Y:S01]  /*32b0*/  MUFU.TANH R49, R49 ;  /* 0x0000003100317308 */ /* 0x000f220000002400 */
[----:B-1----:R-:W-:Y:S01]  /*32c0*/  FSEL R85, R42, -INF , P2 ;  /* 0xff8000002a557808 */ /* 0x002fe20001000000 */
[--C-:B------:R-:W-:Y:S01]  /*32d0*/  FFMA.FTZ R42, R71, R56, -R36.reuse ;  /* 0x00000038472a7223 */ /* 0x100fe20000010824 */
[----:B------:R-:W-:Y:S01]  /*32e0*/  FMNMX.FTZ R74, R21, R74, !PT ;  /* 0x0000004a154a7209 */ /* 0x000fe20007810000 */
[-CC-:B------:R-:W-:Y:S01]  /*32f0*/  FFMA.FTZ R87, R87, R56.reuse, -R36.reuse ;  /* 0x0000003857577223 */ /* 0x180fe20000010824 */
[C---:B------:R-:W-:Y:S01]  /*3300*/  ISETP.GT.AND P2, PT, R72.reuse, 0x39, PT ;  /* 0x000000394800780c */ /* 0x040fe20003f44270 */
[--C-:B------:R-:W-:Y:S01]  /*3310*/  FFMA.FTZ R35, R35, R56, -R36.reuse ;  /* 0x0000003823237223 */ /* 0x100fe20000010824 */
[----:B---3--:R-:W-:Y:S01]  /*3320*/  FSEL R43, R43, -INF , P3 ;  /* 0xff8000002b2b7808 */ /* 0x008fe20001800000 */
[----:B------:R-:W1:Y:S01]  /*3330*/  MUFU.TANH R50, R50 ;  /* 0x0000003200327308 */ /* 0x000e620000002400 */
[----:B------:R-:W-:Y:S01]  /*3340*/  FMNMX.FTZ R74, R85, R74, !PT ;  /* 0x0000004a554a7209 */ /* 0x000fe20007810000 */
[-CC-:B------:R-:W-:Y:S01]  /*3350*/  FFMA.FTZ R39, R39, R56.reuse, -R36.reuse ;  /* 0x0000003827277223 */ /* 0x180fe20000010824 */
[----:B------:R-:W-:Y:S01]  /*3360*/  ISETP.GT.AND P3, PT, R72, 0x40, PT ;  /* 0x000000404800780c */ /* 0x000fe20003f64270 */
[-CC-:B------:R-:W-:Y:S01]  /*3370*/  FFMA.FTZ R61, R61, R56.reuse, -R36.reuse ;  /* 0x000000383d3d7223 */ /* 0x180fe20000010824 */
[----:B-----5:R-:W-:Y:S01]  /*3380*/  FSEL R131, R44, -INF , P2 ;  /* 0xff8000002c837808 */ /* 0x020fe20001000000 */
[----:B------:R-:W-:Y:S01]  /*3390*/  FFMA.FTZ R44, R107, R56, -R36 ;  /* 0x000000386b2c7223 */ /* 0x000fe20000010824 */
[----:B------:R-:W-:Y:S01]  /*33a0*/  FMNMX.FTZ R74, R43, R74, !PT ;  /* 0x0000004a2b4a7209 */ /* 0x000fe20007810000 */
[----:B------:R-:W3:Y:S01]  /*33b0*/  MUFU.TANH R51, R51 ;  /* 0x0000003300337308 */ /* 0x000ee20000002400 */
[----:B------:R-:W-:-:S02]  /*33c0*/  ISETP.GT.AND P2, PT, R72, 0x41, PT ;  /* 0x000000414800780c */ /* 0x000fc40003f44270 */
[----:B------:R-:W-:Y:S02]  /*33d0*/  FSEL R45, R45, -INF , P3 ;  /* 0xff8000002d2d7808 */ /* 0x000fe40001800000 */
[----:B------:R-:W-:Y:S02]  /*33e0*/  FMNMX.FTZ R74, R131, R74, !PT ;  /* 0x0000004a834a7209 */ /* 0x000fe40007810000 */
[----:B------:R-:W-:Y:S01]  /*33f0*/  ISETP.GT.AND P3, PT, R72, 0x48, PT ;  /* 0x000000484800780c */ /* 0x000fe20003f64270 */
[----:B------:R-:W5:Y:S01]  /*3400*/  MUFU.TANH R52, R52 ;  /* 0x0000003400347308 */ /* 0x000f620000002400 */
[----:B------:R-:W-:Y:S01]  /*3410*/  FSEL R63, R46, -INF , P2 ;  /* 0xff8000002e3f7808 */ /* 0x000fe20001000000 */
[----:B------:R-:W-:Y:S01]  /*3420*/  FFMA.FTZ R46, R113, R56, -R36 ;  /* 0x00000038712e7223 */ /* 0x000fe20000010824 */
[----:B------:R-:W-:Y:S02]  /*3430*/  FMNMX.FTZ R74, R45, R74, !PT ;  /* 0x0000004a2d4a7209 */ /* 0x000fe40007810000 */
[----:B------:R-:W-:-:S02]  /*3440*/  ISETP.GT.AND P2, PT, R72, 0x49, PT ;  /* 0x000000494800780c */ /* 0x000fc40003f44270 */
[----:B------:R-:W-:Y:S01]  /*3450*/  FSEL R47, R47, -INF , P3 ;  /* 0xff8000002f2f7808 */ /* 0x000fe20001800000 */
[----:B------:R-:W5:Y:S01]  /*3460*/  MUFU.TANH R53, R53 ;  /* 0x0000003500357308 */ /* 0x000f620000002400 */
[----:B------:R-:W-:Y:S02]  /*3470*/  FMNMX.FTZ R74, R63, R74, !PT ;  /* 0x0000004a3f4a7209 */ /* 0x000fe40007810000 */
[----:B------:R-:W-:Y:S02]  /*3480*/  ISETP.GT.AND P3, PT, R72, 0x50, PT ;  /* 0x000000504800780c */ /* 0x000fe40003f64270 */
[----:B--2---:R-:W-:Y:S02]  /*3490*/  FSEL R133, R48, -INF , P2 ;  /* 0xff80000030857808 */ /* 0x004fe40001000000 */
[----:B------:R-:W-:Y:S01]  /*34a0*/  FMNMX.FTZ R74, R47, R74, !PT ;  /* 0x0000004a2f4a7209 */ /* 0x000fe20007810000 */
[----:B------:R-:W2:Y:S01]  /*34b0*/  MUFU.TANH R57, R57 ;  /* 0x0000003900397308 */ /* 0x000ea20000002400 */
[----:B------:R-:W-:-:S02]  /*34c0*/  ISETP.GT.AND P2, PT, R72, 0x51, PT ;  /* 0x000000514800780c */ /* 0x000fc40003f44270 */
[----:B----4-:R-:W-:Y:S02]  /*34d0*/  FSEL R49, R49, -INF , P3 ;  /* 0xff80000031317808 */ /* 0x010fe40001800000 */
[----:B------:R-:W-:Y:S02]  /*34e0*/  FMNMX.FTZ R74, R133, R74, !PT ;  /* 0x0000004a854a7209 */ /* 0x000fe40007810000 */
[----:B------:R-:W-:Y:S01]  /*34f0*/  ISETP.GT.AND P3, PT, R72, 0x58, PT ;  /* 0x000000584800780c */ /* 0x000fe20003f64270 */
[----:B------:R-:W-:Y:S01]  /*3500*/  MUFU.TANH R26, R26 ;  /* 0x0000001a001a7308 */ /* 0x000fe20000002400 */
[----:B-1----:R-:W-:Y:S02]  /*3510*/  FSEL R75, R50, -INF , P2 ;  /* 0xff800000324b7808 */ /* 0x002fe40001000000 */
[----:B------:R-:W-:Y:S02]  /*3520*/  FMNMX.FTZ R74, R49, R74, !PT ;  /* 0x0000004a314a7209 */ /* 0x000fe40007810000 */
[----:B------:R-:W-:-:S02]  /*3530*/  ISETP.GT.AND P2, PT, R72, 0x59, PT ;  /* 0x000000594800780c */ /* 0x000fc40003f44270 */
[----:B---3--:R-:W-:Y:S01]  /*3540*/  FSEL R51, R51, -INF , P3 ;  /* 0xff80000033337808 */ /* 0x008fe20001800000 */
[----:B------:R-:W1:Y:S01]  /*3550*/  MUFU.TANH R30, R30 ;  /* 0x0000001e001e7308 */ /* 0x000e620000002400 */
[----:B------:R-:W-:Y:S02]  /*3560*/  FMNMX.FTZ R74, R75, R74, !PT ;  /* 0x0000004a4b4a7209 */ /* 0x000fe40007810000 */
[----:B------:R-:W-:Y:S02]  /*3570*/  ISETP.GT.AND P3, PT, R72, 0x60, PT ;  /* 0x000000604800780c */ /* 0x000fe40003f64270 */
[----:B-----5:R-:W-:Y:S02]  /*3580*/  FSEL R135, R52, -INF , P2 ;  /* 0xff80000034877808 */ /* 0x020fe40001000000 */
[----:B------:R-:W-:Y:S01]  /*3590*/  FMNMX.FTZ R74, R51, R74, !PT ;  /* 0x0000004a334a7209 */ /* 0x000fe20007810000 */
[----:B------:R-:W3:Y:S01]  /*35a0*/  MUFU.TANH R34, R34 ;  /* 0x0000002200227308 */ /* 0x000ee20000002400 */
[----:B------:R-:W-:-:S02]  /*35b0*/  ISETP.GT.AND P2, PT, R72, 0x61, PT ;  /* 0x000000614800780c */ /* 0x000fc40003f44270 */
[----:B------:R-:W-:Y:S02]  /*35c0*/  FSEL R53, R53, -INF , P3 ;  /* 0xff80000035357808 */ /* 0x000fe40001800000 */
[----:B------:R-:W-:Y:S02]  /*35d0*/  FMNMX.FTZ R74, R135, R74, !PT ;  /* 0x0000004a874a7209 */ /* 0x000fe40007810000 */
[C---:B------:R-:W-:Y:S01]  /*35e0*/  ISETP.GT.AND P3, PT, R72.reuse, 0x68, PT ;  /* 0x000000684800780c */ /* 0x040fe20003f64270 */
[----:B------:R-:W4:Y:S01]  /*35f0*/  MUFU.TANH R38, R38 ;  /* 0x0000002600267308 */ /* 0x000f220000002400 */
[----:B--2---:R-:W-:Y:S02]  /*3600*/  FSEL R71, R57, -INF , P2 ;  /* 0xff80000039477808 */ /* 0x004fe40001000000 */
[----:B------:R-:W-:Y:S02]  /*3610*/  FMNMX.FTZ R74, R53, R74, !PT ;  /* 0x0000004a354a7209 */ /* 0x000fe40007810000 */
[----:B------:R-:W-:-:S02]  /*3620*/  ISETP.GT.AND P2, PT, R72, 0x69, PT ;  /* 0x000000694800780c */ /* 0x000fc40003f44270 */
[----:B------:R-:W-:Y:S01]  /*3630*/  FMNMX.FTZ R74, R71, R74, !PT ;  /* 0x0000004a474a7209 */ /* 0x000fe20007810000 */
[----:B------:R-:W2:Y:S01]  /*3640*/  MUFU.TANH R58, R58 ;  /* 0x0000003a003a7308 */ /* 0x000ea20000002400 */
[----:B-1----:R-:W-:Y:S01]  /*3650*/  FSEL R79, R30, -INF , P2 ;  /* 0xff8000001e4f7808 */ /* 0x002fe20001000000 */
[-CC-:B------:R-:W-:Y:S01]  /*3660*/  FFMA.FTZ R30, R31, R56.reuse, -R36.reuse ;  /* 0x000000381f1e7223 */ /* 0x180fe20000010824 */
[----:B------:R-:W-:Y:S01]  /*3670*/  ISETP.GT.AND P2, PT, R72, 0x71, PT ;  /* 0x000000714800780c */ /* 0x000fe20003f44270 */
[-CC-:B------:R-:W-:Y:S01]  /*3680*/  FFMA.FTZ R31, R95, R56.reuse, -R36.reuse ;  /* 0x000000385f1f7223 */ /* 0x180fe20000010824 */
[----:B------:R-:W-:-:S03]  /*3690*/  FFMA.FTZ R95, R103, R56, -R36 ;  /* 0x00000038675f7223 */ /* 0x000fc60000010824 */
[----:B------:R1:W-:Y:S08]  /*36a0*/  MUFU.EX2 R4, R137 ;  /* 0x0000008900047308 */ /* 0x0003f00000000800 */
[----:B------:R-:W5:Y:S01]  /*36b0*/  MUFU.TANH R60, R60 ;  /* 0x0000003c003c7308 */ /* 0x000f620000002400 */
[----:B-1----:R-:W-:Y:S01]  /*36c0*/  FSEL R137, R26, -INF , P3 ;  /* 0xff8000001a897808 */ /* 0x002fe20001800000 */
[----:B------:R-:W-:Y:S01]  /*36d0*/  FFMA.FTZ R26, R81, R56, -R36 ;  /* 0x00000038511a7223 */ /* 0x000fe20000010824 */
[----:B------:R-:W-:-:S02]  /*36e0*/  ISETP.GT.AND P3, PT, R72, 0x70, PT ;  /* 0x000000704800780c */ /* 0x000fc40003f64270 */
[----:B------:R-:W-:Y:S02]  /*36f0*/  FMNMX.FTZ R74, R137, R74, !PT ;  /* 0x0000004a894a7209 */ /* 0x000fe40007810000 */
[----:B---3--:R-:W-:Y:S01]  /*3700*/  FSEL R141, R34, -INF , P3 ;  /* 0xff800000228d7808 */ /* 0x008fe20001800000 */
[----:B------:R-:W1:Y:S01]  /*3710*/  MUFU.TANH R24, R24 ;  /* 0x0000001800187308 */ /* 0x000e620000002400 */
[----:B------:R-:W-:Y:S01]  /*3720*/  FMNMX.FTZ R74, R79, R74, !PT ;  /* 0x0000004a4f4a7209 */ /* 0x000fe20007810000 */
[-CC-:B------:R-:W-:Y:S01]  /*3730*/  FFMA.FTZ R34, R101, R56.reuse, -R36.reuse ;  /* 0x0000003865227223 */ /* 0x180fe20000010824 */
[----:B------:R-:W-:Y:S02]  /*3740*/  ISETP.GT.AND P3, PT, R72, 0x78, PT ;  /* 0x000000784800780c */ /* 0x000fe40003f64270 */
[----:B----4-:R-:W-:Y:S01]  /*3750*/  FSEL R81, R38, -INF , P2 ;  /* 0xff80000026517808 */ /* 0x010fe20001000000 */
[----:B------:R-:W-:-:S01]  /*3760*/  FFMA.FTZ R38, R105, R56, -R36 ;  /* 0x0000003869267223 */ /* 0x000fc20000010824 */
[----:B------:R-:W-:Y:S01]  /*3770*/  FMNMX.FTZ R74, R141, R74, !PT ;  /* 0x0000004a8d4a7209 */ /* 0x000fe20007810000 */
[----:B------:R-:W3:Y:S01]  /*3780*/  MUFU.TANH R25, R25 ;  /* 0x0000001900197308 */ /* 0x000ee20000002400 */
[----:B------:R-:W-:-:S02]  /*3790*/  ISETP.GT.AND P2, PT, R72, 0x79, PT ;  /* 0x000000794800780c */ /* 0x000fc40003f44270 */
[----:B--2---:R-:W-:Y:S02]  /*37a0*/  FSEL R143, R58, -INF , P3 ;  /* 0xff8000003a8f7808 */ /* 0x004fe40001800000 */
[----:B------:R-:W-:Y:S02]  /*37b0*/  FMNMX.FTZ R74, R81, R74, !PT ;  /* 0x0000004a514a7209 */ /* 0x000fe40007810000 */
[----:B------:R-:W-:Y:S01]  /*37c0*/  ISETP.GT.AND P3, PT, R72, 0x80, PT ;  /* 0x000000804800780c */ /* 0x000fe20003f64270 */
[----:B------:R-:W2:Y:S01]  /*37d0*/  MUFU.TANH R28, R28 ;  /* 0x0000001c001c7308 */ /* 0x000ea20000002400 */
[----:B-----5:R-:W-:Y:S02]  /*37e0*/  FSEL R145, R60, -INF , P2 ;  /* 0xff8000003c917808 */ /* 0x020fe40001000000 */
[----:B------:R-:W-:Y:S02]  /*37f0*/  FMNMX.FTZ R74, R143, R74, !PT ;  /* 0x0000004a8f4a7209 */ /* 0x000fe40007810000 */
[----:B------:R-:W-:-:S02]  /*3800*/  ISETP.GT.AND P2, PT, R72, 0x81, PT ;  /* 0x000000814800780c */ /* 0x000fc40003f44270 */
[----:B-1----:R-:W-:Y:S01]  /*3810*/  FSEL R147, R24, -INF , P3 ;  /* 0xff80000018937808 */ /* 0x002fe20001800000 */
[----:B------:R-:W1:Y:S01]  /*3820*/  MUFU.TANH R29, R29 ;  /* 0x0000001d001d7308 */ /* 0x000e620000002400 */
[----:B------:R-:W-:Y:S01]  /*3830*/  FMNMX.FTZ R74, R145, R74, !PT ;  /* 0x0000004a914a7209 */ /* 0x000fe20007810000 */
[----:B------:R-:W-:Y:S01]  /*3840*/  FFMA.FTZ R24, R27, R56, -R36 ;  /* 0x000000381b187223 */ /* 0x000fe20000010824 */
[C---:B------:R-:W-:Y:S02]  /*3850*/  ISETP.GT.AND P3, PT, R72.reuse, 0x88, PT ;  /* 0x000000884800780c */ /* 0x040fe40003f64270 */
[----:B---3--:R-:W-:Y:S02]  /*3860*/  FSEL R25, R25, -INF , P2 ;  /* 0xff80000019197808 */ /* 0x008fe40001000000 */
[----:B------:R-:W-:Y:S01]  /*3870*/  FMNMX.FTZ R74, R147, R74, !PT ;  /* 0x0000004a934a7209 */ /* 0x000fe20007810000 */
[----:B------:R-:W3:Y:S01]  /*3880*/  MUFU.TANH R32, R32 ;  /* 0x0000002000207308 */ /* 0x000ee20000002400 */
[----:B------:R-:W-:-:S02]  /*3890*/  ISETP.GT.AND P2, PT, R72, 0x89, PT ;  /* 0x000000894800780c */ /* 0x000fc40003f44270 */
[----:B--2---:R-:W-:Y:S01]  /*38a0*/  FSEL R27, R28, -INF , P3 ;  /* 0xff8000001c1b7808 */ /* 0x004fe20001800000 */
[----:B------:R-:W-:-:S01]  /*38b0*/  FFMA.FTZ R28, R89, R56, -R36 ;  /* 0x00000038591c7223 */ /* 0x000fc20000010824 */
[----:B------:R-:W-:Y:S02]  /*38c0*/  FMNMX.FTZ R74, R25, R74, !PT ;  /* 0x0000004a194a7209 */ /* 0x000fe40007810000 */
[C---:B------:R-:W-:Y:S01]  /*38d0*/  ISETP.GT.AND P3, PT, R72.reuse, 0x90, PT ;  /* 0x000000904800780c */ /* 0x040fe20003f64270 */
[----:B------:R-:W2:Y:S01]  /*38e0*/  MUFU.TANH R33, R33 ;  /* 0x0000002100217308 */ /* 0x000ea20000002400 */
[----:B-1----:R-:W-:Y:S02]  /*38f0*/  FSEL R29, R29, -INF , P2 ;  /* 0xff8000001d1d7808 */ /* 0x002fe40001000000 */
[----:B------:R-:W-:Y:S02]  /*3900*/  FMNMX.FTZ R74, R27, R74, !PT ;  /* 0x0000004a1b4a7209 */ /* 0x000fe40007810000 */
[----:B------:R-:W-:-:S02]  /*3910*/  ISETP.GT.AND P2, PT, R72, 0x91, PT ;  /* 0x000000914800780c */ /* 0x000fc40003f44270 */
[----:B------:R-:W-:Y:S01]  /*3920*/  FMNMX.FTZ R74, R29, R74, !PT ;  /* 0x0000004a1d4a7209 */ /* 0x000fe20007810000 */
[----:B------:R-:W1:Y:S01]  /*3930*/  MUFU.TANH R62, R62 ;  /* 0x0000003e003e7308 */ /* 0x000e620000002400 */
[----:B---3--:R-:W-:Y:S01]  /*3940*/  FSEL R149, R32, -INF , P3 ;  /* 0xff80000020957808 */ /* 0x008fe20001800000 */
[-CC-:B------:R-:W-:Y:S01]  /*3950*/  FFMA.FTZ R32, R97, R56.reuse, -R36.reuse ;  /* 0x0000003861207223 */ /* 0x180fe20000010824 */
[----:B------:R-:W-:Y:S01]  /*3960*/  ISETP.GT.AND P3, PT, R72, 0x98, PT ;  /* 0x000000984800780c */ /* 0x000fe20003f64270 */
[----:B------:R-:W-:Y:S01]  /*3970*/  FFMA.FTZ R97, R111, R56, -R36 ;  /* 0x000000386f617223 */ /* 0x000fe20000010824 */
[----:B------:R-:W-:-:S03]  /*3980*/  FMNMX.FTZ R74, R149, R74, !PT ;  /* 0x0000004a954a7209 */ /* 0x000fc60007810000 */
[----:B------:R-:W3:Y:S01]  /*3990*/  MUFU.TANH R64, R64 ;  /* 0x0000004000407308 */ /* 0x000ee20000002400 */
[----:B--2---:R-:W-:Y:S01]  /*39a0*/  FSEL R151, R33, -INF , P2 ;  /* 0xff80000021977808 */ /* 0x004fe20001000000 */
[-CC-:B------:R-:W-:Y:S01]  /*39b0*/  FFMA.FTZ R33, R91, R56.reuse, -R36.reuse ;  /* 0x000000385b217223 */ /* 0x180fe20000010824 */
[----:B------:R-:W-:Y:S01]  /*39c0*/  ISETP.GT.AND P2, PT, R72, 0x99, PT ;  /* 0x000000994800780c */ /* 0x000fe20003f44270 */
[----:B------:R-:W-:Y:S01]  /*39d0*/  FFMA.FTZ R91, R99, R56, -R36 ;  /* 0x00000038635b7223 */ /* 0x000fe20000010824 */
[----:B------:R-:W-:-:S03]  /*39e0*/  FMNMX.FTZ R74, R151, R74, !PT ;  /* 0x0000004a974a7209 */ /* 0x000fc60007810000 */
[----:B------:R-:W-:Y:S01]  /*39f0*/  MUFU.EX2 R37, R37 ;  /* 0x0000002500257308 */ /* 0x000fe20000000800 */
[----:B-1----:R-:W-:-:S04]  /*3a00*/  FSEL R89, R62, -INF , P3 ;  /* 0xff8000003e597808 */ /* 0x002fc80001800000 */
[----:B------:R-:W-:-:S03]  /*3a10*/  FMNMX.FTZ R74, R89, R74, !PT ;  /* 0x0000004a594a7209 */ /* 0x000fc60007810000 */
[----:B------:R-:W-:Y:S01]  /*3a20*/  MUFU.EX2 R66, R66 ;  /* 0x0000004200427308 */ /* 0x000fe20000000800 */
[----:B---3--:R-:W-:-:S04]  /*3a30*/  FSEL R153, R64, -INF , P2 ;  /* 0xff80000040997808 */ /* 0x008fc80001000000 */
[----:B------:R-:W-:-:S03]  /*3a40*/  FMNMX.FTZ R74, R153, R74, !PT ;  /* 0x0000004a994a7209 */ /* 0x000fc60007810000 */
[----:B------:R-:W-:Y:S02]  /*3a50*/  MUFU.EX2 R65, R65 ;  /* 0x0000004100417308 */ /* 0x000fe40000000800 */
[----:B------:R-:W1:Y:S06]  /*3a60*/  SHFL.BFLY PT, R57, R74, 0x2, 0x1f ;  /* 0x0c401f004a397f89 */ /* 0x000e6c00000e0000 */
[----:B------:R-:W-:Y:S08]  /*3a70*/  MUFU.EX2 R68, R68 ;  /* 0x0000004400447308 */ /* 0x000ff00000000800 */
[----:B------:R-:W-:Y:S08]  /*3a80*/  MUFU.EX2 R69, R69 ;  /* 0x0000004500457308 */ /* 0x000ff00000000800 */
[----:B------:R-:W-:Y:S01]  /*3a90*/  MUFU.EX2 R70, R70 ;  /* 0x0000004600467308 */ /* 0x000fe20000000800 */
[----:B-1----:R-:W-:-:S05]  /*3aa0*/  FMNMX.FTZ R48, R74, R57, !PT ;  /* 0x000000394a307209 */ /* 0x002fca0007810000 */
[----:B------:R-:W1:Y:S02]  /*3ab0*/  SHFL.BFLY PT, R57, R48, 0x1, 0x1f ;  /* 0x0c201f0030397f89 */ /* 0x000e6400000e0000 */
[----:B------:R-:W2:Y:S08]  /*3ac0*/  MUFU.EX2 R117, R117 ;  /* 0x0000007500757308 */ /* 0x000eb00000000800 */
[----:B------:R-:W-:Y:S08]  /*3ad0*/  MUFU.EX2 R8, R8 ;  /* 0x0000000800087308 */ /* 0x000ff00000000800 */
[----:B------:R-:W-:Y:S01]  /*3ae0*/  MUFU.EX2 R123, R123 ;  /* 0x0000007b007b7308 */ /* 0x000fe20000000800 */
[----:B--2---:R-:W-:-:S04]  /*3af0*/  F2FP.SATFINITE.E4M3.F32.PACK_AB_MERGE_C R155, R117, R4, RZ ;  /* 0x00000004759b723e */ /* 0x004fc800048070ff */
[----:B------:R-:W-:Y:S02]  /*3b00*/  F2FP.SATFINITE.E4M3.F32.PACK_AB_MERGE_C R155, R70, R69, R155 ;  /* 0x00000045469b723e */ /* 0x000fe4000480709b */
[----:B-1----:R-:W-:Y:S01]  /*3b10*/  FMNMX.FTZ R57, R48, R57, !PT ;  /* 0x0000003930397209 */ /* 0x002fe20007810000 */
[-C--:B------:R-:W-:Y:S01]  /*3b20*/  FFMA.FTZ R48, R109, R56.reuse, -R36 ;  /* 0x000000386d307223 */ /* 0x080fe20000010824 */
[----:B------:R-:W-:Y:S02]  /*3b30*/  MUFU.EX2 R10, R10 ;  /* 0x0000000a000a7308 */ /* 0x000fe40000000800 */
[C---:B------:R-:W-:Y:S01]  /*3b40*/  FSETP.NEU.FTZ.AND P2, PT, R57.reuse, -INF , PT ;  /* 0xff8000003900780b */ /* 0x040fe20003f5d000 */
[----:B------:R-:W-:-:S05]  /*3b50*/  FFMA.FTZ R50, R57, R56, -8 ;  /* 0xc100000039327423 */ /* 0x000fca0000010038 */
[----:B------:R-:W-:Y:S01]  /*3b60*/  FSEL R50, R50, RZ, P2 ;  /* 0x000000ff32327208 */ /* 0x000fe20001000000 */
[----:B------:R-:W-:Y:S04]  /*3b70*/  MUFU.EX2 R93, R93 ;  /* 0x0000005d005d7308 */ /* 0x000fe80000000800 */
        /* <DEDUP_REMOVED lines=10> */
[----:B------:R-:W-:Y:S01]  /*3c20*/  FFMA.FTZ R52, R121, R56, -R50 ;  /* 0x0000003879347223 */ /* 0x000fe20000010832 */
[----:B------:R-:W-:-:S04]  /*3c30*/  IMAD.HI R47, R41, 0x66666667, RZ ;  /* 0x66666667292f7827 */ /* 0x000fc800078e02ff */
[----:B------:R-:W-:Y:S01]  /*3c40*/  FFMA.FTZ R11, R11, R56, -R50 ;  /* 0x000000380b0b7223 */ /* 0x000fe20000010832 */
[----:B------:R-:W-:-:S01]  /*3c50*/  FADD.FTZ R6, R37, R66 ;  /* 0x0000004225067221 */ /* 0x000fc20000010000 */
[----:B------:R-:W1:Y:S01]  /*3c60*/  MUFU.EX2 R99, R99 ;  /* 0x0000006300637308 */ /* 0x000e620000000800 */
[----:B------:R-:W-:-:S01]  /*3c70*/  FFMA.FTZ R62, R125, R56, -R50 ;  /* 0x000000387d3e7223 */ /* 0x000fc20000010832 */
[----:B------:R-:W-:Y:S01]  /*3c80*/  SHF.R.U32.HI R82, RZ, 0x1f, R47 ;  /* 0x0000001fff527819 */ /* 0x000fe2000001162f */
[----:B------:R-:W-:-:S01]  /*3c90*/  FFMA.FTZ R41, R51, R56, -R50 ;  /* 0x0000003833297223 */ /* 0x000fc20000010832 */
[----:B------:R-:W-:Y:S01]  /*3ca0*/  FFMA.FTZ R74, R63, R56, -R50 ;  /* 0x000000383f4a7223 */ /* 0x000fe20000010832 */
[----:B------:R-:W-:Y:S01]  /*3cb0*/  VIADD R63, R40, 0xfffffffe ;  /* 0xfffffffe283f7836 */ /* 0x000fe20000000000 */
[----:B------:R-:W-:Y:S01]  /*3cc0*/  LEA.HI.SX32 R51, R47, R82, 0x1a ;  /* 0x000000522f337211 */ /* 0x000fe200078fd2ff */
[----:B------:R-:W-:-:S01]  /*3cd0*/  FADD.FTZ R47, R65, R6 ;  /* 0x00000006412f7221 */ /* 0x000fc20000010000 */
[----:B------:R-:W2:Y:S01]  /*3ce0*/  MUFU.EX2 R58, R58 ;  /* 0x0000003a003a7308 */ /* 0x000ea20000000800 */
[----:B------:R-:W-:-:S01]  /*3cf0*/  FFMA.FTZ R60, R127, R56, -R50 ;  /* 0x000000387f3c7223 */ /* 0x000fc20000010832 */
[----:B------:R-:W-:Y:S01]  /*3d00*/  FFMA.FTZ R76, R43, R56, -R50 ;  /* 0x000000382b4c7223 */ /* 0x000fe20000010832 */
[----:B------:R-:W-:-:S01]  /*3d10*/  FADD.FTZ R82, R68, R47 ;  /* 0x0000002f44527221 */ /* 0x000fc20000010000 */
[-CC-:B------:R-:W-:Y:S01]  /*3d20*/  FFMA.FTZ R43, R49, R56.reuse, -R50.reuse ;  /* 0x00000038312b7223 */ /* 0x180fe20000010832 */
[----:B------:R-:W-:-:S01]  /*3d30*/  FFMA.FTZ R15, R15, R56, -R50 ;  /* 0x000000380f0f7223 */ /* 0x000fc20000010832 */
[----:B------:R-:W-:Y:S01]  /*3d40*/  FFMA.FTZ R72, R129, R56, -R50 ;  /* 0x0000003881487223 */ /* 0x000fe20000010832 */
[----:B------:R-:W-:-:S01]  /*3d50*/  FADD.FTZ R49, R69, R82 ;  /* 0x0000005245317221 */ /* 0x000fc20000010000 */
[----:B------:R-:W3:Y:S01]  /*3d60*/  MUFU.EX2 R101, R101 ;  /* 0x0000006500657308 */ /* 0x000ee20000000800 */
[----:B-1----:R-:W-:-:S01]  /*3d70*/  FADD.FTZ R3, R36, R99 ;  /* 0x0000006324037221 */ /* 0x002fc20000010000 */
[----:B------:R-:W-:Y:S01]  /*3d80*/  FFMA.FTZ R64, R85, R56, -R50 ;  /* 0x0000003855407223 */ /* 0x000fe20000010832 */
[----:B------:R-:W-:-:S01]  /*3d90*/  FADD.FTZ R49, R70, R49 ;  /* 0x0000003146317221 */ /* 0x000fc20000010000 */
[-CC-:B------:R-:W-:Y:S01]  /*3da0*/  FFMA.FTZ R85, R131, R56.reuse, -R50.reuse ;  /* 0x0000003883557223 */ /* 0x180fe20000010832 */
[----:B------:R-:W-:Y:S01]  /*3db0*/  R2UR UR26, R63 ;  /* 0x000000003f1a72ca */ /* 0x000fe200000e0000 */
[----:B------:R-:W-:Y:S01]  /*3dc0*/  FFMA.FTZ R78, R133, R56, -R50 ;  /* 0x00000038854e7223 */ /* 0x000fe20000010832 */
[----:B------:R-:W-:-:S01]  /*3dd0*/  FADD.FTZ R84, R4, R49 ;  /* 0x0000003104547221 */ /* 0x000fc20000010000 */
[----:B------:R-:W1:Y:S01]  /*3de0*/  MUFU.EX2 R7, R7 ;  /* 0x0000000700077308 */ /* 0x000e620000000800 */
[----:B--2---:R-:W-:-:S01]  /*3df0*/  FADD.FTZ R6, R58, R3 ;  /* 0x000000033a067221 */ /* 0x004fc20000010000 */
[-CC-:B------:R-:W-:Y:S01]  /*3e00*/  FFMA.FTZ R3, R53, R56.reuse, -R50.reuse ;  /* 0x0000003835037223 */ /* 0x180fe20000010832 */
[----:B------:R-:W-:-:S01]  /*3e10*/  FFMA.FTZ R75, R75, R56, -R50 ;  /* 0x000000384b4b7223 */ /* 0x000fc20000010832 */
[-CC-:B------:R-:W-:Y:S01]  /*3e20*/  FFMA.FTZ R80, R135, R56.reuse, -R50.reuse ;  /* 0x0000003887507223 */ /* 0x180fe20000010832 */
[----:B------:R-:W-:-:S01]  /*3e30*/  FFMA.FTZ R141, R141, R56, -R50 ;  /* 0x000000388d8d7223 */ /* 0x000fc20000010832 */
[-CC-:B------:R-:W-:Y:S01]  /*3e40*/  FFMA.FTZ R143, R143, R56.reuse, -R50.reuse ;  /* 0x000000388f8f7223 */ /* 0x180fe20000010832 */
[----:B------:R-:W-:-:S01]  /*3e50*/  FFMA.FTZ R145, R145, R56, -R50 ;  /* 0x0000003891917223 */ /* 0x000fc20000010832 */
[----:B------:R-:W2:Y:S01]  /*3e60*/  MUFU.EX2 R52, R52 ;  /* 0x0000003400347308 */ /* 0x000ea20000000800 */
[----:B---3--:R-:W-:-:S01]  /*3e70*/  FADD.FTZ R40, R101, R6 ;  /* 0x0000000665287221 */ /* 0x008fc20000010000 */
[----:B------:R-:W-:Y:S01]  /*3e80*/  VIMNMX R6, RZ, R51, !PT ;  /* 0x00000033ff067248 */ /* 0x000fe20007fe0100 */
[----:B------:R-:W-:-:S01]  /*3e90*/  FADD.FTZ R51, R117, R84 ;  /* 0x0000005475337221 */ /* 0x000fc20000010000 */
[-CC-:B------:R-:W-:Y:S01]  /*3ea0*/  FFMA.FTZ R84, R81, R56.reuse, -R50.reuse ;  /* 0x0000003851547223 */ /* 0x180fe20000010832 */
[----:B------:R-:W-:-:S01]  /*3eb0*/  FFMA.FTZ R147, R147, R56, -R50 ;  /* 0x0000003893937223 */ /* 0x000fc20000010832 */
[----:B------:R-:W-:Y:S01]  /*3ec0*/  ISETP.GE.AND P2, PT, R63, R6, PT ;  /* 0x000000063f00720c */ /* 0x000fe20003f46270 */
[----:B------:R-:W-:-:S01]  /*3ed0*/  FADD.FTZ R88, R8, R51 ;  /* 0x0000003308587221 */ /* 0x000fc20000010000 */
[----:B------:R-:W3:Y:S01]  /*3ee0*/  MUFU.EX2 R11, R11 ;  /* 0x0000000b000b7308 */ /* 0x000ee20000000800 */
[----:B-1----:R-:W-:-:S01]  /*3ef0*/  FADD.FTZ R47, R7, R40 ;  /* 0x00000028072f7221 */ /* 0x002fc20000010000 */
[----:B------:R-:W-:Y:S01]  /*3f00*/  FFMA.FTZ R40, R71, R56, -R50 ;  /* 0x0000003847287223 */ /* 0x000fe20000010832 */
[----:B------:R-:W-:-:S01]  /*3f10*/  FADD.FTZ R51, R123, R88 ;  /* 0x000000587b337221 */ /* 0x000fc20000010000 */
[-CC-:B------:R-:W-:Y:S01]  /*3f20*/  FFMA.FTZ R29, R29, R56.reuse, -R50.reuse ;  /* 0x000000381d1d7223 */ /* 0x180fe20000010832 */
[----:B------:R-:W-:-:S01]  /*3f30*/  FFMA.FTZ R149, R149, R56, -R50 ;  /* 0x0000003895957223 */ /* 0x000fc20000010832 */
[----:B------:R-:W-:Y:S01]  /*3f40*/  FFMA.FTZ R151, R151, R56, -R50 ;  /* 0x0000003897977223 */ /* 0x000fe20000010832 */
[----:B------:R-:W-:-:S01]  /*3f50*/  FADD.FTZ R88, R10, R51 ;  /* 0x000000330a587221 */ /* 0x000fc20000010000 */
[----:B------:R-:W1:Y:S01]  /*3f60*/  MUFU.EX2 R62, R62 ;  /* 0x0000003e003e7308 */ /* 0x000e620000000800 */
[----:B--2---:R-:W-:-:S01]  /*3f70*/  FADD.FTZ R82, R52, R47 ;  /* 0x0000002f34527221 */ /* 0x004fc20000010000 */
[----:B------:R-:W-:Y:S01]  /*3f80*/  FFMA.FTZ R51, R27, R56, -R50 ;  /* 0x000000381b337223 */ /* 0x000fe20000010832 */
[----:B------:R-:W-:-:S01]  /*3f90*/  FADD.FTZ R63, R93, R88 ;  /* 0x000000585d3f7221 */ /* 0x000fc20000010000 */
[-CC-:B------:R-:W-:Y:S01]  /*3fa0*/  FFMA.FTZ R47, R137, R56.reuse, -R50.reuse ;  /* 0x00000038892f7223 */ /* 0x180fe20000010832 */
[----:B------:R-:W-:-:S01]  /*3fb0*/  FFMA.FTZ R89, R89, R56, -R50 ;  /* 0x0000003859597223 */ /* 0x000fc20000010832 */
[----:B------:R-:W-:-:S02]  /*3fc0*/  F2FP.SATFINITE.E4M3.F32.PACK_AB_MERGE_C R93, R93, R10, RZ ;  /* 0x0000000a5d5d723e */ /* 0x000fc400048070ff */
[----:B------:R-:W2:Y:S01]  /*3fd0*/  MUFU.EX2 R9, R9 ;  /* 0x0000000900097308 */ /* 0x000ea20000000800 */
[----:B---3--:R-:W-:-:S01]  /*3fe0*/  FADD.FTZ R49, R11, R82 ;  /* 0x000000520b317221 */ /* 0x008fc20000010000 */
[----:B------:R-:W-:Y:S01]  /*3ff0*/  FFMA.FTZ R82, R79, R56, -R50 ;  /* 0x000000384f527223 */ /* 0x000fe20000010832 */
[----:B------:R-:W-:Y:S02]  /*4000*/  F2FP.SATFINITE.E4M3.F32.PACK_AB_MERGE_C R58, R101, R58, RZ ;  /* 0x0000003a653a723e */ /* 0x000fe400048070ff */
[----:B------:R-:W-:Y:S02]  /*4010*/  F2FP.SATFINITE.E4M3.F32.PACK_AB_MERGE_C R8, R123, R8, R93 ;  /* 0x000000087b08723e */ /* 0x000fe4000480705d */
[----:B------:R-:W-:Y:S01]  /*4020*/  F2FP.SATFINITE.E4M3.F32.PACK_AB_MERGE_C R152, R99, R36, R58 ;  /* 0x000000246398723e */ /* 0x000fe2000480703a */
[----:B------:R-:W3:Y:S01]  /*4030*/  MUFU.EX2 R60, R60 ;  /* 0x0000003c003c7308 */ /* 0x000ee20000000800 */
[----:B-1----:R-:W-:-:S01]  /*4040*/  FADD.FTZ R86, R62, R49 ;  /* 0x000000313e567221 */ /* 0x002fc20000010000 */
[----:B------:R-:W-:Y:S01]  /*4050*/  F2FP.SATFINITE.E4M3.F32.PACK_AB_MERGE_C R62, R62, R11, RZ ;  /* 0x0000000b3e3e723e */ /* 0x000fe200048070ff */
[----:B------:R-:W-:-:S03]  /*4060*/  IMAD.MOV.U32 R36, RZ, RZ, R55 ;  /* 0x000000ffff247224 */ /* 0x000fc600078e0037 */
[----:B------:R-:W-:Y:S01]  /*4070*/  F2FP.SATFINITE.E4M3.F32.PACK_AB_MERGE_C R154, R52, R7, R62 ;  /* 0x00000007349a723e */ /* 0x000fe2000480703e */
[----:B------:R-:W-:Y:S01]  /*4080*/  IMAD.MOV.U32 R52, RZ, RZ, R55 ;  /* 0x000000ffff347224 */ /* 0x000fe200078e0037 */
[----:B------:R-:W1:Y:S01]  /*4090*/  MUFU.EX2 R15, R15 ;  /* 0x0000000f000f7308 */ /* 0x000e620000000800 */
[----:B--2---:R-:W-:-:S07]  /*40a0*/  FADD.FTZ R49, R9, R86 ;  /* 0x0000005609317221 */ /* 0x004fce0000010000 */
[----:B------:R-:W2:Y:S01]  /*40b0*/  MUFU.EX2 R72, R72 ;  /* 0x0000004800487308 */ /* 0x000ea20000000800 */
[----:B---3--:R-:W-:-:S01]  /*40c0*/  FADD.FTZ R86, R60, R49 ;  /* 0x000000313c567221 */ /* 0x008fc20000010000 */
[-CC-:B------:R-:W-:Y:S01]  /*40d0*/  FFMA.FTZ R49, R25, R56.reuse, -R50.reuse ;  /* 0x0000003819317223 */ /* 0x180fe20000010832 */
[----:B------:R-:W-:-:S01]  /*40e0*/  FFMA.FTZ R50, R153, R56, -R50 ;  /* 0x0000003899327223 */ /* 0x000fc20000010832 */
[----:B------:R-:W-:-:S04]  /*40f0*/  F2FP.SATFINITE.E4M3.F32.PACK_AB_MERGE_C R153, R68, R65, RZ ;  /* 0x000000414499723e */ /* 0x000fc800048070ff */
[----:B------:R-:W3:Y:S01]  /*4100*/  MUFU.EX2 R12, R12 ;  /* 0x0000000c000c7308 */ /* 0x000ee20000000800 */
[----:B-1----:R-:W-:-:S01]  /*4110*/  FADD.FTZ R53, R15, R86 ;  /* 0x000000560f357221 */ /* 0x002fc20000010000 */
[----:B------:R-:W-:-:S06]  /*4120*/  F2FP.SATFINITE.E4M3.F32.PACK_AB_MERGE_C R153, R66, R37, R153 ;  /* 0x000000254299723e */ /* 0x000fcc0004807099 */
[----:B------:R-:W1:Y:S01]  /*4130*/  MUFU.EX2 R13, R13 ;  /* 0x0000000d000d7308 */ /* 0x000e620000000800 */
[----:B--2---:R-:W-:-:S01]  /*4140*/  FADD.FTZ R86, R72, R53 ;  /* 0x0000003548567221 */ /* 0x004fc20000010000 */
[----:B------:R-:W-:-:S04]  /*4150*/  F2FP.SATFINITE.E4M3.F32.PACK_AB_MERGE_C R72, R72, R15, RZ ;  /* 0x0000000f4848723e */ /* 0x000fc800048070ff */
[----:B------:R-:W-:Y:S02]  /*4160*/  F2FP.SATFINITE.E4M3.F32.PACK_AB_MERGE_C R148, R60, R9, R72 ;  /* 0x000000093c94723e */ /* 0x000fe40004807048 */
        /* <DEDUP_REMOVED lines=14> */
[----:B------:R-:W-:-:S04]  /*4250*/  F2FP.SATFINITE.E4M3.F32.PACK_AB_MERGE_C R67, R67, R14, RZ ;  /* 0x0000000e4343723e */ /* 0x000fc800048070ff */
[----:B------:R-:W-:Y:S02]  /*4260*/  F2FP.SATFINITE.E4M3.F32.PACK_AB_MERGE_C R12, R73, R12, R67 ;  /* 0x0000000c490c723e */ /* 0x000fe40004807043 */
        /* <DEDUP_REMOVED lines=17> */
[C---:B--2---:R-:W-:Y:S01]  /*4380*/  F2FP.SATFINITE.E4M3.F32.PACK_AB_MERGE_C R63, R139.reuse, R42, RZ ;  /* 0x0000002a8b3f723e */ /* 0x044fe200048070ff */
[----:B------:R-:W-:-:S06]  /*4390*/  FADD.FTZ R139, R139, R14 ;  /* 0x0000000e8b8b7221 */ /* 0x000fcc0000010000 */
[----:B------:R-:W2:Y:S01]  /*43a0*/  MUFU.EX2 R43, R43 ;  /* 0x0000002b002b7308 */ /* 0x000ea20000000800 */
[----:B---3--:R-:W-:-:S01]  /*43b0*/  FADD.FTZ R14, R78, R53 ;  /* 0x000000354e0e7221 */ /* 0x008fc20000010000 */
[----:B------:R-:W-:Y:S01]  /*43c0*/  F2FP.SATFINITE.E4M3.F32.PACK_AB_MERGE_C R45, R78, R45, RZ ;  /* 0x0000002d4e2d723e */ /* 0x000fe200048070ff */
[----:B------:R-:W-:-:S03]  /*43d0*/  IMAD.MOV.U32 R53, RZ, RZ, R55 ;  /* 0x000000ffff357224 */ /* 0x000fc600078e0037 */
[----:B------:R-:W-:Y:S01]  /*43e0*/  F2FP.SATFINITE.E4M3.F32.PACK_AB_MERGE_C R144, R74, R21, R45 ;  /* 0x000000154a90723e */ /* 0x000fe2000480702d */
[----:B------:R-:W-:Y:S01]  /*43f0*/  IMAD.MOV.U32 R45, RZ, RZ, R55 ;  /* 0x000000ffff2d7224 */ /* 0x000fe200078e0037 */
        /* <DEDUP_REMOVED lines=8> */
[----:B------:R-:W-:Y:S01]  /*4480*/  MUFU.EX2 R87, R87 ;  /* 0x0000005700577308 */ /* 0x000fe20000000800 */
[----:B--2---:R-:W-:-:S07]  /*4490*/  FADD.FTZ R42, R24, R15 ;  /* 0x0000000f182a7221 */ /* 0x004fce0000010000 */
[----:B------:R-:W1:Y:S01]  /*44a0*/  MUFU.EX2 R80, R80 ;  /* 0x0000005000507308 */ /* 0x000e620000000800 */
[----:B---3--:R-:W-:-:S07]  /*44b0*/  FADD.FTZ R15, R41, R14 ;  /* 0x0000000e290f7221 */ /* 0x008fce0000010000 */
[----:B------:R-:W-:Y:S08]  /*44c0*/  MUFU.EX2 R28, R28 ;  /* 0x0000001c001c7308 */ /* 0x000ff00000000800 */
[----:B------:R-:W2:Y:S01]  /*44d0*/  MUFU.EX2 R3, R3 ;  /* 0x0000000300037308 */ /* 0x000ea20000000800 */
[C---:B-1----:R-:W-:Y:S01]  /*44e0*/  F2FP.SATFINITE.E4M3.F32.PACK_AB_MERGE_C R41, R80.reuse, R41, RZ ;  /* 0x000000295029723e */ /* 0x042fe200048070ff */
[----:B------:R-:W-:-:S03]  /*44f0*/  FADD.FTZ R80, R80, R15 ;  /* 0x0000000f50507221 */ /* 0x000fc60000010000 */
[----:B------:R-:W-:Y:S01]  /*4500*/  F2FP.SATFINITE.E4M3.F32.PACK_AB_MERGE_C R146, R54, R43, R41 ;  /* 0x0000002b3692723e */ /* 0x000fe20004807029 */
[--C-:B------:R-:W-:Y:S02]  /*4510*/  IMAD.MOV.U32 R54, RZ, RZ, R55.reuse ;  /* 0x000000ffff367224 */ /* 0x100fe400078e0037 */
[----:B------:R-:W-:Y:S01]  /*4520*/  MUFU.EX2 R33, R33 ;  /* 0x0000002100217308 */ /* 0x000fe20000000800 */
[--C-:B------:R-:W-:Y:S02]  /*4530*/  IMAD.MOV.U32 R43, RZ, RZ, R55.reuse ;  /* 0x000000ffff2b7224 */ /* 0x100fe400078e0037 */
[----:B------:R-:W-:-:S05]  /*4540*/  IMAD.MOV.U32 R41, RZ, RZ, R55 ;  /* 0x000000ffff297224 */ /* 0x000fca00078e0037 */
[----:B------:R-:W1:Y:S01]  /*4550*/  MUFU.EX2 R40, R40 ;  /* 0x0000002800287308 */ /* 0x000e620000000800 */
[----:B--2---:R-:W-:-:S07]  /*4560*/  FADD.FTZ R15, R3, R80 ;  /* 0x00000050030f7221 */ /* 0x004fce0000010000 */
[----:B------:R-:W-:Y:S08]  /*4570*/  MUFU.EX2 R30, R30 ;  /* 0x0000001e001e7308 */ /* 0x000ff00000000800 */
[----:B------:R-:W2:Y:S08]  /*4580*/  MUFU.EX2 R47, R47 ;  /* 0x0000002f002f7308 */ /* 0x000eb00000000800 */
[----:B------:R-:W-:Y:S08]  /*4590*/  MUFU.EX2 R31, R31 ;  /* 0x0000001f001f7308 */ /* 0x000ff00000000800 */
[----:B------:R3:W-:Y:S08]  /*45a0*/  MUFU.EX2 R4, R147 ;  /* 0x0000009300047308 */ /* 0x0007f00000000800 */
[----:B------:R-:W4:Y:S01]  /*45b0*/  MUFU.EX2 R82, R82 ;  /* 0x0000005200527308 */ /* 0x000f220000000800 */
[C---:B---3--:R-:W-:Y:S01]  /*45c0*/  F2FP.SATFINITE.E4M3.F32.PACK_AB_MERGE_C R147, R87.reuse, R24, RZ ;  /* 0x000000185793723e */ /* 0x048fe200048070ff */
[----:B------:R-:W-:Y:S01]  /*45d0*/  FADD.FTZ R87, R87, R42 ;  /* 0x0000002a57577221 */ /* 0x000fe20000010000 */
[----:B-1----:R-:W-:-:S02]  /*45e0*/  FADD.FTZ R24, R40, R15 ;  /* 0x0000000f28187221 */ /* 0x002fc40000010000 */
[----:B------:R-:W-:Y:S01]  /*45f0*/  F2FP.SATFINITE.E4M3.F32.PACK_AB_MERGE_C R147, R83, R26, R147 ;  /* 0x0000001a5393723e */ /* 0x000fe20004807093 */
[----:B------:R-:W-:-:S01]  /*4600*/  FADD.FTZ R14, R28, R87 ;  /* 0x000000571c0e7221 */ /* 0x000fc20000010000 */
[----:B--2---:R-:W-:Y:S01]  /*4610*/  FADD.FTZ R15, R47, R24 ;  /* 0x000000182f0f7221 */ /* 0x004fe20000010000 */
[----:B------:R-:W-:Y:S02]  /*4620*/  MUFU.EX2 R32, R32 ;  /* 0x0000002000207308 */ /* 0x000fe40000000800 */
[----:B------:R-:W-:-:S04]  /*4630*/  FADD.FTZ R37, R33, R14 ;  /* 0x0000000e21257221 */ /* 0x000fc80000010000 */
[----:B------:R-:W-:Y:S01]  /*4640*/  FADD.FTZ R42, R30, R37 ;  /* 0x000000251e2a7221 */ /* 0x000fe20000010000 */
[----:B------:R-:W-:Y:S01]  /*4650*/  IMAD.MOV.U32 R37, RZ, RZ, R55 ;  /* 0x000000ffff257224 */ /* 0x000fe200078e0037 */
[----:B------:R1:W2:Y:S01]  /*4660*/  MUFU.EX2 R25, R141 ;  /* 0x0000008d00197308 */ /* 0x0002a20000000800 */
[C---:B----4-:R-:W-:Y:S01]  /*4670*/  F2FP.SATFINITE.E4M3.F32.PACK_AB_MERGE_C R47, R82.reuse, R47, RZ ;  /* 0x0000002f522f723e */ /* 0x050fe200048070ff */
[----:B------:R-:W-:-:S03]  /*4680*/  FADD.FTZ R82, R82, R15 ;  /* 0x0000000f52527221 */ /* 0x000fc60000010000 */
[----:B------:R-:W-:Y:S01]  /*4690*/  F2FP.SATFINITE.E4M3.F32.PACK_AB_MERGE_C R140, R40, R3, R47 ;  /* 0x00000003288c723e */ /* 0x000fe2000480702f */
[--C-:B------:R-:W-:Y:S02]  /*46a0*/  IMAD.MOV.U32 R47, RZ, RZ, R55.reuse ;  /* 0x000000ffff2f7224 */ /* 0x100fe400078e0037 */
[----:B------:R-:W-:Y:S01]  /*46b0*/  MUFU.EX2 R91, R91 ;  /* 0x0000005b005b7308 */ /* 0x000fe20000000800 */
[C---:B-1----:R-:W-:Y:S01]  /*46c0*/  F2FP.SATFINITE.E4M3.F32.PACK_AB_MERGE_C R141, R31.reuse, R30, RZ ;  /* 0x0000001e1f8d723e */ /* 0x042fe200048070ff */
[----:B------:R-:W-:Y:S01]  /*46d0*/  FADD.FTZ R31, R31, R42 ;  /* 0x0000002a1f1f7221 */ /* 0x000fe20000010000 */
[----:B------:R-:W-:Y:S02]  /*46e0*/  IMAD.MOV.U32 R42, RZ, RZ, R55 ;  /* 0x000000ffff2a7224 */ /* 0x000fe400078e0037 */
[----:B------:R-:W-:Y:S01]  /*46f0*/  F2FP.SATFINITE.E4M3.F32.PACK_AB_MERGE_C R141, R33, R28, R141 ;  /* 0x0000001c218d723e */ /* 0x000fe2000480708d */
[----:B------:R-:W-:Y:S02]  /*4700*/  IMAD.MOV.U32 R40, RZ, RZ, R55 ;  /* 0x000000ffff287224 */ /* 0x000fe400078e0037 */
[----:B------:R-:W1:Y:S01]  /*4710*/  MUFU.EX2 R84, R84 ;  /* 0x0000005400547308 */ /* 0x000e620000000800 */
[----:B--2---:R-:W-:-:S01]  /*4720*/  FADD.FTZ R15, R25, R82 ;  /* 0x00000052190f7221 */ /* 0x004fc20000010000 */
[----:B------:R-:W-:-:S02]  /*4730*/  IMAD.MOV.U32 R33, RZ, RZ, R55 ;  /* 0x000000ffff217224 */ /* 0x000fc400078e0037 */
[--C-:B------:R-:W-:Y:S02]  /*4740*/  IMAD.MOV.U32 R30, RZ, RZ, R55.reuse ;  /* 0x000000ffff1e7224 */ /* 0x100fe400078e0037 */
[----:B------:R-:W-:Y:S02]  /*4750*/  IMAD.MOV.U32 R28, RZ, RZ, R55 ;  /* 0x000000ffff1c7224 */ /* 0x000fe400078e0037 */
[----:B------:R-:W-:Y:S08]  /*4760*/  MUFU.EX2 R34, R34 ;  /* 0x0000002200227308 */ /* 0x000ff00000000800 */
[----:B------:R-:W2:Y:S01]  /*4770*/  MUFU.EX2 R35, R35 ;  /* 0x0000002300237308 */ /* 0x000ea20000000800 */
[----:B-1----:R-:W-:-:S07]  /*4780*/  FADD.FTZ R24, R84, R15 ;  /* 0x0000000f54187221 */ /* 0x002fce0000010000 */
[----:B------:R1:W3:Y:S08]  /*4790*/  MUFU.EX2 R27, R143 ;  /* 0x0000008f001b7308 */ /* 0x0002f00000000800 */
[----:B------:R4:W5:Y:S01]  /*47a0*/  MUFU.EX2 R10, R145 ;  /* 0x00000091000a7308 */ /* 0x0009620000000800 */
[----:B--2---:R-:W-:-:S04]  /*47b0*/  F2FP.SATFINITE.E4M3.F32.PACK_AB_MERGE_C R26, R35, R34, RZ ;  /* 0x00000022231a723e */ /* 0x004fc800048070ff */
[----:B-1----:R-:W-:-:S03]  /*47c0*/  F2FP.SATFINITE.E4M3.F32.PACK_AB_MERGE_C R143, R91, R32, R26 ;  /* 0x000000205b8f723e */ /* 0x002fc6000480701a */
[----:B------:R-:W-:Y:S01]  /*47d0*/  MUFU.EX2 R44, R44 ;  /* 0x0000002c002c7308 */ /* 0x000fe20000000800 */
[----:B----4-:R-:W-:Y:S01]  /*47e0*/  F2FP.SATFINITE.E4M3.F32.PACK_AB_MERGE_C R145, R77, R20, R63 ;  /* 0x000000144d91723e */ /* 0x010fe2000480703f */
[----:B------:R-:W-:Y:S01]  /*47f0*/  FADD.FTZ R20, R32, R31 ;  /* 0x0000001f20147221 */ /* 0x000fe20000010000 */
[----:B---3--:R-:W-:-:S01]  /*4800*/  FADD.FTZ R15, R27, R24 ;  /* 0x000000181b0f7221 */ /* 0x008fc20000010000 */
[--C-:B------:R-:W-:Y:S02]  /*4810*/  IMAD.MOV.U32 R32, RZ, RZ, R55.reuse ;  /* 0x000000ffff207224 */ /* 0x100fe400078e0037 */
[----:B------:R-:W-:Y:S02]  /*4820*/  IMAD.MOV.U32 R31, RZ, RZ, R55 ;  /* 0x000000ffff1f7224 */ /* 0x000fe400078e0037 */
[----:B------:R-:W1:Y:S01]  /*4830*/  MUFU.EX2 R39, R39 ;  /* 0x0000002700277308 */ /* 0x000e620000000800 */
[----:B-----5:R-:W-:-:S01]  /*4840*/  FADD.FTZ R15, R10, R15 ;  /* 0x0000000f0a0f7221 */ /* 0x020fc20000010000 */
[----:B------:R-:W-:-:S03]  /*4850*/  F2FP.SATFINITE.E4M3.F32.PACK_AB_MERGE_C R27, R10, R27, RZ ;  /* 0x0000001b0a1b723e */ /* 0x000fc600048070ff */
[----:B------:R-:W-:Y:S01]  /*4860*/  FADD.FTZ R10, R4, R15 ;  /* 0x0000000f040a7221 */ /* 0x000fe20000010000 */
[----:B------:R-:W-:Y:S01]  /*4870*/  F2FP.SATFINITE.E4M3.F32.PACK_AB_MERGE_C R142, R84, R25, R27 ;  /* 0x00000019548e723e */ /* 0x000fe2000480701b */
[--C-:B------:R-:W-:Y:S01]  /*4880*/  IMAD.MOV.U32 R27, RZ, RZ, R55.reuse ;  /* 0x000000ffff1b7224 */ /* 0x100fe200078e0037 */
[----:B------:R-:W-:Y:S01]  /*4890*/  MUFU.EX2 R38, R38 ;  /* 0x0000002600267308 */ /* 0x000fe20000000800 */
[----:B------:R-:W-:-:S07]  /*48a0*/  IMAD.MOV.U32 R25, RZ, RZ, R55 ;  /* 0x000000ffff197224 */ /* 0x000fce00078e0037 */
[----:B------:R-:W2:Y:S01]  /*48b0*/  MUFU.EX2 R95, R95 ;  /* 0x0000005f005f7308 */ /* 0x000ea20000000800 */
[----:B-1----:R-:W-:-:S07]  /*48c0*/  F2FP.SATFINITE.E4M3.F32.PACK_AB_MERGE_C R26, R39, R44, RZ ;  /* 0x0000002c271a723e */ /* 0x002fce00048070ff */
[----:B------:R1:W-:Y:S08]  /*48d0*/  MUFU.EX2 R14, R29 ;  /* 0x0000001d000e7308 */ /* 0x0003f00000000800 */
[----:B------:R3:W4:Y:S01]  /*48e0*/  MUFU.EX2 R11, R49 ;  /* 0x00000031000b7308 */ /* 0x0007220000000800 */
[----:B-1----:R-:W-:-:S01]  /*48f0*/  FADD.FTZ R29, R91, R20 ;  /* 0x000000145b1d7221 */ /* 0x002fc20000010000 */
[----:B--2---:R-:W-:Y:S01]  /*4900*/  F2FP.SATFINITE.E4M3.F32.PACK_AB_MERGE_C R137, R95, R38, R26 ;  /* 0x000000265f89723e */ /* 0x004fe2000480701a */
[----:B------:R-:W-:-:S02]  /*4910*/  IMAD.MOV.U32 R26, RZ, RZ, R55 ;  /* 0x000000ffff1a7224 */ /* 0x000fc400078e0037 */
[----:B------:R-:W-:Y:S01]  /*4920*/  FADD.FTZ R34, R34, R29 ;  /* 0x0000001d22227221 */ /* 0x000fe20000010000 */
[----:B------:R-:W-:Y:S02]  /*4930*/  IMAD.MOV.U32 R29, RZ, RZ, R55 ;  /* 0x000000ffff1d7224 */ /* 0x000fe400078e0037 */
[----:B------:R-:W1:Y:S01]  /*4940*/  MUFU.EX2 R51, R51 ;  /* 0x0000003300337308 */ /* 0x000e620000000800 */
[----:B------:R-:W-:-:S01]  /*4950*/  FADD.FTZ R35, R35, R34 ;  /* 0x0000002223237221 */ /* 0x000fc20000010000 */
[----:B---3--:R-:W-:Y:S01]  /*4960*/  IMAD.MOV.U32 R49, RZ, RZ, R55 ;  /* 0x000000ffff317224 */ /* 0x008fe200078e0037 */
[----:B------:R-:W-:Y:S02]  /*4970*/  MOV R34, R55 ;  /* 0x0000003700227202 */ /* 0x000fe40000000f00 */
[----:B------:R-:W-:Y:S01]  /*4980*/  FADD.FTZ R24, R38, R35 ;  /* 0x0000002326187221 */ /* 0x000fe20000010000 */
[----:B------:R-:W-:Y:S02]  /*4990*/  IMAD.MOV.U32 R38, RZ, RZ, R55 ;  /* 0x000000ffff267224 */ /* 0x000fe400078e0037 */
[----:B------:R-:W-:Y:S01]  /*49a0*/  MUFU.EX2 R48, R48 ;  /* 0x0000003000307308 */ /* 0x000fe20000000800 */
[----:B------:R-:W-:-:S01]  /*49b0*/  FADD.FTZ R95, R95, R24 ;  /* 0x000000185f5f7221 */ /* 0x000fc20000010000 */
[----:B----4-:R-:W-:Y:S01]  /*49c0*/  FADD.FTZ R10, R11, R10 ;  /* 0x0000000a0b0a7221 */ /* 0x010fe20000010000 */
[----:B------:R-:W-:-:S02]  /*49d0*/  IMAD.MOV.U32 R35, RZ, RZ, R55 ;  /* 0x000000ffff237224 */ /* 0x000fc400078e0037 */
[----:B------:R-:W-:Y:S01]  /*49e0*/  FADD.FTZ R44, R44, R95 ;  /* 0x0000005f2c2c7221 */ /* 0x000fe20000010000 */
[----:B------:R-:W-:Y:S02]  /*49f0*/  IMAD.MOV.U32 R24, RZ, RZ, R55 ;  /* 0x000000ffff187224 */ /* 0x000fe400078e0037 */
[----:B------:R-:W2:Y:S01]  /*4a00*/  MUFU.EX2 R61, R61 ;  /* 0x0000003d003d7308 */ /* 0x000ea20000000800 */
[----:B-1----:R-:W-:-:S01]  /*4a10*/  FADD.FTZ R7, R51, R10 ;  /* 0x0000000a33077221 */ /* 0x002fc20000010000 */
[----:B------:R-:W-:Y:S01]  /*4a20*/  FADD.FTZ R39, R39, R44 ;  /* 0x0000002c27277221 */ /* 0x000fe20000010000 */
[C---:B------:R-:W-:Y:S01]  /*4a30*/  F2FP.SATFINITE.E4M3.F32.PACK_AB_MERGE_C R51, R14.reuse, R51, RZ ;  /* 0x000000330e33723e */ /* 0x040fe200048070ff */
[----:B------:R-:W-:Y:S02]  /*4a40*/  IMAD.MOV.U32 R44, RZ, RZ, R55 ;  /* 0x000000ffff2c7224 */ /* 0x000fe400078e0037 */
[----:B------:R-:W-:-:S01]  /*4a50*/  FADD.FTZ R14, R14, R7 ;  /* 0x000000070e0e7221 */ /* 0x000fc20000010000 */
[----:B------:R-:W-:Y:S01]  /*4a60*/  F2FP.SATFINITE.E4M3.F32.PACK_AB_MERGE_C R136, R11, R4, R51 ;  /* 0x000000040b88723e */ /* 0x000fe20004807033 */
[----:B------:R-:W1:Y:S01]  /*4a70*/  MUFU.EX2 R46, R46 ;  /* 0x0000002e002e7308 */ /* 0x000e620000000800 */
[----:B------:R-:W-:-:S07]  /*4a80*/  IMAD.MOV.U32 R51, RZ, RZ, R55 ;  /* 0x000000ffff337224 */ /* 0x000fce00078e0037 */
[----:B------:R-:W3:Y:S01]  /*4a90*/  MUFU.EX2 R149, R149 ;  /* 0x0000009500957308 */ /* 0x000ee20000000800 */
[----:B--2---:R-:W-:-:S07]  /*4aa0*/  F2FP.SATFINITE.E4M3.F32.PACK_AB_MERGE_C R9, R61, R48, RZ ;  /* 0x000000303d09723e */ /* 0x004fce00048070ff */
[----:B------:R-:W2:Y:S01]  /*4ab0*/  MUFU.EX2 R97, R97 ;  /* 0x0000006100617308 */ /* 0x000ea20000000800 */
[----:B-1----:R-:W-:-:S01]  /*4ac0*/  FADD.FTZ R10, R46, R39 ;  /* 0x000000272e0a7221 */ /* 0x002fc20000010000 */
[----:B------:R-:W-:-:S06]  /*4ad0*/  IMAD.MOV.U32 R39, RZ, RZ, R55 ;  /* 0x000000ffff277224 */ /* 0x000fcc00078e0037 */
[----:B------:R1:W4:Y:S01]  /*4ae0*/  MUFU.EX2 R20, R151 ;  /* 0x0000009700147308 */ /* 0x0003220000000800 */
[----:B---3--:R-:W-:-:S07]  /*4af0*/  FADD.FTZ R7, R149, R14 ;  /* 0x0000000e95077221 */ /* 0x008fce0000010000 */
[----:B------:R-:W-:Y:S01]  /*4b00*/  MUFU.EX2 R89, R89 ;  /* 0x0000005900597308 */ /* 0x000fe20000000800 */
[C---:B--2---:R-:W-:Y:S01]  /*4b10*/  F2FP.SATFINITE.E4M3.F32.PACK_AB_MERGE_C R139, R97.reuse, R46, R9 ;  /* 0x0000002e618b723e */ /* 0x044fe20004807009 */
[----:B------:R-:W-:Y:S01]  /*4b20*/  FADD.FTZ R97, R97, R10 ;  /* 0x0000000a61617221 */ /* 0x000fe20000010000 */
[----:B------:R-:W-:Y:S02]  /*4b30*/  IMAD.MOV.U32 R46, RZ, RZ, R55 ;  /* 0x000000ffff2e7224 */ /* 0x000fe400078e0037 */
[----:B-1----:R-:W-:Y:S02]  /*4b40*/  IMAD.MOV.U32 R151, RZ, RZ, R12 ;  /* 0x000000ffff977224 */ /* 0x002fe400078e000c */
[----:B------:R-:W-:-:S01]  /*4b50*/  FADD.FTZ R48, R48, R97 ;  /* 0x0000006130307221 */ /* 0x000fc20000010000 */
[----:B------:R-:W1:Y:S01]  /*4b60*/  MUFU.EX2 R50, R50 ;  /* 0x0000003200327308 */ /* 0x000e620000000800 */
[----:B----4-:R-:W-:-:S01]  /*4b70*/  FADD.FTZ R10, R20, R7 ;  /* 0x00000007140a7221 */ /* 0x010fc20000010000 */
[----:B-1----:R-:W-:-:S03]  /*4b80*/  F2FP.SATFINITE.E4M3.F32.PACK_AB_MERGE_C R3, R50, R89, RZ ;  /* 0x000000593203723e */ /* 0x002fc600048070ff */
[----:B------:R-:W-:Y:S01]  /*4b90*/  FADD.FTZ R89, R89, R10 ;  /* 0x0000000a59597221 */ /* 0x000fe20000010000 */
[----:B------:R-:W-:Y:S01]  /*4ba0*/  F2FP.SATFINITE.E4M3.F32.PACK_AB_MERGE_C R138, R20, R149, R3 ;  /* 0x00000095148a723e */ /* 0x000fe20004807003 */
[----:B------:R-:W-:Y:S02]  /*4bb0*/  FADD.FTZ R3, R61, R48 ;  /* 0x000000303d037221 */ /* 0x000fe40000010000 */
[----:B------:R-:W-:-:S01]  /*4bc0*/  FADD.FTZ R4, R50, R89 ;  /* 0x0000005932047221 */ /* 0x000fc20000010000 */
[--C-:B------:R-:W-:Y:S02]  /*4bd0*/  IMAD.MOV.U32 R50, RZ, RZ, R55.reuse ;  /* 0x000000ffff327224 */ /* 0x100fe400078e0037 */
[----:B------:R-:W-:Y:S02]  /*4be0*/  IMAD.MOV.U32 R48, RZ, RZ, R55 ;  /* 0x000000ffff307224 */ /* 0x000fe400078e0037 */
[----:B------:R-:W-:Y:S01]  /*4bf0*/  IMAD.MOV.U32 R149, RZ, RZ, R8 ;  /* 0x000000ffff957224 */ /* 0x000fe200078e0008 */
[----:B------:R-:W-:Y:S06]  /*4c00*/  @!P2 BRA `(.L_x_1496) ;  /* 0x000000380034a947 */ /* 0x000fec0003800000 */
[----:B------:R-:W-:Y:S01]  /*4c10*/  IMAD.MOV.U32 R7, RZ, RZ, R59 ;  /* 0x000000ffff077224 */ /* 0x000fe200078e003b */
[----:B------:R-:W-:Y:S01]  /*4c20*/  CS2R R54, SRZ ;  /* 0x0000000000367805 */ /* 0x000fe2000001ff00 */
[----:B------:R-:W-:Y:S01]  /*4c30*/  IMAD.MOV.U32 R8, RZ, RZ, R57 ;  /* 0x000000ffff087224 */ /* 0x000fe200078e0039 */
[----:B------:R-:W-:Y:S01]  /*4c40*/  CS2R R52, SRZ ;  /* 0x0000000000347805 */ /* 0x000fe2000001ff00 */
[----:B------:R-:W-:Y:S01]  /*4c50*/  IMAD.MOV.U32 R9, RZ, RZ, R2 ;  /* 0x000000ffff097224 */ /* 0x000fe200078e0002 */
        /* <DEDUP_REMOVED lines=14> */
[----:B------:R-:W-:Y:S01]  /*4d40*/  UMOV UR4, UR38 ;  /* 0x0000002600047c82 */ /* 0x000fe20008000000 */
[----:B------:R-:W-:Y:S01]  /*4d50*/  ULDC UR5, c[0x0][0x404] ;  /* 0x0001010000057ab9 */ /* 0x000fe20000000800 */
[----:B------:R-:W-:Y:S01]  /*4d60*/  ULDC UR6, c[0x0][0x2e0] ;  /* 0x0000b80000067ab9 */ /* 0x000fe20000000800 */
[----:B------:R-:W-:-:S05]  /*4d70*/  ULDC.64 UR24, c[0x0][0x3f8] ;  /* 0x0000fe0000187ab9 */ /* 0x000fca0000000a00 */
.L_x_1506:
[----:B------:R-:W-:-:S04]  /*4d80*/  UISETP.NE.AND UP0, UPT, UR4, 0x1, UPT ;  /* 0x000000010400788c */ /* 0x000fc8000bf05270 */
[----:B------:R-:W-:-:S06]  /*4d90*/  USEL UR7, URZ, 0x1, UP0 ;  /* 0x000000013f077887 */ /* 0x000fcc0008000000 */
[----:B------:R-:W-:Y:S01]  /*4da0*/  LOP3.LUT R2, R9, UR7, RZ, 0x3c, !PT ;  /* 0x0000000709027c12 */ /* 0x000fe2000f8e3cff */
[----:B------:R-:W-:Y:S06]  /*4db0*/  @!P1 BRA `(.L_x_1497) ;  /* 0x0000000000049947 */ /* 0x000fec0003800000 */
[----:B------:R-:W-:Y:S01]  /*4dc0*/  BPT.TRAP 0x1 ;  /* 0x000000040000795c */ /* 0x000fe20000300000 */
.L_x_1497:
[----:B------:R-:W-:Y:S01]  /*4dd0*/  UIADD3 UR38, UR4, 0x1, URZ ;  /* 0x0000000104267890 */ /* 0x000fe2000fffe03f */
[----:B------:R-:W-:-:S03]  /*4de0*/  SHF.L.U32 R10, R2, 0x1f, RZ ;  /* 0x0000001f020a7819 */ /* 0x000fc600000006ff */
[----:B------:R-:W-:-:S04]  /*4df0*/  UISETP.NE.AND UP0, UPT, UR38, 0x2, UPT ;  /* 0x000000022600788c */ /* 0x000fc8000bf05270 */
[----:B------:R-:W-:-:S04]  /*4e00*/  USEL UR38, UR38, URZ, UP0 ;  /* 0x0000003f26267287 */ /* 0x000fc80008000000 */
[----:B------:R-:W-:-:S09]  /*4e10*/  ULEA UR7, UR38, UR40, 0x3 ;  /* 0x0000002826077291 */ /* 0x000fd2000f8e183f */
[----:B------:R1:W2:Y:S01]  /*4e20*/  SYNCS.PHASECHK.TRANS64.TRYWAIT P2, [UR7+0x13230], R10 ;  /* 0x0132300aff0075a7 */ /* 0x0002a20008040147 */
[----:B------:R-:W-:Y:S05]  /*4e30*/  @!P1 BRA `(.L_x_1498) ;  /* 0x0000000000049947 */ /* 0x000fea0003800000 */
[----:B------:R-:W-:Y:S01]  /*4e40*/  BPT.TRAP 0x1 ;  /* 0x000000040000795c */ /* 0x000fe20000300000 */
.L_x_1498:
[----:B--2---:R-:W-:Y:S05]  /*4e50*/  @P2 BRA `(.L_x_1499) ;  /* 0x0000000000082947 */ /* 0x004fea0003800000 */
[----:B------:R-:W2:Y:S02]  /*4e60*/  SYNCS.PHASECHK.TRANS64.TRYWAIT P2, [UR7+0x13230], R10 ;  /* 0x0132300aff0075a7 */ /* 0x000ea40008040147 */
[----:B--2---:R-:W-:Y:S05]  /*4e70*/  @!P2 BRA `(.L_x_1500) ;  /* 0x000000a80074a947 */ /* 0x004fea0003800000 */
.L_x_1499:
        /* <DEDUP_REMOVED lines=64> */
.L_x_1501:
[----:B------:R-:W-:Y:S01]  /*5280*/  ULEA UR11, UR4, UR40, 0x3 ;  /* 0x00000028040b7291 */ /* 0x000fe2000f8e183f */
[----:B------:R-:W-:-:S08]  /*5290*/  SHF.L.U32 R9, R9, 0x1f, RZ ;  /* 0x0000001f09097819 */ /* 0x000fd000000006ff */
[----:B------:R3:W4:Y:S01]  /*52a0*/  SYNCS.PHASECHK.TRANS64.TRYWAIT P2, [UR11+0x13250], R9 ;  /* 0x01325009ff0075a7 */ /* 0x000722000804014b */
[----:B------:R-:W-:Y:S05]  /*52b0*/  @!P1 BRA `(.L_x_1502) ;  /* 0x0000000000049947 */ /* 0x000fea0003800000 */
[----:B------:R-:W-:Y:S01]  /*52c0*/  BPT.TRAP 0x1 ;  /* 0x000000040000795c */ /* 0x000fe20000300000 */
.L_x_1502:
[----:B----4-:R-:W-:Y:S05]  /*52d0*/  @P2 BRA `(.L_x_1503) ;  /* 0x0000000000082947 */ /* 0x010fea0003800000 */
[----:B------:R-:W4:Y:S02]  /*52e0*/  SYNCS.PHASECHK.TRANS64.TRYWAIT P2, [UR11+0x13250], R9 ;  /* 0x01325009ff0075a7 */ /* 0x000f24000804014b */
[----:B----4-:R-:W-:Y:S05]  /*52f0*/  @!P2 BRA `(.L_x_1504) ;  /* 0x000000a4006ca947 */ /* 0x010fea0003800000 */
.L_x_1503:
[----:B------:R-:W-:Y:S01]  /*5300*/  UIADD3 UR10, UR40, 0x1000, URZ ;  /* 0x00001000280a7890 */ /* 0x000fe2000fffe03f */
[----:B------:R-:W-:Y:S01]  /*5310*/  WARPGROUP.ARRIVE ;  /* 0x00000000000079c5 */ /* 0x000fe20000000000 */
[----:B------:R-:W-:Y:S01]  /*5320*/  UMOV UR15, 0xc0000010 ;  /* 0xc0000010000f7882 */ /* 0x000fe20000000000 */
[C---:B------:R-:W-:Y:S01]  /*5330*/  FMUL.FTZ R21, R0.reuse, R128 ;  /* 0x0000008000157220 */ /* 0x040fe20000410000 */
[----:B------:R-:W-:Y:S01]  /*5340*/  USHF.R.U32.HI UR10, URZ, 0x4, UR10 ;  /* 0x000000043f0a7899 */ /* 0x000fe2000801160a */
[----:B------:R-:W4:Y:S01]  /*5350*/  LDC R128, c[0x0][0x288] ;  /* 0x0000a200ff807b82 */ /* 0x000f220000000800 */
[----:B------:R-:W-:Y:S01]  /*5360*/  UISETP.NE.U32.AND UP0, UPT, UR24, URZ, UPT ;  /* 0x0000003f1800728c */ /* 0x000fe2000bf05070 */
[C---:B-1-3--:R-:W-:Y:S01]  /*5370*/  FMUL.FTZ R9, R0.reuse, R120 ;  /* 0x0000007800097220 */ /* 0x04afe20000410000 */
[----:B------:R-:W-:Y:S01]  /*5380*/  ULOP3.LUT UR10, UR10, 0x3fff, URZ, 0xc0, !UPT ;  /* 0x00003fff0a0a7892 */ /* 0x000fe2000f8ec03f */
[C---:B--2---:R-:W-:Y:S01]  /*5390*/  FMUL.FTZ R10, R0.reuse, R121 ;  /* 0x00000079000a7220 */ /* 0x044fe20000410000 */
[----:B------:R-:W-:Y:S01]  /*53a0*/  UISETP.NE.AND.EX UP0, UPT, UR25, URZ, UPT, UP0 ;  /* 0x0000003f1900728c */ /* 0x000fe2000bf05300 */
[C---:B------:R-:W-:Y:S01]  /*53b0*/  FMUL.FTZ R13, R0.reuse, R124 ;  /* 0x0000007c000d7220 */ /* 0x040fe20000410000 */
[----:B------:R-:W-:Y:S01]  /*53c0*/  ULOP3.LUT UR10, UR10, 0x10000, URZ, 0xfc, !UPT ;  /* 0x000100000a0a7892 */ /* 0x000fe2000f8efc3f */
[----:B------:R-:W1:Y:S01]  /*53d0*/  MUFU.TANH R9, R9 ;  /* 0x0000000900097308 */ /* 0x000e620000002400 */
[C---:B------:R-:W-:Y:S01]  /*53e0*/  FMUL.FTZ R120, R0.reuse, R129 ;  /* 0x0000008100787220 */ /* 0x040fe20000410000 */
[C---:B------:R-:W-:Y:S01]  /*53f0*/  FMUL.FTZ R14, R0.reuse, R125 ;  /* 0x0000007d000e7220 */ /* 0x040fe20000410000 */
[----:B------:R-:W-:Y:S01]  /*5400*/  UIMAD UR4, UR4, 0x280, UR10 ;  /* 0x00000280040478a4 */ /* 0x000fe2000f8e020a */
[C---:B------:R-:W-:Y:S01]  /*5410*/  FMUL.FTZ R20, R0.reuse, R127 ;  /* 0x0000007f00147220 */ /* 0x040fe20000410000 */
[C---:B------:R-:W-:Y:S01]  /*5420*/  FMUL.FTZ R127, R0.reuse, R103 ;  /* 0x00000067007f7220 */ /* 0x040fe20000410000 */
[C---:B------:R-:W-:Y:S01]  /*5430*/  FMUL.FTZ R12, R0.reuse, R123 ;  /* 0x0000007b000c7220 */ /* 0x040fe20000410000 */
[----:B------:R-:W-:Y:S01]  /*5440*/  UIADD3 UR10, UR4, 0x80, URZ ;  /* 0x00000080040a7890 */ /* 0x000fe2000fffe03f */
[----:B------:R-:W2:Y:S01]  /*5450*/  MUFU.TANH R10, R10 ;  /* 0x0000000a000a7308 */ /* 0x000ea20000002400 */
[C---:B------:R-:W-:Y:S01]  /*5460*/  FMUL.FTZ R123, R0.reuse, R132 ;  /* 0x00000084007b7220 */ /* 0x040fe20000410000 */
[----:B------:R-:W-:Y:S01]  /*5470*/  UMOV UR14, UR4 ;  /* 0x00000004000e7c82 */ /* 0x000fe20008000000 */
[C---:B------:R-:W-:Y:S01]  /*5480*/  FMUL.FTZ R11, R0.reuse, R122 ;  /* 0x0000007a000b7220 */ /* 0x040fe20000410000 */
[----:B------:R-:W-:Y:S01]  /*5490*/  QGMMA.64x64x32.F32.E4M3.E4M3 R24, R152, gdesc[UR12], R24, gsb0 ;  /* 0x00e0000c98187df3 */ /* 0x000fe20008000818 */
[----:B------:R-:W-:Y:S01]  /*54a0*/  UMOV UR15, 0xc0000010 ;  /* 0xc0000010000f7882 */ /* 0x000fe20000000000 */
[----:B------:R-:W-:Y:S01]  /*54b0*/  UMOV UR14, UR10 ;  /* 0x0000000a000e7c82 */ /* 0x000fe20008000000 */
[----:B------:R-:W-:Y:S01]  /*54c0*/  UIADD3 UR10, UR4, 0x100, URZ ;  /* 0x00000100040a7890 */ /* 0x000fe2000fffe03f */
        /* <DEDUP_REMOVED lines=51> */
[----:B------:R-:W-:-:S05]  /*5800*/  FMUL.FTZ R70, R0, R70 ;  /* 0x0000004600467220 */ /* 0x000fca0000410000 */
[----:B------:R-:W5:Y:S08]  /*5810*/  MUFU.TANH R105, R105 ;  /* 0x0000006900697308 */ /* 0x000f700000002400 */
[----:B------:R-:W5:Y:S08]  /*5820*/  MUFU.TANH R108, R108 ;  /* 0x0000006c006c7308 */ /* 0x000f700000002400 */
[----:B------:R-:W5:Y:S01]  /*5830*/  MUFU.TANH R109, R109 ;  /* 0x0000006d006d7308 */ /* 0x000f620000002400 */
[----:B------:R-:W-:-:S02]  /*5840*/  WARPGROUP.DEPBAR.LE gsb0, 0x0 ;  /* 0x00008000000079c5 */ /* 0x000fc40000010000 */
[----:B------:R-:W-:Y:S01]  /*5850*/  WARPGROUP.ARRIVE ;  /* 0x00000000000079c5 */ /* 0x000fe20000000000 */
[C---:B------:R-:W-:Y:S01]  /*5860*/  FMUL.FTZ R153, R0.reuse, R61 ;  /* 0x0000003d00997220 */ /* 0x040fe20000410000 */
[C---:B------:R-:W-:Y:S01]  /*5870*/  FMUL.FTZ R155, R0.reuse, R64 ;  /* 0x00000040009b7220 */ /* 0x040fe20000410000 */
[----:B------:R-:W-:Y:S02]  /*5880*/  FMUL.FTZ R64, R0, R65 ;  /* 0x0000004100407220 */ /* 0x000fe40000410000 */
[----:B------:R-:W5:Y:S01]  /*5890*/  MUFU.TANH R112, R112 ;  /* 0x0000007000707308 */ /* 0x000f620000002400 */
[----:B------:R-:W-:Y:S01]  /*58a0*/  QGMMA.64x64x32.F32.E4M3.E4M3 R24, R148, gdesc[UR12], R24, gsb0 ;  /* 0x00e0000c94187df3 */ /* 0x000fe20008000818 */
[----:B------:R-:W-:Y:S01]  /*58b0*/  UMOV UR14, UR10 ;  /* 0x0000000a000e7c82 */ /* 0x000fe20008000000 */
[----:B------:R-:W-:Y:S01]  /*58c0*/  UIMAD UR10, UR26, -0xa0, UR42 ;  /* 0xffffff601a0a78a4 */ /* 0x000fe2000f8e022a */
[----:B------:R-:W-:-:S03]  /*58d0*/  UMOV UR15, 0xc0000010 ;  /* 0xc0000010000f7882 */ /* 0x000fc60000000000 */
[----:B------:R-:W-:Y:S01]  /*58e0*/  UIADD3 UR10, UR10, 0x1, URZ ;  /* 0x000000010a0a7890 */ /* 0x000fe2000fffe03f */
[----:B------:R-:W5:Y:S08]  /*58f0*/  MUFU.TANH R113, R113 ;  /* 0x0000007100717308 */ /* 0x000f700000002400 */
[----:B------:R-:W5:Y:S08]  /*5900*/  MUFU.TANH R116, R116 ;  /* 0x0000007400747308 */ /* 0x000f700000002400 */
[----:B------:R-:W5:Y:S08]  /*5910*/  MUFU.TANH R117, R117 ;  /* 0x0000007500757308 */ /* 0x000f700000002400 */
[----:B------:R-:W5:Y:S08]  /*5920*/  MUFU.TANH R88, R88 ;  /* 0x0000005800587308 */ /* 0x000f700000002400 */
[----:B------:R-:W5:Y:S08]  /*5930*/  MUFU.TANH R89, R89 ;  /* 0x0000005900597308 */ /* 0x000f700000002400 */
[----:B------:R-:W5:Y:S08]  /*5940*/  MUFU.TANH R92, R92 ;  /* 0x0000005c005c7308 */ /* 0x000f700000002400 */
[----:B------:R-:W5:Y:S08]  /*5950*/  MUFU.TANH R93, R93 ;  /* 0x0000005d005d7308 */ /* 0x000f700000002400 */
[----:B------:R-:W5:Y:S08]  /*5960*/  MUFU.TANH R96, R96 ;  /* 0x0000006000607308 */ /* 0x000f700000002400 */
[----:B------:R-:W5:Y:S01]  /*5970*/  MUFU.TANH R97, R97 ;  /* 0x0000006100617308 */ /* 0x000f620000002400 */
[----:B------:R-:W-:-:S02]  /*5980*/  WARPGROUP.DEPBAR.LE gsb0, 0x0 ;  /* 0x00008000000079c5 */ /* 0x000fc40000010000 */
[----:B------:R-:W-:-:S05]  /*5990*/  WARPGROUP.ARRIVE ;  /* 0x00000000000079c5 */ /* 0x000fca0000000000 */
[----:B------:R-:W5:Y:S01]  /*59a0*/  MUFU.TANH R100, R100 ;  /* 0x0000006400647308 */ /* 0x000f620000002400 */
[C---:B------:R-:W-:Y:S01]  /*59b0*/  FMUL.FTZ R149, R0.reuse, R56 ;  /* 0x0000003800957220 */ /* 0x040fe20000410000 */
[C---:B------:R-:W-:Y:S01]  /*59c0*/  FMUL.FTZ R151, R0.reuse, R57 ;  /* 0x0000003900977220 */ /* 0x040fe20000410000 */
[C---:B------:R-:W-:Y:S01]  /*59d0*/  FMUL.FTZ R56, R0.reuse, R60 ;  /* 0x0000003c00387220 */ /* 0x040fe20000410000 */
[C---:B------:R-:W-:Y:S01]  /*59e0*/  FMUL.FTZ R57, R0.reuse, R68 ;  /* 0x0000004400397220 */ /* 0x040fe20000410000 */
[----:B------:R-:W-:Y:S01]  /*59f0*/  QGMMA.64x64x32.F32.E4M3.E4M3 R24, R144, gdesc[UR12], R24, gsb0 ;  /* 0x00e0000c90187df3 */ /* 0x000fe20008000818 */
[----:B------:R-:W-:Y:S01]  /*5a00*/  USEL UR14, UR5, 0x1, UP0 ;  /* 0x00000001050e7887 */ /* 0x000fe20008000000 */
[C---:B------:R-:W-:Y:S01]  /*5a10*/  FMUL.FTZ R68, R0.reuse, R79 ;  /* 0x0000004f00447220 */ /* 0x040fe20000410000 */
[----:B------:R-:W5:Y:S01]  /*5a20*/  MUFU.TANH R101, R101 ;  /* 0x0000006500657308 */ /* 0x000f620000002400 */
[----:B------:R-:W-:Y:S01]  /*5a30*/  UMOV UR15, 0xc0000010 ;  /* 0xc0000010000f7882 */ /* 0x000fe20000000000 */
[----:B------:R-:W-:Y:S01]  /*5a40*/  UIMAD UR10, UR14, UR6, UR10 ;  /* 0x000000060e0a72a4 */ /* 0x000fe2000f8e020a */
[C---:B------:R-:W-:Y:S01]  /*5a50*/  FMUL.FTZ R60, R0.reuse, R78 ;  /* 0x0000004e003c7220 */ /* 0x040fe20000410000 */
[----:B------:R-:W-:-:S04]  /*5a60*/  FMUL.FTZ R78, R0, R83 ;  /* 0x00000053004e7220 */ /* 0x000fc80000410000 */
[----:B----4-:R-:W-:Y:S01]  /*5a70*/  IADD3 R128, -R128, UR10, RZ ;  /* 0x0000000a80807c10 */ /* 0x010fe2000fffe1ff */
[----:B------:R-:W-:Y:S01]  /*5a80*/  MUFU.TANH R84, R84 ;  /* 0x0000005400547308 */ /* 0x000fe20000002400 */
[----:B------:R-:W-:Y:S02]  /*5a90*/  UIADD3 UR10, UR4, 0x180, URZ ;  /* 0x00000180040a7890 */ /* 0x000fe4000fffe03f */
[----:B------:R-:W-:Y:S01]  /*5aa0*/  UIADD3 UR4, UR4, 0x200, URZ ;  /* 0x0000020004047890 */ /* 0x000fe2000fffe03f */
[----:B------:R-:W-:Y:S02]  /*5ab0*/  IMAD R129, R17, -0x2, R128 ;  /* 0xfffffffe11817824 */ /* 0x000fe400078e0280 */
[C---:B------:R-:W-:Y:S01]  /*5ac0*/  FMUL.FTZ R128, R0.reuse, R72 ;  /* 0x0000004800807220 */ /* 0x040fe20000410000 */
[----:B------:R-:W-:Y:S01]  /*5ad0*/  FMUL.FTZ R72, R0, R73 ;  /* 0x0000004900487220 */ /* 0x000fe20000410000 */
[----:B------:R-:W-:Y:S01]  /*5ae0*/  IMAD.IADD R103, R18, 0x1, R129 ;  /* 0x0000000112677824 */ /* 0x000fe200078e0281 */
[----:B------:R-:W-:Y:S01]  /*5af0*/  MUFU.TANH R149, R149 ;  /* 0x0000009500957308 */ /* 0x000fe20000002400 */
[----:B------:R-:W-:-:S03]  /*5b00*/  UMOV UR14, UR10 ;  /* 0x0000000a000e7c82 */ /* 0x000fc60008000000 */
[C---:B------:R-:W-:Y:S02]  /*5b10*/  ISETP.GT.AND P2, PT, R103.reuse, RZ, PT ;  /* 0x000000ff6700720c */ /* 0x040fe40003f44270 */
[----:B------:R-:W-:Y:S02]  /*5b20*/  ISETP.GT.AND P3, PT, R103, 0x1, PT ;  /* 0x000000016700780c */ /* 0x000fe40003f64270 */
[----:B-1----:R-:W-:Y:S01]  /*5b30*/  FSEL R129, R9, -INF , P2 ;  /* 0xff80000009817808 */ /* 0x002fe20001000000 */
[----:B------:R-:W-:Y:S01]  /*5b40*/  MUFU.TANH R72, R72 ;  /* 0x0000004800487308 */ /* 0x000fe20000002400 */
[----:B------:R-:W-:Y:S02]  /*5b50*/  ISETP.GT.AND P2, PT, R103, 0x8, PT ;  /* 0x000000086700780c */ /* 0x000fe40003f44270 */
[----:B--2---:R-:W-:Y:S02]  /*5b60*/  FSEL R10, R10, -INF , P3 ;  /* 0xff8000000a0a7808 */ /* 0x004fe40001800000 */
[----:B------:R-:W-:-:S02]  /*5b70*/  FMNMX.FTZ R131, R129, R8, !PT ;  /* 0x0000000881837209 */ /* 0x000fc40007810000 */
[----:B------:R-:W-:Y:S01]  /*5b80*/  ISETP.GT.AND P3, PT, R103, 0x9, PT ;  /* 0x000000096700780c */ /* 0x000fe20003f64270 */
[----:B------:R1:W2:Y:S01]  /*5b90*/  MUFU.TANH R9, R128 ;  /* 0x0000008000097308 */ /* 0x0002a20000002400 */
[----:B---3--:R-:W-:Y:S02]  /*5ba0*/  FSEL R13, R13, -INF , P2 ;  /* 0xff8000000d0d7808 */ /* 0x008fe40001000000 */
[----:B------:R-:W-:Y:S02]  /*5bb0*/  FMNMX.FTZ R130, R10, R131, !PT ;  /* 0x000000830a827209 */ /* 0x000fe40007810000 */
[----:B------:R-:W-:Y:S02]  /*5bc0*/  ISETP.GT.AND P2, PT, R103, 0x10, PT ;  /* 0x000000106700780c */ /* 0x000fe40003f44270 */
[----:B-----5:R-:W-:Y:S01]  /*5bd0*/  FSEL R14, R14, -INF , P3 ;  /* 0xff8000000e0e7808 */ /* 0x020fe20001800000 */
[----:B------:R-:W-:Y:S01]  /*5be0*/  MUFU.TANH R151, R151 ;  /* 0x0000009700977308 */ /* 0x000fe20000002400 */
[----:B------:R-:W-:Y:S01]  /*5bf0*/  FMNMX.FTZ R131, R13, R130, !PT ;  /* 0x000000820d837209 */ /* 0x000fe20007810000 */
[----:B-1----:R-:W-:Y:S01]  /*5c00*/  FMUL.FTZ R128, R0, R74 ;  /* 0x0000004a00807220 */ /* 0x002fe20000410000 */
[----:B------:R-:W-:-:S02]  /*5c10*/  ISETP.GT.AND P3, PT, R103, 0x11, PT ;  /* 0x000000116700780c */ /* 0x000fc40003f64270 */
[----:B------:R-:W-:Y:S02]  /*5c20*/  FSEL R73, R21, -INF , P2 ;  /* 0xff80000015497808 */ /* 0x000fe40001000000 */
[----:B------:R-:W-:Y:S01]  /*5c30*/  FMNMX.FTZ R74, R14, R131, !PT ;  /* 0x000000830e4a7209 */ /* 0x000fe20007810000 */
[----:B------:R1:W-:Y:S01]  /*5c40*/  MUFU.TANH R21, R128 ;  /* 0x0000008000157308 */ /* 0x0003e20000002400 */
[----:B------:R-:W-:Y:S02]  /*5c50*/  ISETP.GT.AND P2, PT, R103, 0x18, PT ;  /* 0x000000186700780c */ /* 0x000fe40003f44270 */
[----:B------:R-:W-:Y:S02]  /*5c60*/  FSEL R120, R120, -INF , P3 ;  /* 0xff80000078787808 */ /* 0x000fe40001800000 */
[----:B------:R-:W-:Y:S01]  /*5c70*/  FMNMX.FTZ R131, R73, R74, !PT ;  /* 0x0000004a49837209 */ /* 0x000fe20007810000 */
[C---:B------:R-:W-:Y:S01]  /*5c80*/  FMUL.FTZ R74, R0.reuse, R75 ;  /* 0x0000004b004a7220 */ /* 0x040fe20000410000 */
[----:B------:R-:W-:Y:S01]  /*5c90*/  ISETP.GT.AND P3, PT, R103, 0x19, PT ;  /* 0x000000196700780c */ /* 0x000fe20003f64270 */
[C---:B------:R-:W-:Y:S01]  /*5ca0*/  FMUL.FTZ R75, R0.reuse, R76 ;  /* 0x0000004c004b7220 */ /* 0x040fe20000410000 */
[----:B------:R-:W-:Y:S01]  /*5cb0*/  FSEL R123, R123, -INF , P2 ;  /* 0xff8000007b7b7808 */ /* 0x000fe20001000000 */
[----:B------:R-:W-:Y:S01]  /*5cc0*/  FMUL.FTZ R76, R0, R77 ;  /* 0x0000004d004c7220 */ /* 0x000fe20000410000 */
[----:B------:R-:W-:Y:S01]  /*5cd0*/  FMNMX.FTZ R130, R120, R131, !PT ;  /* 0x0000008378827209 */ /* 0x000fe20007810000 */
[----:B------:R-:W-:Y:S01]  /*5ce0*/  MUFU.TANH R56, R56 ;  /* 0x0000003800387308 */ /* 0x000fe20000002400 */
[----:B------:R-:W-:-:S02]  /*5cf0*/  ISETP.GT.AND P2, PT, R103, 0x20, PT ;  /* 0x000000206700780c */ /* 0x000fc40003f44270 */
[----:B------:R-:W-:Y:S02]  /*5d00*/  FSEL R124, R124, -INF , P3 ;  /* 0xff8000007c7c7808 */ /* 0x000fe40001800000 */
[----:B------:R-:W-:Y:S02]  /*5d10*/  FMNMX.FTZ R131, R123, R130, !PT ;  /* 0x000000827b837209 */ /* 0x000fe40007810000 */
[C---:B------:R-:W-:Y:S01]  /*5d20*/  ISETP.GT.AND P3, PT, R103.reuse, 0x21, PT ;  /* 0x000000216700780c */ /* 0x040fe20003f64270 */
[----:B------:R-:W3:Y:S01]  /*5d30*/  MUFU.TANH R75, R75 ;  /* 0x0000004b004b7308 */ /* 0x000ee20000002400 */
[----:B------:R-:W-:Y:S02]  /*5d40*/  FSEL R104, R104, -INF , P2 ;  /* 0xff80000068687808 */ /* 0x000fe40001000000 */
[----:B------:R-:W-:Y:S01]  /*5d50*/  FMNMX.FTZ R131, R124, R131, !PT ;  /* 0x000000837c837209 */ /* 0x000fe20007810000 */
[----:B------:R-:W-:Y:S02]  /*5d60*/  WARPGROUP.DEPBAR.LE gsb0, 0x0 ;  /* 0x00008000000079c5 */ /* 0x000fe40000010000 */
[----:B------:R-:W-:Y:S01]  /*5d70*/  ISETP.GT.AND P2, PT, R103, 0x28, PT ;  /* 0x000000286700780c */ /* 0x000fe20003f44270 */
[----:B------:R-:W-:Y:S01]  /*5d80*/  FMUL.FTZ R147, R0, R85 ;  /* 0x0000005500937220 */ /* 0x000fe20000410000 */
[----:B------:R-:W-:Y:S01]  /*5d90*/  FSEL R105, R105, -INF , P3 ;  /* 0xff80000069697808 */ /* 0x000fe20001800000 */
[----:B------:R-:W4:Y:S01]  /*5da0*/  MUFU.TANH R76, R76 ;  /* 0x0000004c004c7308 */ /* 0x000f220000002400 */
[----:B-1----:R-:W-:Y:S01]  /*5db0*/  FMNMX.FTZ R128, R104, R131, !PT ;  /* 0x0000008368807209 */ /* 0x002fe20007810000 */
[----:B------:R-:W-:Y:S01]  /*5dc0*/  WARPGROUP.ARRIVE ;  /* 0x00000000000079c5 */ /* 0x000fe20000000000 */
[----:B------:R-:W-:-:S02]  /*5dd0*/  ISETP.GT.AND P3, PT, R103, 0x29, PT ;  /* 0x000000296700780c */ /* 0x000fc40003f64270 */
[----:B------:R-:W-:Y:S02]  /*5de0*/  FSEL R108, R108, -INF , P2 ;  /* 0xff8000006c6c7808 */ /* 0x000fe40001000000 */
[----:B------:R-:W-:Y:S01]  /*5df0*/  FMNMX.FTZ R77, R105, R128, !PT ;  /* 0x00000080694d7209 */ /* 0x000fe20007810000 */
[----:B------:R-:W-:Y:S01]  /*5e00*/  MUFU.TANH R147, R147 ;  /* 0x0000009300937308 */ /* 0x000fe20000002400 */
[----:B------:R-:W-:Y:S01]  /*5e10*/  ISETP.GT.AND P2, PT, R103, 0x30, PT ;  /* 0x000000306700780c */ /* 0x000fe20003f44270 */
[----:B------:R-:W-:Y:S01]  /*5e20*/  QGMMA.64x64x32.F32.E4M3.E4M3 R24, R140, gdesc[UR12], R24, gsb0 ;  /* 0x00e0000c8c187df3 */ /* 0x000fe20008000818 */
[----:B------:R-:W-:Y:S01]  /*5e30*/  FSEL R109, R109, -INF , P3 ;  /* 0xff8000006d6d7808 */ /* 0x000fe20001800000 */
[----:B------:R-:W-:Y:S01]  /*5e40*/  UMOV UR14, UR4 ;  /* 0x00000004000e7c82 */ /* 0x000fe20008000000 */
[----:B------:R-:W-:Y:S01]  /*5e50*/  FMNMX.FTZ R128, R108, R77, !PT ;  /* 0x0000004d6c807209 */ /* 0x000fe20007810000 */
[C---:B------:R-:W-:Y:S01]  /*5e60*/  FMUL.FTZ R77, R0.reuse, R80 ;  /* 0x00000050004d7220 */ /* 0x040fe20000410000 */
[----:B------:R-:W-:Y:S01]  /*5e70*/  ISETP.GT.AND P3, PT, R103, 0x31, PT ;  /* 0x000000316700780c */ /* 0x000fe20003f64270 */
[----:B------:R-:W-:Y:S01]  /*5e80*/  FMUL.FTZ R80, R0, R81 ;  /* 0x0000005100507220 */ /* 0x000fe20000410000 */
[----:B------:R-:W-:Y:S01]  /*5e90*/  FSEL R112, R112, -INF , P2 ;  /* 0xff80000070707808 */ /* 0x000fe20001000000 */
[----:B------:R-:W-:Y:S01]  /*5ea0*/  MUFU.TANH R153, R153 ;  /* 0x0000009900997308 */ /* 0x000fe20000002400 */
[----:B------:R-:W-:Y:S01]  /*5eb0*/  FMNMX.FTZ R131, R109, R128, !PT ;  /* 0x000000806d837209 */ /* 0x000fe20007810000 */
[----:B------:R-:W-:Y:S01]  /*5ec0*/  UMOV UR15, 0xc0000010 ;  /* 0xc0000010000f7882 */ /* 0x000fe20000000000 */
[----:B------:R-:W-:-:S02]  /*5ed0*/  ISETP.GT.AND P2, PT, R103, 0x38, PT ;  /* 0x000000386700780c */ /* 0x000fc40003f44270 */
[----:B------:R-:W-:Y:S02]  /*5ee0*/  FSEL R113, R113, -INF , P3 ;  /* 0xff80000071717808 */ /* 0x000fe40001800000 */
[----:B------:R-:W-:Y:S01]  /*5ef0*/  FMNMX.FTZ R128, R112, R131, !PT ;  /* 0x0000008370807209 */ /* 0x000fe20007810000 */
[----:B------:R-:W1:Y:S01]  /*5f00*/  MUFU.TANH R77, R77 ;  /* 0x0000004d004d7308 */ /* 0x000e620000002400 */
[----:B------:R-:W-:Y:S02]  /*5f10*/  ISETP.GT.AND P3, PT, R103, 0x39, PT ;  /* 0x000000396700780c */ /* 0x000fe40003f64270 */
[----:B------:R-:W-:Y:S02]  /*5f20*/  FSEL R116, R116, -INF , P2 ;  /* 0xff80000074747808 */ /* 0x000fe40001000000 */
[----:B------:R-:W-:Y:S02]  /*5f30*/  FMNMX.FTZ R81, R113, R128, !PT ;  /* 0x0000008071517209 */ /* 0x000fe40007810000 */
[----:B------:R-:W-:Y:S01]  /*5f40*/  ISETP.GT.AND P2, PT, R103, 0x40, PT ;  /* 0x000000406700780c */ /* 0x000fe20003f44270 */
[----:B------:R-:W5:Y:S01]  /*5f50*/  MUFU.TANH R80, R80 ;  /* 0x0000005000507308 */ /* 0x000f620000002400 */
[----:B------:R-:W-:-:S02]  /*5f60*/  FSEL R117, R117, -INF , P3 ;  /* 0xff80000075757808 */ /* 0x000fc40001800000 */
[----:B------:R-:W-:Y:S02]  /*5f70*/  FMNMX.FTZ R128, R116, R81, !PT ;  /* 0x0000005174807209 */ /* 0x000fe40007810000 */
[----:B------:R-:W-:Y:S02]  /*5f80*/  ISETP.GT.AND P3, PT, R103, 0x41, PT ;  /* 0x000000416700780c */ /* 0x000fe40003f64270 */
[----:B------:R-:W-:Y:S01]  /*5f90*/  FSEL R81, R88, -INF , P2 ;  /* 0xff80000058517808 */ /* 0x000fe20001000000 */
[----:B------:R-:W5:Y:S01]  /*5fa0*/  MUFU.TANH R155, R155 ;  /* 0x0000009b009b7308 */ /* 0x000f620000002400 */
[----:B------:R-:W-:Y:S02]  /*5fb0*/  FMNMX.FTZ R128, R117, R128, !PT ;  /* 0x0000008075807209 */ /* 0x000fe40007810000 */
[----:B------:R-:W-:Y:S02]  /*5fc0*/  ISETP.GT.AND P2, PT, R103, 0x48, PT ;  /* 0x000000486700780c */ /* 0x000fe40003f44270 */
[----:B------:R-:W-:-:S02]  /*5fd0*/  FSEL R89, R89, -INF , P3 ;  /* 0xff80000059597808 */ /* 0x000fc40001800000 */
[----:B------:R-:W-:Y:S01]  /*5fe0*/  FMNMX.FTZ R128, R81, R128, !PT ;  /* 0x0000008051807209 */ /* 0x000fe20007810000 */
[----:B------:R-:W5:Y:S01]  /*5ff0*/  MUFU.TANH R64, R64 ;  /* 0x0000004000407308 */ /* 0x000f620000002400 */
        /* <DEDUP_REMOVED lines=9> */
[----:B------:R-:W-:Y:S01]  /*6090*/  MUFU.TANH R11, R11 ;  /* 0x0000000b000b7308 */ /* 0x000fe20000002400 */
[----:B------:R-:W-:Y:S02]  /*60a0*/  FMNMX.FTZ R128, R93, R128, !PT ;  /* 0x000000805d807209 */ /* 0x000fe40007810000 */
[----:B------:R-:W-:Y:S02]  /*60b0*/  ISETP.GT.AND P2, PT, R103, 0x58, PT ;  /* 0x000000586700780c */ /* 0x000fe40003f44270 */
[----:B------:R-:W-:-:S02]  /*60c0*/  FSEL R97, R97, -INF , P3 ;  /* 0xff80000061617808 */ /* 0x000fc40001800000 */
[----:B------:R-:W-:Y:S01]  /*60d0*/  FMNMX.FTZ R128, R131, R128, !PT ;  /* 0x0000008083807209 */ /* 0x000fe20007810000 */
[----:B------:R-:W-:Y:S01]  /*60e0*/  MUFU.TANH R12, R12 ;  /* 0x0000000c000c7308 */ /* 0x000fe20000002400 */
[----:B------:R-:W-:Y:S02]  /*60f0*/  ISETP.GT.AND P3, PT, R103, 0x59, PT ;  /* 0x000000596700780c */ /* 0x000fe40003f64270 */
[----:B------:R-:W-:Y:S02]  /*6100*/  FSEL R133, R100, -INF , P2 ;  /* 0xff80000064857808 */ /* 0x000fe40001000000 */
[----:B------:R-:W-:Y:S02]  /*6110*/  FMNMX.FTZ R128, R97, R128, !PT ;  /* 0x0000008061807209 */ /* 0x000fe40007810000 */
[----:B------:R-:W-:Y:S01]  /*6120*/  ISETP.GT.AND P2, PT, R103, 0x60, PT ;  /* 0x000000606700780c */ /* 0x000fe20003f44270 */
[----:B------:R-:W-:Y:S01]  /*6130*/  MUFU.TANH R15, R15 ;  /* 0x0000000f000f7308 */ /* 0x000fe20000002400 */
[----:B------:R-:W-:-:S02]  /*6140*/  FSEL R101, R101, -INF , P3 ;  /* 0xff80000065657808 */ /* 0x000fc40001800000 */
[----:B------:R-:W-:Y:S02]  /*6150*/  FMNMX.FTZ R128, R133, R128, !PT ;  /* 0x0000008085807209 */ /* 0x000fe40007810000 */
[----:B------:R-:W-:Y:S01]  /*6160*/  ISETP.GT.AND P3, PT, R103, 0x61, PT ;  /* 0x000000616700780c */ /* 0x000fe20003f64270 */
[----:B------:R-:W-:Y:S02]  /*6170*/  WARPGROUP.DEPBAR.LE gsb0, 0x0 ;  /* 0x00008000000079c5 */ /* 0x000fe40000010000 */
[----:B--2---:R-:W-:Y:S01]  /*6180*/  FSEL R9, R9, -INF , P2 ;  /* 0xff80000009097808 */ /* 0x004fe20001000000 */
[----:B------:R-:W-:Y:S01]  /*6190*/  MUFU.TANH R20, R20 ;  /* 0x0000001400147308 */ /* 0x000fe20000002400 */
[----:B------:R-:W-:Y:S01]  /*61a0*/  FMNMX.FTZ R128, R101, R128, !PT ;  /* 0x0000008065807209 */ /* 0x000fe20007810000 */
[----:B------:R-:W-:Y:S01]  /*61b0*/  WARPGROUP.ARRIVE ;  /* 0x00000000000079c5 */ /* 0x000fe20000000000 */
[----:B------:R-:W-:Y:S02]  /*61c0*/  ISETP.GT.AND P2, PT, R103, 0x68, PT ;  /* 0x000000686700780c */ /* 0x000fe40003f44270 */
[----:B------:R-:W-:Y:S01]  /*61d0*/  FSEL R135, R72, -INF , P3 ;  /* 0xff80000048877808 */ /* 0x000fe20001800000 */
[----:B------:R-:W-:Y:S01]  /*61e0*/  FMUL.FTZ R72, R0, R69 ;  /* 0x0000004500487220 */ /* 0x000fe20000410000 */
[----:B------:R-:W-:Y:S01]  /*61f0*/  FMNMX.FTZ R128, R9, R128, !PT ;  /* 0x0000008009807209 */ /* 0x000fe20007810000 */
[----:B------:R-:W-:Y:S01]  /*6200*/  MUFU.TANH R121, R121 ;  /* 0x0000007900797308 */ /* 0x000fe20000002400 */
[----:B------:R-:W-:Y:S01]  /*6210*/  ISETP.GT.AND P3, PT, R103, 0x69, PT ;  /* 0x000000696700780c */ /* 0x000fe20003f64270 */
[----:B------:R-:W-:Y:S01]  /*6220*/  QGMMA.64x64x32.F32.E4M3.E4M3 R24, R136, gdesc[UR12], R24, gsb0 ;  /* 0x00e0000c88187df3 */ /* 0x000fe20008000818 */
[----:B---3--:R-:W-:-:S02]  /*6230*/  FSEL R75, R75, -INF , P2 ;  /* 0xff8000004b4b7808 */ /* 0x008fc40001000000 */
[----:B------:R-:W-:Y:S02]  /*6240*/  FMNMX.FTZ R128, R135, R128, !PT ;  /* 0x0000008087807209 */ /* 0x000fe40007810000 */
[----:B------:R-:W-:Y:S01]  /*6250*/  ISETP.GT.AND P2, PT, R103, 0x70, PT ;  /* 0x000000706700780c */ /* 0x000fe20003f44270 */
[----:B------:R-:W2:Y:S01]  /*6260*/  MUFU.TANH R72, R72 ;  /* 0x0000004800487308 */ /* 0x000ea20000002400 */
[----:B----4-:R-:W-:Y:S01]  /*6270*/  FSEL R61, R76, -INF , P3 ;  /* 0xff8000004c3d7808 */ /* 0x010fe20001800000 */
[C---:B------:R-:W-:Y:S01]  /*6280*/  FMUL.FTZ R76, R0.reuse, R82 ;  /* 0x00000052004c7220 */ /* 0x040fe20000410000 */
[----:B------:R-:W-:Y:S01]  /*6290*/  FMNMX.FTZ R128, R75, R128, !PT ;  /* 0x000000804b807209 */ /* 0x000fe20007810000 */
[----:B------:R-:W-:Y:S01]  /*62a0*/  FMUL.FTZ R82, R0, R87 ;  /* 0x0000005700527220 */ /* 0x000fe20000410000 */
[----:B------:R-:W-:Y:S02]  /*62b0*/  ISETP.GT.AND P3, PT, R103, 0x71, PT ;  /* 0x000000716700780c */ /* 0x000fe40003f64270 */
[----:B-1----:R-:W-:Y:S01]  /*62c0*/  FSEL R77, R77, -INF , P2 ;  /* 0xff8000004d4d7808 */ /* 0x002fe20001000000 */
[----:B------:R-:W-:Y:S01]  /*62d0*/  MUFU.TANH R122, R122 ;  /* 0x0000007a007a7308 */ /* 0x000fe20000002400 */
[----:B------:R-:W-:-:S02]  /*62e0*/  FMNMX.FTZ R128, R61, R128, !PT ;  /* 0x000000803d807209 */ /* 0x000fc40007810000 */
[----:B------:R-:W-:Y:S02]  /*62f0*/  ISETP.GT.AND P2, PT, R103, 0x78, PT ;  /* 0x000000786700780c */ /* 0x000fe40003f44270 */
[----:B-----5:R-:W-:Y:S01]  /*6300*/  FSEL R145, R80, -INF , P3 ;  /* 0xff80000050917808 */ /* 0x020fe20001800000 */
[----:B------:R-:W-:Y:S01]  /*6310*/  FMUL.FTZ R80, R0, R86 ;  /* 0x0000005600507220 */ /* 0x000fe20000410000 */
[----:B------:R-:W-:Y:S01]  /*6320*/  FMNMX.FTZ R128, R77, R128, !PT ;  /* 0x000000804d807209 */ /* 0x000fe20007810000 */
[----:B------:R-:W1:Y:S01]  /*6330*/  MUFU.TANH R125, R125 ;  /* 0x0000007d007d7308 */ /* 0x000e620000002400 */
[----:B------:R-:W-:Y:S02]  /*6340*/  ISETP.GT.AND P3, PT, R103, 0x79, PT ;  /* 0x000000796700780c */ /* 0x000fe40003f64270 */
[----:B------:R-:W-:Y:S02]  /*6350*/  FSEL R65, R84, -INF , P2 ;  /* 0xff80000054417808 */ /* 0x000fe40001000000 */
[----:B------:R-:W-:-:S02]  /*6360*/  FMNMX.FTZ R128, R145, R128, !PT ;  /* 0x0000008091807209 */ /* 0x000fc40007810000 */
[----:B------:R-:W-:Y:S01]  /*6370*/  ISETP.GT.AND P2, PT, R103, 0x80, PT ;  /* 0x000000806700780c */ /* 0x000fe20003f44270 */
[----:B------:R-:W-:Y:S01]  /*6380*/  MUFU.TANH R126, R126 ;  /* 0x0000007e007e7308 */ /* 0x000fe20000002400 */
[----:B------:R-:W-:Y:S02]  /*6390*/  FSEL R147, R147, -INF , P3 ;  /* 0xff80000093937808 */ /* 0x000fe40001800000 */
[----:B------:R-:W-:Y:S02]  /*63a0*/  FMNMX.FTZ R128, R65, R128, !PT ;  /* 0x0000008041807209 */ /* 0x000fe40007810000 */
[----:B------:R-:W-:Y:S02]  /*63b0*/  ISETP.GT.AND P3, PT, R103, 0x81, PT ;  /* 0x000000816700780c */ /* 0x000fe40003f64270 */
[----:B------:R-:W-:Y:S01]  /*63c0*/  FSEL R149, R149, -INF , P2 ;  /* 0xff80000095957808 */ /* 0x000fe20001000000 */
[----:B------:R-:W3:Y:S01]  /*63d0*/  MUFU.TANH R106, R106 ;  /* 0x0000006a006a7308 */ /* 0x000ee20000002400 */
[----:B------:R-:W-:-:S02]  /*63e0*/  FMNMX.FTZ R128, R147, R128, !PT ;  /* 0x0000008093807209 */ /* 0x000fc40007810000 */
[----:B------:R-:W-:Y:S02]  /*63f0*/  ISETP.GT.AND P2, PT, R103, 0x88, PT ;  /* 0x000000886700780c */ /* 0x000fe40003f44270 */
[----:B------:R-:W-:Y:S02]  /*6400*/  FSEL R151, R151, -INF , P3 ;  /* 0xff80000097977808 */ /* 0x000fe40001800000 */
[----:B------:R-:W-:Y:S01]  /*6410*/  FMNMX.FTZ R128, R149, R128, !PT ;  /* 0x0000008095807209 */ /* 0x000fe20007810000 */
[----:B------:R-:W-:Y:S01]  /*6420*/  MUFU.TANH R107, R107 ;  /* 0x0000006b006b7308 */ /* 0x000fe20000002400 */
[----:B------:R-:W-:Y:S02]  /*6430*/  ISETP.GT.AND P3, PT, R103, 0x89, PT ;  /* 0x000000896700780c */ /* 0x000fe40003f64270 */
[----:B------:R-:W-:Y:S02]  /*6440*/  FSEL R69, R56, -INF , P2 ;  /* 0xff80000038457808 */ /* 0x000fe40001000000 */
[----:B------:R-:W-:-:S02]  /*6450*/  FMNMX.FTZ R128, R151, R128, !PT ;  /* 0x0000008097807209 */ /* 0x000fc40007810000 */
[----:B------:R-:W-:Y:S01]  /*6460*/  ISETP.GT.AND P2, PT, R103, 0x90, PT ;  /* 0x000000906700780c */ /* 0x000fe20003f44270 */
[----:B------:R-:W4:Y:S01]  /*6470*/  MUFU.TANH R110, R110 ;  /* 0x0000006e006e7308 */ /* 0x000f220000002400 */
[----:B------:R-:W-:Y:S02]  /*6480*/  FSEL R153, R153, -INF , P3 ;  /* 0xff80000099997808 */ /* 0x000fe40001800000 */
[----:B------:R-:W-:Y:S02]  /*6490*/  FMNMX.FTZ R128, R69, R128, !PT ;  /* 0x0000008045807209 */ /* 0x000fe40007810000 */
[----:B------:R-:W-:Y:S02]  /*64a0*/  ISETP.GT.AND P3, PT, R103, 0x91, PT ;  /* 0x000000916700780c */ /* 0x000fe40003f64270 */
[----:B------:R-:W-:Y:S01]  /*64b0*/  FSEL R155, R155, -INF , P2 ;  /* 0xff8000009b9b7808 */ /* 0x000fe20001000000 */
[----:B------:R-:W-:Y:S01]  /*64c0*/  MUFU.TANH R111, R111 ;  /* 0x0000006f006f7308 */ /* 0x000fe20000002400 */
[----:B------:R-:W-:-:S02]  /*64d0*/  FMNMX.FTZ R128, R153, R128, !PT ;  /* 0x0000008099807209 */ /* 0x000fc40007810000 */
[----:B------:R-:W-:Y:S02]  /*64e0*/  ISETP.GT.AND P2, PT, R103, 0x98, PT ;  /* 0x000000986700780c */ /* 0x000fe40003f44270 */
[----:B------:R-:W-:Y:S02]  /*64f0*/  FSEL R64, R64, -INF , P3 ;  /* 0xff80000040407808 */ /* 0x000fe40001800000 */
[----:B------:R-:W-:Y:S01]  /*6500*/  FMNMX.FTZ R128, R155, R128, !PT ;  /* 0x000000809b807209 */ /* 0x000fe20007810000 */
[----:B------:R-:W5:Y:S01]  /*6510*/  MUFU.TANH R114, R114 ;  /* 0x0000007200727308 */ /* 0x000f620000002400 */
[C---:B------:R-:W-:Y:S01]  /*6520*/  ISETP.GT.AND P3, PT, R103.reuse, 0x99, PT ;  /* 0x000000996700780c */ /* 0x040fe20003f64270 */
[----:B------:R-:W-:Y:S01]  /*6530*/  VIADD R103, R103, 0x8 ;  /* 0x0000000867677836 */ /* 0x000fe20000000000 */
[----:B------:R-:W-:Y:S02]  /*6540*/  FSEL R79, R57, -INF , P2 ;  /* 0xff800000394f7808 */ /* 0x000fe40001000000 */
[----:B------:R-:W-:-:S02]  /*6550*/  FMNMX.FTZ R128, R64, R128, !PT ;  /* 0x0000008040807209 */ /* 0x000fc40007810000 */
[----:B--2---:R-:W-:Y:S01]  /*6560*/  FSEL R72, R72, -INF , P3 ;  /* 0xff80000048487808 */ /* 0x004fe20001800000 */
[----:B------:R-:W-:Y:S01]  /*6570*/  MUFU.TANH R115, R115 ;  /* 0x0000007300737308 */ /* 0x000fe20000002400 */
[----:B------:R-:W-:Y:S01]  /*6580*/  FMNMX.FTZ R57, R79, R128, !PT ;  /* 0x000000804f397209 */ /* 0x000fe20007810000 */
[----:B------:R-:W-:Y:S02]  /*6590*/  WARPGROUP.DEPBAR.LE gsb0, 0x0 ;  /* 0x00008000000079c5 */ /* 0x000fe40000010000 */
[C---:B------:R-:W-:Y:S02]  /*65a0*/  ISETP.GT.AND P3, PT, R103.reuse, RZ, PT ;  /* 0x000000ff6700720c */ /* 0x040fe40003f64270 */
[----:B------:R-:W-:Y:S02]  /*65b0*/  FMNMX.FTZ R57, R72, R57, !PT ;  /* 0x0000003948397209 */ /* 0x000fe40007810000 */
[----:B------:R-:W-:Y:S01]  /*65c0*/  ISETP.GT.AND P4, PT, R103, 0x1, PT ;  /* 0x000000016700780c */ /* 0x000fe20003f84270 */
[----:B------:R-:W2:Y:S01]  /*65d0*/  MUFU.TANH R118, R118 ;  /* 0x0000007600767308 */ /* 0x000ea20000002400 */
[----:B------:R-:W-:Y:S01]  /*65e0*/  FSEL R11, R11, -INF , P3 ;  /* 0xff8000000b0b7808 */ /* 0x000fe20001800000 */
[----:B------:R-:W4:Y:S01]  /*65f0*/  SHFL.BFLY PT, R56, R57, 0x2, 0x1f ;  /* 0x0c401f0039387f89 */ /* 0x000f2200000e0000 */
[----:B------:R-:W-:-:S02]  /*6600*/  ISETP.GT.AND P3, PT, R103, 0x8, PT ;  /* 0x000000086700780c */ /* 0x000fc40003f64270 */
[----:B------:R-:W-:Y:S02]  /*6610*/  FMNMX.FTZ R88, R11, R7, !PT ;  /* 0x000000070b587209 */ /* 0x000fe40007810000 */
[----:B------:R-:W-:Y:S01]  /*6620*/  FSEL R15, R15, -INF , P3 ;  /* 0xff8000000f0f7808 */ /* 0x000fe20001800000 */
[----:B------:R-:W-:Y:S01]  /*6630*/  MUFU.TANH R119, R119 ;  /* 0x0000007700777308 */ /* 0x000fe20000002400 */
[----:B------:R-:W-:-:S04]  /*6640*/  ISETP.GT.AND P3, PT, R103, 0x10, PT ;  /* 0x000000106700780c */ /* 0x000fc80003f64270 */
[----:B------:R-:W-:Y:S02]  /*6650*/  FSEL R121, R121, -INF , P3 ;  /* 0xff80000079797808 */ /* 0x000fe40001800000 */
[----:B------:R-:W-:Y:S01]  /*6660*/  ISETP.GT.AND P3, PT, R103, 0x18, PT ;  /* 0x000000186700780c */ /* 0x000fe20003f64270 */
[----:B------:R-:W2:Y:S03]  /*6670*/  MUFU.TANH R90, R90 ;  /* 0x0000005a005a7308 */ /* 0x000ea60000002400 */
[----:B-1----:R-:W-:Y:S02]  /*6680*/  FSEL R125, R125, -INF , P3 ;  /* 0xff8000007d7d7808 */ /* 0x002fe40001800000 */
[----:B------:R-:W-:-:S03]  /*6690*/  ISETP.GT.AND P3, PT, R103, 0x20, PT ;  /* 0x000000206700780c */ /* 0x000fc60003f64270 */
[----:B------:R-:W-:Y:S01]  /*66a0*/  MUFU.TANH R91, R91 ;  /* 0x0000005b005b7308 */ /* 0x000fe20000002400 */
[----:B---3--:R-:W-:Y:S02]  /*66b0*/  FSEL R106, R106, -INF , P3 ;  /* 0xff8000006a6a7808 */ /* 0x008fe40001800000 */
[----:B----4-:R-:W-:Y:S02]  /*66c0*/  FMNMX.FTZ R83, R57, R56, !PT ;  /* 0x0000003839537209 */ /* 0x010fe40007810000 */
[----:B------:R-:W1:Y:S01]  /*66d0*/  LDC R56, c[0x0][0x988] ;  /* 0x00026200ff387b82 */ /* 0x000e620000000800 */
[----:B------:R-:W-:Y:S02]  /*66e0*/  ISETP.GT.AND P3, PT, R103, 0x28, PT ;  /* 0x000000286700780c */ /* 0x000fe40003f64270 */
[----:B------:R-:W3:Y:S01]  /*66f0*/  SHFL.BFLY PT, R84, R83, 0x1, 0x1f ;  /* 0x0c201f0053547f89 */ /* 0x000ee200000e0000 */
[----:B------:R-:W4:Y:S01]  /*6700*/  MUFU.TANH R94, R94 ;  /* 0x0000005e005e7308 */ /* 0x000f220000002400 */
[----:B------:R-:W-:-:S02]  /*6710*/  FSEL R110, R110, -INF , P3 ;  /* 0xff8000006e6e7808 */ /* 0x000fc40001800000 */
[----:B------:R-:W-:-:S04]  /*6720*/  ISETP.GT.AND P3, PT, R103, 0x30, PT ;  /* 0x000000306700780c */ /* 0x000fc80003f64270 */
[----:B-----5:R-:W-:Y:S01]  /*6730*/  FSEL R114, R114, -INF , P3 ;  /* 0xff80000072727808 */ /* 0x020fe20001800000 */
[----:B------:R-:W-:Y:S01]  /*6740*/  MUFU.TANH R95, R95 ;  /* 0x0000005f005f7308 */ /* 0x000fe20000002400 */
[----:B------:R-:W-:-:S04]  /*6750*/  ISETP.GT.AND P3, PT, R103, 0x38, PT ;  /* 0x000000386700780c */ /* 0x000fc80003f64270 */
[----:B--2---:R-:W-:Y:S02]  /*6760*/  FSEL R118, R118, -INF , P3 ;  /* 0xff80000076767808 */ /* 0x004fe40001800000 */
[C---:B------:R-:W-:Y:S01]  /*6770*/  ISETP.GT.AND P3, PT, R103.reuse, 0x40, PT ;  /* 0x000000406700780c */ /* 0x040fe20003f64270 */
[----:B------:R-:W2:Y:S03]  /*6780*/  MUFU.TANH R98, R98 ;  /* 0x0000006200627308 */ /* 0x000ea60000002400 */
[----:B------:R-:W-:Y:S02]  /*6790*/  FSEL R90, R90, -INF , P3 ;  /* 0xff8000005a5a7808 */ /* 0x000fe40001800000 */
[----:B------:R-:W-:Y:S02]  /*67a0*/  ISETP.GT.AND P3, PT, R103, 0x48, PT ;  /* 0x000000486700780c */ /* 0x000fe40003f64270 */
[----:B---3--:R-:W-:Y:S01]  /*67b0*/  FMNMX.FTZ R57, R83, R84, !PT ;  /* 0x0000005453397209 */ /* 0x008fe20007810000 */
[----:B------:R-:W-:Y:S01]  /*67c0*/  FMUL.FTZ R83, R0, R71 ;  /* 0x0000004700537220 */ /* 0x000fe20000410000 */
[----:B------:R-:W3:Y:S01]  /*67d0*/  MUFU.TANH R99, R99 ;  /* 0x0000006300637308 */ /* 0x000ee20000002400 */
[----:B----4-:R-:W-:-:S02]  /*67e0*/  FSEL R94, R94, -INF , P3 ;  /* 0xff8000005e5e7808 */ /* 0x010fc40001800000 */
[CC--:B-1----:R-:W-:Y:S01]  /*67f0*/  FFMA.FTZ R84, R57.reuse, R56.reuse, -8 ;  /* 0xc100000039547423 */ /* 0x0c2fe20000010038 */
[----:B------:R-:W-:Y:S02]  /*6800*/  FSETP.NEU.FTZ.AND P2, PT, R57, -INF , PT ;  /* 0xff8000003900780b */ /* 0x000fe40003f5d000 */
[C---:B------:R-:W-:Y:S02]  /*6810*/  ISETP.GT.AND P3, PT, R103.reuse, 0x50, PT ;  /* 0x000000506700780c */ /* 0x040fe40003f64270 */
[----:B------:R-:W-:Y:S01]  /*6820*/  FSEL R84, R84, RZ, P2 ;  /* 0x000000ff54547208 */ /* 0x000fe20001000000 */
[----:B------:R-:W1:Y:S01]  /*6830*/  MUFU.TANH R102, R102 ;  /* 0x0000006600667308 */ /* 0x000e620000002400 */
[----:B--2---:R-:W-:Y:S02]  /*6840*/  FSEL R98, R98, -INF , P3 ;  /* 0xff80000062627808 */ /* 0x004fe40001800000 */
[----:B------:R-:W-:Y:S01]  /*6850*/  ISETP.GT.AND P3, PT, R103, 0x58, PT ;  /* 0x000000586700780c */ /* 0x000fe20003f64270 */
        /* <DEDUP_REMOVED lines=8> */
[----:B------:R-:W2:Y:S01]  /*68e0*/  MUFU.TANH R127, R127 ;  /* 0x0000007f007f7308 */ /* 0x000ea20000002400 */
[----:B------:R-:W-:Y:S01]  /*68f0*/  FMNMX.FTZ R88, R15, R88, !PT ;  /* 0x000000580f587209 */ /* 0x000fe20007810000 */
[-CC-:B------:R-:W-:Y:S01]  /*6900*/  FFMA.FTZ R104, R104, R56.reuse, -R84.reuse ;  /* 0x0000003868687223 */ /* 0x180fe20000010854 */
[----:B------:R-:W-:Y:S01]  /*6910*/  ISETP.GT.AND P4, PT, R103, 0x11, PT ;  /* 0x000000116700780c */ /* 0x000fe20003f84270 */
[--C-:B------:R-:W-:Y:S01]  /*6920*/  FFMA.FTZ R116, R116, R56, -R84.reuse ;  /* 0x0000003874747223 */ /* 0x100fe20000010854 */
[----:B------:R-:W-:Y:S01]  /*6930*/  FMNMX.FTZ R88, R129, R88, !PT ;  /* 0x0000005881587209 */ /* 0x000fe20007810000 */
[--C-:B------:R-:W-:Y:S01]  /*6940*/  FFMA.FTZ R124, R124, R56, -R84.reuse ;  /* 0x000000387c7c7223 */ /* 0x100fe20000010854 */
[----:B------:R-:W-:Y:S01]  /*6950*/  FSEL R141, R122, -INF , P4 ;  /* 0xff8000007a8d7808 */ /* 0x000fe20002000000 */
[----:B------:R-:W4:Y:S01]  /*6960*/  MUFU.TANH R74, R74 ;  /* 0x0000004a004a7308 */ /* 0x000f220000002400 */
[----:B------:R-:W-:Y:S01]  /*6970*/  FMNMX.FTZ R88, R121, R88, !PT ;  /* 0x0000005879587209 */ /* 0x000fe20007810000 */
[-CC-:B------:R-:W-:Y:S01]  /*6980*/  FFMA.FTZ R135, R135, R56.reuse, -R84.reuse ;  /* 0x0000003887877223 */ /* 0x180fe20000010854 */
[----:B------:R-:W-:Y:S01]  /*6990*/  ISETP.GT.AND P4, PT, R103, 0x19, PT ;  /* 0x000000196700780c */ /* 0x000fe20003f84270 */
[--C-:B------:R-:W-:Y:S01]  /*69a0*/  FFMA.FTZ R112, R112, R56, -R84.reuse ;  /* 0x0000003870707223 */ /* 0x100fe20000010854 */
[----:B------:R-:W-:Y:S01]  /*69b0*/  FMNMX.FTZ R92, R141, R88, !PT ;  /* 0x000000588d5c7209 */ /* 0x000fe20007810000 */
[--C-:B------:R-:W-:Y:S01]  /*69c0*/  FFMA.FTZ R86, R120, R56, -R84.reuse ;  /* 0x0000003878567223 */ /* 0x100fe20000010854 */
[----:B------:R-:W-:Y:S01]  /*69d0*/  FSEL R143, R126, -INF , P4 ;  /* 0xff8000007e8f7808 */ /* 0x000fe20002000000 */
[----:B------:R5:W-:Y:S01]  /*69e0*/  MUFU.EX2 R88, R108 ;  /* 0x0000006c00587308 */ /* 0x000be20000000800 */
[----:B------:R-:W-:Y:S01]  /*69f0*/  FMNMX.FTZ R92, R125, R92, !PT ;  /* 0x0000005c7d5c7209 */ /* 0x000fe20007810000 */
[-CC-:B------:R-:W-:Y:S01]  /*6a00*/  FFMA.FTZ R10, R10, R56.reuse, -R84.reuse ;  /* 0x000000380a0a7223 */ /* 0x180fe20000010854 */
[----:B------:R-:W-:Y:S01]  /*6a10*/  ISETP.GT.AND P4, PT, R103, 0x21, PT ;  /* 0x000000216700780c */ /* 0x000fe20003f84270 */
[--C-:B------:R-:W-:Y:S01]  /*6a20*/  FFMA.FTZ R13, R13, R56, -R84.reuse ;  /* 0x000000380d0d7223 */ /* 0x100fe20000010854 */
[----:B------:R-:W-:Y:S01]  /*6a30*/  FMNMX.FTZ R92, R143, R92, !PT ;  /* 0x0000005c8f5c7209 */ /* 0x000fe20007810000 */
[--C-:B------:R-:W-:Y:S01]  /*6a40*/  FFMA.FTZ R14, R14, R56, -R84.reuse ;  /* 0x000000380e0e7223 */ /* 0x100fe20000010854 */
[----:B------:R-:W-:Y:S01]  /*6a50*/  FSEL R109, R107, -INF , P4 ;  /* 0xff8000006b6d7808 */ /* 0x000fe20002000000 */
[----:B------:R-:W-:Y:S01]  /*6a60*/  MUFU.EX2 R20, R104 ;  /* 0x0000006800147308 */ /* 0x000fe20000000800 */
[----:B------:R-:W-:Y:S01]  /*6a70*/  FMNMX.FTZ R92, R106, R92, !PT ;  /* 0x0000005c6a5c7209 */ /* 0x000fe20007810000 */
[-CC-:B-----5:R-:W-:Y:S01]  /*6a80*/  FFMA.FTZ R108, R89, R56.reuse, -R84.reuse ;  /* 0x00000038596c7223 */ /* 0x1a0fe20000010854 */
        /* <DEDUP_REMOVED lines=18> */
[----:B-----5:R-:W-:Y:S01]  /*6bb0*/  FMNMX.FTZ R100, R115, R96, !PT ;  /* 0x0000006073647209 */ /* 0x020fe20007810000 */
[--C-:B------:R-:W-:Y:S01]  /*6bc0*/  FFMA.FTZ R9, R9, R56, -R84.reuse ;  /* 0x0000003809097223 */ /* 0x100fe20000010854 */
[----:B------:R-:W-:Y:S01]  /*6bd0*/  FSEL R119, R119, -INF , P4 ;  /* 0xff80000077777808 */ /* 0x000fe20002000000 */
[----:B------:R-:W5:Y:S01]  /*6be0*/  MUFU.TANH R68, R68 ;  /* 0x0000004400447308 */ /* 0x000f620000002400 */
[----:B------:R-:W-:Y:S01]  /*6bf0*/  FMNMX.FTZ R100, R118, R100, !PT ;  /* 0x0000006476647209 */ /* 0x000fe20007810000 */
[-CC-:B------:R-:W-:Y:S01]  /*6c00*/  FFMA.FTZ R61, R61, R56.reuse, -R84.reuse ;  /* 0x000000383d3d7223 */ /* 0x180fe20000010854 */
[----:B------:R-:W-:Y:S01]  /*6c10*/  ISETP.GT.AND P4, PT, R103, 0x41, PT ;  /* 0x000000416700780c */ /* 0x000fe20003f84270 */
[--C-:B------:R-:W-:Y:S01]  /*6c20*/  FFMA.FTZ R65, R65, R56, -R84.reuse ;  /* 0x0000003841417223 */ /* 0x100fe20000010854 */
[----:B------:R-:W-:Y:S01]  /*6c30*/  FMNMX.FTZ R100, R119, R100, !PT ;  /* 0x0000006477647209 */ /* 0x000fe20007810000 */
[--C-:B------:R-:W-:Y:S01]  /*6c40*/  FFMA.FTZ R69, R69, R56, -R84.reuse ;  /* 0x0000003845457223 */ /* 0x100fe20000010854 */
[----:B------:R-:W-:Y:S01]  /*6c50*/  FSEL R91, R91, -INF , P4 ;  /* 0xff8000005b5b7808 */ /* 0x000fe20002000000 */
[----:B------:R-:W5:Y:S01]  /*6c60*/  MUFU.TANH R76, R76 ;  /* 0x0000004c004c7308 */ /* 0x000f620000002400 */
[----:B------:R-:W-:Y:S01]  /*6c70*/  FMNMX.FTZ R100, R90, R100, !PT ;  /* 0x000000645a647209 */ /* 0x000fe20007810000 */
[-CC-:B------:R-:W-:Y:S01]  /*6c80*/  FFMA.FTZ R120, R153, R56.reuse, -R84.reuse ;  /* 0x0000003899787223 */ /* 0x180fe20000010854 */
[----:B------:R-:W-:Y:S01]  /*6c90*/  ISETP.GT.AND P4, PT, R103, 0x49, PT ;  /* 0x000000496700780c */ /* 0x000fe20003f84270 */
[----:B------:R-:W-:Y:S01]  /*6ca0*/  FFMA.FTZ R122, R155, R56, -R84 ;  /* 0x000000389b7a7223 */ /* 0x000fe20000010854 */
[----:B------:R-:W-:-:S02]  /*6cb0*/  FMNMX.FTZ R100, R91, R100, !PT ;  /* 0x000000645b647209 */ /* 0x000fc40007810000 */
[----:B------:R-:W-:Y:S01]  /*6cc0*/  FSEL R95, R95, -INF , P4 ;  /* 0xff8000005f5f7808 */ /* 0x000fe20002000000 */
[----:B------:R-:W5:Y:S01]  /*6cd0*/  MUFU.TANH R78, R78 ;  /* 0x0000004e004e7308 */ /* 0x000f620000002400 */
[----:B------:R-:W-:Y:S02]  /*6ce0*/  FMNMX.FTZ R100, R94, R100, !PT ;  /* 0x000000645e647209 */ /* 0x000fe40007810000 */
[----:B------:R-:W-:Y:S02]  /*6cf0*/  ISETP.GT.AND P4, PT, R103, 0x51, PT ;  /* 0x000000516700780c */ /* 0x000fe40003f84270 */
[----:B------:R-:W-:Y:S02]  /*6d00*/  FMNMX.FTZ R89, R95, R100, !PT ;  /* 0x000000645f597209 */ /* 0x000fe40007810000 */
[----:B---3--:R-:W-:Y:S01]  /*6d10*/  FSEL R99, R99, -INF , P4 ;  /* 0xff80000063637808 */ /* 0x008fe20002000000 */
[----:B------:R-:W3:Y:S01]  /*6d20*/  MUFU.TANH R80, R80 ;  /* 0x0000005000507308 */ /* 0x000ee20000002400 */
[----:B------:R-:W-:-:S02]  /*6d30*/  FMNMX.FTZ R104, R98, R89, !PT ;  /* 0x0000005962687209 */ /* 0x000fc40007810000 */
[----:B------:R-:W-:Y:S02]  /*6d40*/  ISETP.GT.AND P4, PT, R103, 0x59, PT ;  /* 0x000000596700780c */ /* 0x000fe40003f84270 */
[----:B-1----:R-:W-:Y:S01]  /*6d50*/  FSEL R89, R102, -INF , P3 ;  /* 0xff80000066597808 */ /* 0x002fe20001800000 */
[----:B------:R-:W-:Y:S01]  /*6d60*/  FFMA.FTZ R102, R93, R56, -R84 ;  /* 0x000000385d667223 */ /* 0x000fe20000010854 */
[----:B------:R-:W-:Y:S01]  /*6d70*/  FMNMX.FTZ R104, R99, R104, !PT ;  /* 0x0000006863687209 */ /* 0x000fe20007810000 */
[----:B------:R1:W-:Y:S01]  /*6d80*/  MUFU.EX2 R100, R108 ;  /* 0x0000006c00647308 */ /* 0x0003e20000000800 */
[----:B------:R-:W-:Y:S02]  /*6d90*/  ISETP.GT.AND P3, PT, R103, 0x60, PT ;  /* 0x000000606700780c */ /* 0x000fe40003f64270 */
[----:B--2---:R-:W-:Y:S02]  /*6da0*/  FSEL R127, R127, -INF , P4 ;  /* 0xff8000007f7f7808 */ /* 0x004fe40002000000 */
[----:B------:R-:W-:-:S02]  /*6db0*/  FMNMX.FTZ R104, R89, R104, !PT ;  /* 0x0000006859687209 */ /* 0x000fc40007810000 */
[----:B------:R-:W-:Y:S01]  /*6dc0*/  ISETP.GT.AND P4, PT, R103, 0x61, PT ;  /* 0x000000616700780c */ /* 0x000fe20003f84270 */
[----:B------:R-:W-:Y:S01]  /*6dd0*/  MUFU.TANH R82, R82 ;  /* 0x0000005200527308 */ /* 0x000fe20000002400 */
[----:B------:R-:W-:Y:S01]  /*6de0*/  FSEL R21, R21, -INF , P3 ;  /* 0xff80000015157808 */ /* 0x000fe20001800000 */
[----:B-1----:R-:W-:Y:S01]  /*6df0*/  FFMA.FTZ R108, R131, R56, -R84 ;  /* 0x00000038836c7223 */ /* 0x002fe20000010854 */
[----:B------:R-:W-:Y:S02]  /*6e00*/  FMNMX.FTZ R104, R127, R104, !PT ;  /* 0x000000687f687209 */ /* 0x000fe40007810000 */
[----:B------:R-:W-:Y:S02]  /*6e10*/  ISETP.GT.AND P3, PT, R103, 0x68, PT ;  /* 0x000000686700780c */ /* 0x000fe40003f64270 */
[----:B----4-:R-:W-:Y:S01]  /*6e20*/  FSEL R93, R74, -INF , P4 ;  /* 0xff8000004a5d7808 */ /* 0x010fe20002000000 */
[----:B------:R-:W1:Y:S01]  /*6e30*/  MUFU.TANH R58, R58 ;  /* 0x0000003a003a7308 */ /* 0x000e620000002400 */
[----:B------:R-:W-:-:S02]  /*6e40*/  FMNMX.FTZ R104, R21, R104, !PT ;  /* 0x0000006815687209 */ /* 0x000fc40007810000 */
[----:B------:R-:W-:Y:S02]  /*6e50*/  ISETP.GT.AND P4, PT, R103, 0x69, PT ;  /* 0x000000696700780c */ /* 0x000fe40003f84270 */
[----:B------:R-:W-:Y:S02]  /*6e60*/  FSEL R60, R60, -INF , P3 ;  /* 0xff8000003c3c7808 */ /* 0x000fe40001800000 */
[----:B------:R-:W-:Y:S01]  /*6e70*/  FMNMX.FTZ R104, R93, R104, !PT ;  /* 0x000000685d687209 */ /* 0x000fe20007810000 */
[----:B------:R-:W-:Y:S01]  /*6e80*/  MUFU.TANH R59, R59 ;  /* 0x0000003b003b7308 */ /* 0x000fe20000002400 */
[----:B------:R-:W-:Y:S02]  /*6e90*/  ISETP.GT.AND P3, PT, R103, 0x70, PT ;  /* 0x000000706700780c */ /* 0x000fe40003f64270 */
[----:B-----5:R-:W-:Y:S02]  /*6ea0*/  FSEL R131, R68, -INF , P4 ;  /* 0xff80000044837808 */ /* 0x020fe40002000000 */
[----:B------:R-:W-:-:S02]  /*6eb0*/  FMNMX.FTZ R104, R60, R104, !PT ;  /* 0x000000683c687209 */ /* 0x000fc40007810000 */
[----:B------:R-:W-:Y:S01]  /*6ec0*/  ISETP.GT.AND P4, PT, R103, 0x71, PT ;  /* 0x000000716700780c */ /* 0x000fe20003f84270 */
[----:B------:R2:W-:Y:S01]  /*6ed0*/  MUFU.EX2 R74, R102 ;  /* 0x00000066004a7308 */ /* 0x0005e20000000800 */
[----:B------:R-:W-:Y:S02]  /*6ee0*/  FSEL R76, R76, -INF , P3 ;  /* 0xff8000004c4c7808 */ /* 0x000fe40001800000 */
[----:B------:R-:W-:Y:S02]  /*6ef0*/  FMNMX.FTZ R104, R131, R104, !PT ;  /* 0x0000006883687209 */ /* 0x000fe40007810000 */
[----:B------:R-:W-:Y:S02]  /*6f00*/  ISETP.GT.AND P3, PT, R103, 0x78, PT ;  /* 0x000000786700780c */ /* 0x000fe40003f64270 */
[----:B------:R-:W-:Y:S01]  /*6f10*/  FMNMX.FTZ R104, R76, R104, !PT ;  /* 0x000000684c687209 */ /* 0x000fe20007810000 */
[----:B------:R-:W4:Y:S01]  /*6f20*/  MUFU.TANH R62, R62 ;  /* 0x0000003e003e7308 */ /* 0x000f220000002400 */
[----:B--2---:R-:W-:-:S01]  /*6f30*/  FFMA.FTZ R102, R97, R56, -R84 ;  /* 0x0000003861667223 */ /* 0x004fc20000010854 */
[----:B------:R-:W-:-:S02]  /*6f40*/  FSEL R97, R78, -INF , P4 ;  /* 0xff8000004e617808 */ /* 0x000fc40002000000 */
[----:B------:R-:W-:Y:S02]  /*6f50*/  ISETP.GT.AND P4, PT, R103, 0x79, PT ;  /* 0x000000796700780c */ /* 0x000fe40003f84270 */
[----:B---3--:R-:W-:Y:S02]  /*6f60*/  FSEL R80, R80, -INF , P3 ;  /* 0xff80000050507808 */ /* 0x008fe40001800000 */
[----:B------:R-:W-:Y:S01]  /*6f70*/  FMNMX.FTZ R104, R97, R104, !PT ;  /* 0x0000006861687209 */ /* 0x000fe20007810000 */
[----:B------:R2:W-:Y:S01]  /*6f80*/  MUFU.EX2 R68, R108 ;  /* 0x0000006c00447308 */ /* 0x0005e20000000800 */
[----:B------:R-:W-:Y:S02]  /*6f90*/  ISETP.GT.AND P3, PT, R103, 0x80, PT ;  /* 0x000000806700780c */ /* 0x000fe40003f64270 */
[----:B------:R-:W-:Y:S02]  /*6fa0*/  FMNMX.FTZ R104, R80, R104, !PT ;  /* 0x0000006850687209 */ /* 0x000fe40007810000 */
[----:B-1----:R-:W-:-:S02]  /*6fb0*/  FSEL R58, R58, -INF , P3 ;  /* 0xff8000003a3a7808 */ /* 0x002fc40001800000 */
[----:B------:R-:W-:Y:S01]  /*6fc0*/  ISETP.GT.AND P3, PT, R103, 0x88, PT ;  /* 0x000000886700780c */ /* 0x000fe20003f64270 */
[----:B------:R-:W1:Y:S01]  /*6fd0*/  MUFU.TANH R63, R63 ;  /* 0x0000003f003f7308 */ /* 0x000e620000002400 */
[----:B--2---:R-:W-:-:S01]  /*6fe0*/  FFMA.FTZ R108, R133, R56, -R84 ;  /* 0x00000038856c7223 */ /* 0x004fc20000010854 */
[----:B------:R-:W-:Y:S02]  /*6ff0*/  FSEL R133, R82, -INF , P4 ;  /* 0xff80000052857808 */ /* 0x000fe40002000000 */
[----:B------:R-:W-:Y:S02]  /*7000*/  ISETP.GT.AND P4, PT, R103, 0x81, PT ;  /* 0x000000816700780c */ /* 0x000fe40003f84270 */
[----:B------:R-:W-:Y:S02]  /*7010*/  FMNMX.FTZ R104, R133, R104, !PT ;  /* 0x0000006885687209 */ /* 0x000fe40007810000 */
[----:B------:R-:W2:Y:S01]  /*7020*/  MUFU.TANH R66, R66 ;  /* 0x0000004200427308 */ /* 0x000ea20000002400 */
[----:B----4-:R-:W-:-:S02]  /*7030*/  FSEL R62, R62, -INF , P3 ;  /* 0xff8000003e3e7808 */ /* 0x010fc40001800000 */
[----:B------:R-:W-:-:S05]  /*7040*/  ISETP.GT.AND P3, PT, R103, 0x90, PT ;  /* 0x000000906700780c */ /* 0x000fca0003f64270 */
[----:B------:R3:W-:Y:S08]  /*7050*/  MUFU.EX2 R78, R102 ;  /* 0x00000066004e7308 */ /* 0x0007f00000000800 */
[----:B------:R-:W4:Y:S01]  /*7060*/  MUFU.TANH R67, R67 ;  /* 0x0000004300437308 */ /* 0x000f220000002400 */
[----:B---3--:R-:W-:Y:S02]  /*7070*/  FSEL R102, R59, -INF , P4 ;  /* 0xff8000003b667808 */ /* 0x008fe40002000000 */
[----:B------:R-:W-:-:S02]  /*7080*/  FMNMX.FTZ R59, R58, R104, !PT ;  /* 0x000000683a3b7209 */ /* 0x000fc40007810000 */
[----:B------:R-:W-:Y:S02]  /*7090*/  ISETP.GT.AND P4, PT, R103, 0x89, PT ;  /* 0x000000896700780c */ /* 0x000fe40003f84270 */
[----:B------:R-:W-:Y:S01]  /*70a0*/  FMNMX.FTZ R59, R102, R59, !PT ;  /* 0x0000003b663b7209 */ /* 0x000fe20007810000 */
[----:B------:R-:W3:Y:S01]  /*70b0*/  MUFU.TANH R70, R70 ;  /* 0x0000004600467308 */ /* 0x000ee20000002400 */
[----:B-1----:R-:W-:Y:S02]  /*70c0*/  FSEL R63, R63, -INF , P4 ;  /* 0xff8000003f3f7808 */ /* 0x002fe40002000000 */
[----:B------:R-:W-:Y:S02]  /*70d0*/  FMNMX.FTZ R104, R62, R59, !PT ;  /* 0x0000003b3e687209 */ /* 0x000fe40007810000 */
[----:B------:R-:W-:Y:S02]  /*70e0*/  ISETP.GT.AND P4, PT, R103, 0x91, PT ;  /* 0x000000916700780c */ /* 0x000fe40003f84270 */
[----:B--2---:R-:W-:Y:S01]  /*70f0*/  FSEL R66, R66, -INF , P3 ;  /* 0xff80000042427808 */ /* 0x004fe20001800000 */
[----:B------:R-:W1:Y:S01]  /*7100*/  MUFU.TANH R83, R83 ;  /* 0x0000005300537308 */ /* 0x000e620000002400 */
[----:B------:R-:W-:-:S02]  /*7110*/  FMNMX.FTZ R59, R63, R104, !PT ;  /* 0x000000683f3b7209 */ /* 0x000fc40007810000 */
[----:B------:R-:W-:Y:S02]  /*7120*/  ISETP.GT.AND P3, PT, R103, 0x98, PT ;  /* 0x000000986700780c */ /* 0x000fe40003f64270 */
[----:B----4-:R-:W-:Y:S02]  /*7130*/  FSEL R67, R67, -INF , P4 ;  /* 0xff80000043437808 */ /* 0x010fe40002000000 */
[----:B------:R-:W-:Y:S01]  /*7140*/  ISETP.GT.AND P4, PT, R103, 0x99, PT ;  /* 0x000000996700780c */ /* 0x000fe20003f84270 */
[----:B------:R2:W-:Y:S01]  /*7150*/  MUFU.EX2 R82, R108 ;  /* 0x0000006c00527308 */ /* 0x0005e20000000800 */
[----:B---3--:R-:W-:Y:S01]  /*7160*/  FSEL R103, R70, -INF , P3 ;  /* 0xff80000046677808 */ /* 0x008fe20001800000 */
[-CC-:B------:R-:W-:Y:S01]  /*7170*/  FFMA.FTZ R70, R75, R56.reuse, -R84.reuse ;  /* 0x000000384b467223 */ /* 0x180fe20000010854 */
[----:B------:R-:W-:-:S01]  /*7180*/  FFMA.FTZ R75, R77, R56, -R84 ;  /* 0x000000384d4b7223 */ /* 0x000fc20000010854 */
[----:B------:R-:W-:-:S04]  /*7190*/  FFMA.FTZ R77, R149, R56, -R84 ;  /* 0x00000038954d7223 */ /* 0x000fc80000010854 */
[----:B------:R3:W-:Y:S01]  /*71a0*/  MUFU.EX2 R96, R116 ;  /* 0x0000007400607308 */ /* 0x0007e20000000800 */
[----:B--2---:R-:W-:Y:S02]  /*71b0*/  FMNMX.FTZ R108, R66, R59, !PT ;  /* 0x0000003b426c7209 */ /* 0x004fe40007810000 */
[----:B-1----:R-:W-:Y:S02]  /*71c0*/  FSEL R83, R83, -INF , P4 ;  /* 0xff80000053537808 */ /* 0x002fe40002000000 */
[----:B------:R-:W-:-:S03]  /*71d0*/  FMNMX.FTZ R108, R67, R108, !PT ;  /* 0x0000006c436c7209 */ /* 0x000fc60007810000 */
[----:B------:R-:W-:Y:S01]  /*71e0*/  MUFU.EX2 R12, R124 ;  /* 0x0000007c000c7308 */ /* 0x000fe20000000800 */
[----:B------:R-:W-:-:S04]  /*71f0*/  FMNMX.FTZ R108, R103, R108, !PT ;  /* 0x0000006c676c7209 */ /* 0x000fc80007810000 */
[----:B------:R-:W-:Y:S01]  /*7200*/  FMNMX.FTZ R59, R83, R108, !PT ;  /* 0x0000006c533b7209 */ /* 0x000fe20007810000 */
[----:B------:R-:W-:-:S02]  /*7210*/  FFMA.FTZ R108, R145, R56, -R84 ;  /* 0x00000038916c7223 */ /* 0x000fc40000010854 */
[----:B------:R1:W-:Y:S02]  /*7220*/  MUFU.EX2 R104, R135 ;  /* 0x0000008700687308 */ /* 0x0003e40000000800 */
[----:B---3--:R-:W2:Y:S06]  /*7230*/  SHFL.BFLY PT, R116, R59, 0x2, 0x1f ;  /* 0x0c401f003b747f89 */ /* 0x008eac00000e0000 */
[----:B------:R3:W-:Y:S01]  /*7240*/  MUFU.EX2 R92, R112 ;  /* 0x00000070005c7308 */ /* 0x0007e20000000800 */
[----:B-1----:R-:W-:-:S01]  /*7250*/  FFMA.FTZ R135, R64, R56, -R84 ;  /* 0x0000003840877223 */ /* 0x002fc20000010854 */
[----:B------:R-:W-:Y:S01]  /*7260*/  FFMA.FTZ R64, R79, R56, -R84 ;  /* 0x000000384f407223 */ /* 0x000fe20000010854 */
[----:B------:R-:W-:-:S05]  /*7270*/  FSEL R79, R57, RZ, P2 ;  /* 0x000000ff394f7208 */ /* 0x000fca0001000000 */
[----:B------:R-:W-:Y:S01]  /*7280*/  MUFU.EX2 R71, R71 ;  /* 0x0000004700477308 */ /* 0x000fe20000000800 */
[----:B---3--:R-:W-:-:S01]  /*7290*/  FFMA.FTZ R112, R147, R56, -R84 ;  /* 0x0000003893707223 */ /* 0x008fc20000010854 */
[----:B------:R-:W-:-:S04]  /*72a0*/  FADD.FTZ R147, -R79, R8 ;  /* 0x000000084f937221 */ /* 0x000fc80000010100 */
[----:B------:R-:W-:Y:S02]  /*72b0*/  FMUL.FTZ R8, R147, R56 ;  /* 0x0000003893087220 */ /* 0x000fe40000410000 */
[----:B------:R-:W-:Y:S01]  /*72c0*/  MUFU.EX2 R10, R10 ;  /* 0x0000000a000a7308 */ /* 0x000fe20000000800 */
[----:B--2---:R-:W-:Y:S01]  /*72d0*/  FMNMX.FTZ R124, R59, R116, !PT ;  /* 0x000000743b7c7209 */ /* 0x004fe20007810000 */
[-CC-:B------:R-:W-:Y:S01]  /*72e0*/  FFMA.FTZ R116, R151, R56.reuse, -R84.reuse ;  /* 0x0000003897747223 */ /* 0x180fe20000010854 */
[----:B------:R-:W-:-:S03]  /*72f0*/  FFMA.FTZ R84, R72, R56, -R84 ;  /* 0x0000003848547223 */ /* 0x000fc60000010854 */
[----:B------:R-:W1:Y:S02]  /*7300*/  SHFL.BFLY PT, R59, R124, 0x1, 0x1f ;  /* 0x0c201f007c3b7f89 */ /* 0x000e6400000e0000 */
[----:B------:R-:W2:Y:S08]  /*7310*/  MUFU.EX2 R8, R8 ;  /* 0x0000000800087308 */ /* 0x000eb00000000800 */
[----:B------:R-:W-:Y:S08]  /*7320*/  MUFU.EX2 R13, R13 ;  /* 0x0000000d000d7308 */ /* 0x000ff00000000800 */
[----:B------:R-:W-:Y:S01]  /*7330*/  MUFU.EX2 R14, R14 ;  /* 0x0000000e000e7308 */ /* 0x000fe20000000800 */
[----:B-1----:R-:W-:-:S07]  /*7340*/  FMNMX.FTZ R59, R124, R59, !PT ;  /* 0x0000003b7c3b7209 */ /* 0x002fce0007810000 */
[----:B------:R-:W-:Y:S01]  /*7350*/  MUFU.EX2 R79, R84 ;  /* 0x00000054004f7308 */ /* 0x000fe20000000800 */
[C---:B------:R-:W-:Y:S01]  /*7360*/  FSETP.NEU.FTZ.AND P2, PT, R59.reuse, -INF , PT ;  /* 0xff8000003b00780b */ /* 0x040fe20003f5d000 */
[----:B------:R-:W-:-:S03]  /*7370*/  FFMA.FTZ R145, R59, R56, -8 ;  /* 0xc10000003b917423 */ /* 0x000fc60000010038 */
[----:B------:R-:W-:-:S03]  /*7380*/  FSEL R128, R59, RZ, P2 ;  /* 0x000000ff3b807208 */ /* 0x000fc60001000000 */
[----:B------:R-:W-:Y:S01]  /*7390*/  MUFU.EX2 R73, R73 ;  /* 0x0000004900497308 */ /* 0x000fe20000000800 */
[----:B------:R-:W-:Y:S01]  /*73a0*/  FSEL R145, R145, RZ, P2 ;  /* 0x000000ff91917208 */ /* 0x000fe20001000000 */
[----:B------:R-:W-:-:S04]  /*73b0*/  FADD.FTZ R7, -R128, R7 ;  /* 0x0000000780077221 */ /* 0x000fc80000010100 */
[-CC-:B------:R-:W-:Y:S01]  /*73c0*/  FFMA.FTZ R72, R11, R56.reuse, -R145.reuse ;  /* 0x000000380b487223 */ /* 0x180fe20000010891 */
[----:B------:R-:W-:-:S01]  /*73d0*/  FFMA.FTZ R11, R123, R56, -R145 ;  /* 0x000000387b0b7223 */ /* 0x000fc20000010891 */
[-C--:B------:R-:W-:Y:S01]  /*73e0*/  FMUL.FTZ R7, R7, R56.reuse ;  /* 0x0000003807077220 */ /* 0x080fe20000410000 */
[----:B------:R-:W-:-:S01]  /*73f0*/  FFMA.FTZ R15, R15, R56, -R145 ;  /* 0x000000380f0f7223 */ /* 0x000fc20000010891 */
[-CC-:B------:R-:W-:Y:S01]  /*7400*/  FFMA.FTZ R129, R129, R56.reuse, -R145.reuse ;  /* 0x0000003881817223 */ /* 0x180fe20000010891 */
[----:B------:R-:W-:-:S01]  /*7410*/  FFMA.FTZ R121, R121, R56, -R145 ;  /* 0x0000003879797223 */ /* 0x000fc20000010891 */
[----:B------:R-:W-:Y:S01]  /*7420*/  MUFU.EX2 R72, R72 ;  /* 0x0000004800487308 */ /* 0x000fe20000000800 */
[----:B------:R-:W-:-:S01]  /*7430*/  FFMA.FTZ R124, R141, R56, -R145 ;  /* 0x000000388d7c7223 */ /* 0x000fc20000010891 */
[----:B------:R-:W-:Y:S01]  /*7440*/  FFMA.FTZ R123, R125, R56, -R145 ;  /* 0x000000387d7b7223 */ /* 0x000fe20000010891 */
[----:B--2---:R-:W-:-:S01]  /*7450*/  FFMA.FTZ R125, R8, R4, R71 ;  /* 0x00000004087d7223 */ /* 0x004fc20000010047 */
[-CC-:B------:R-:W-:Y:S01]  /*7460*/  FFMA.FTZ R126, R143, R56.reuse, -R145.reuse ;  /* 0x000000388f7e7223 */ /* 0x180fe20000010891 */
[----:B------:R-:W-:-:S01]  /*7470*/  FFMA.FTZ R106, R106, R56, -R145 ;  /* 0x000000386a6a7223 */ /* 0x000fc20000010891 */
[----:B------:R-:W-:Y:S01]  /*7480*/  FFMA.FTZ R109, R109, R56, -R145 ;  /* 0x000000386d6d7223 */ /* 0x000fe20000010891 */
[----:B------:R-:W-:-:S01]  /*7490*/  FADD.FTZ R130, R10, R125 ;  /* 0x0000007d0a827221 */ /* 0x000fc20000010000 */
        /* <DEDUP_REMOVED lines=17> */
[----:B-1----:R-:W-:-:S01]  /*75b0*/  FFMA.FTZ R4, R7, R3, R72 ;  /* 0x0000000307047223 */ /* 0x002fc20000010048 */
[----:B------:R-:W-:Y:S01]  /*75c0*/  FADD.FTZ R3, R13, R130 ;  /* 0x000000820d037221 */ /* 0x000fe20000010000 */
        /* <DEDUP_REMOVED lines=15> */
[----:B------:R-:W-:-:S04]  /*76c0*/  FADD.FTZ R4, R14, R3 ;  /* 0x000000030e047221 */ /* 0x000fc80000010000 */
[----:B------:R-:W-:Y:S02]  /*76d0*/  FADD.FTZ R3, R73, R4 ;  /* 0x0000000449037221 */ /* 0x000fe40000010000 */
[----:B------:R-:W3:Y:S01]  /*76e0*/  MUFU.EX2 R86, R86 ;  /* 0x0000005600567308 */ /* 0x000ee20000000800 */
[----:B-1----:R-:W-:-:S07]  /*76f0*/  FADD.FTZ R130, R84, R125 ;  /* 0x0000007d54827221 */ /* 0x002fce0000010000 */
[----:B------:R-:W1:Y:S01]  /*7700*/  MUFU.EX2 R124, R124 ;  /* 0x0000007c007c7308 */ /* 0x000e620000000800 */
[----:B--2---:R-:W-:-:S01]  /*7710*/  FADD.FTZ R125, R121, R130 ;  /* 0x00000082797d7221 */ /* 0x004fc20000010000 */
[----:B------:R-:W-:-:S06]  /*7720*/  FFMA.FTZ R130, R93, R56, -R145 ;  /* 0x000000385d827223 */ /* 0x000fcc0000010891 */
[----:B------:R-:W2:Y:S01]  /*7730*/  MUFU.EX2 R87, R87 ;  /* 0x0000005700577308 */ /* 0x000ea20000000800 */
[----:B---3--:R-:W-:-:S07]  /*7740*/  FADD.FTZ R4, R86, R3 ;  /* 0x0000000356047221 */ /* 0x008fce0000010000 */
[----:B------:R-:W3:Y:S01]  /*7750*/  MUFU.EX2 R123, R123 ;  /* 0x0000007b007b7308 */ /* 0x000ee20000000800 */
[----:B-1----:R-:W-:-:S07]  /*7760*/  FADD.FTZ R132, R124, R125 ;  /* 0x0000007d7c847221 */ /* 0x002fce0000010000 */
[----:B------:R-:W1:Y:S01]  /*7770*/  MUFU.EX2 R126, R126 ;  /* 0x0000007e007e7308 */ /* 0x000e620000000800 */
[----:B--2---:R-:W-:-:S04]  /*7780*/  FADD.FTZ R3, R87, R4 ;  /* 0x0000000457037221 */ /* 0x004fc80000010000 */
[----:B------:R-:W-:-:S03]  /*7790*/  FADD.FTZ R3, R12, R3 ;  /* 0x000000030c037221 */ /* 0x000fc60000010000 */
[----:B------:R-:W2:Y:S01]  /*77a0*/  MUFU.EX2 R106, R106 ;  /* 0x0000006a006a7308 */ /* 0x000ea20000000800 */
[----:B---3--:R-:W-:-:S01]  /*77b0*/  FADD.FTZ R93, R123, R132 ;  /* 0x000000847b5d7221 */ /* 0x008fc20000010000 */
[----:B------:R-:W-:-:S06]  /*77c0*/  FADD.FTZ R4, R20, R3 ;  /* 0x0000000314047221 */ /* 0x000fcc0000010000 */
[----:B------:R-:W3:Y:S01]  /*77d0*/  MUFU.EX2 R105, R105 ;  /* 0x0000006900697308 */ /* 0x000ee20000000800 */
[----:B-1----:R-:W-:-:S07]  /*77e0*/  FADD.FTZ R93, R126, R93 ;  /* 0x0000005d7e5d7221 */ /* 0x002fce0000010000 */
[----:B------:R-:W1:Y:S01]  /*77f0*/  MUFU.EX2 R109, R109 ;  /* 0x0000006d006d7308 */ /* 0x000e620000000800 */
[----:B--2---:R-:W-:-:S01]  /*7800*/  FADD.FTZ R132, R106, R93 ;  /* 0x0000005d6a847221 */ /* 0x004fc20000010000 */
[----:B------:R-:W-:-:S06]  /*7810*/  FFMA.FTZ R93, R131, R56, -R145 ;  /* 0x00000038835d7223 */ /* 0x000fcc0000010891 */
[----:B------:R-:W2:Y:S01]  /*7820*/  MUFU.EX2 R110, R110 ;  /* 0x0000006e006e7308 */ /* 0x000ea20000000800 */
[----:B---3--:R-:W-:-:S04]  /*7830*/  FADD.FTZ R3, R105, R4 ;  /* 0x0000000469037221 */ /* 0x008fc80000010000 */
[----:B------:R-:W-:-:S03]  /*7840*/  FADD.FTZ R4, R88, R3 ;  /* 0x0000000358047221 */ /* 0x000fc60000010000 */
        /* <DEDUP_REMOVED lines=22> */
[----:B-1----:R-:W-:-:S04]  /*79b0*/  FADD.FTZ R125, R81, R4 ;  /* 0x00000004517d7221 */ /* 0x002fc80000010000 */
[----:B------:R-:W-:Y:S01]  /*79c0*/  FADD.FTZ R132, R100, R125 ;  /* 0x0000007d64847221 */ /* 0x000fe20000010000 */
[----:B------:R-:W-:-:S02]  /*79d0*/  FFMA.FTZ R125, R133, R56, -R145 ;  /* 0x00000038857d7223 */ /* 0x000fc40000010891 */
[----:B------:R-:W1:Y:S01]  /*79e0*/  MUFU.EX2 R85, R85 ;  /* 0x0000005500557308 */ /* 0x000e620000000800 */
[----:B--2---:R-:W-:-:S07]  /*79f0*/  FADD.FTZ R4, R90, R3 ;  /* 0x000000035a047221 */ /* 0x004fce0000010000 */
[----:B------:R-:W2:Y:S01]  /*7a00*/  MUFU.EX2 R94, R94 ;  /* 0x0000005e005e7308 */ /* 0x000ea20000000800 */
[----:B---3--:R-:W-:-:S07]  /*7a10*/  FADD.FTZ R3, R91, R4 ;  /* 0x000000045b037221 */ /* 0x008fce0000010000 */
[----:B------:R-:W3:Y:S01]  /*7a20*/  MUFU.EX2 R95, R95 ;  /* 0x0000005f005f7308 */ /* 0x000ee20000000800 */
[----:B-1----:R-:W-:-:S04]  /*7a30*/  FADD.FTZ R127, R85, R132 ;  /* 0x00000084557f7221 */ /* 0x002fc80000010000 */
[----:B------:R-:W-:-:S03]  /*7a40*/  FADD.FTZ R127, R74, R127 ;  /* 0x0000007f4a7f7221 */ /* 0x000fc60000010000 */
[----:B------:R-:W1:Y:S01]  /*7a50*/  MUFU.EX2 R98, R98 ;  /* 0x0000006200627308 */ /* 0x000e620000000800 */
[----:B--2---:R-:W-:-:S01]  /*7a60*/  FADD.FTZ R4, R94, R3 ;  /* 0x000000035e047221 */ /* 0x004fc20000010000 */
[----:B------:R-:W-:-:S06]  /*7a70*/  FADD.FTZ R127, R68, R127 ;  /* 0x0000007f447f7221 */ /* 0x000fcc0000010000 */
[----:B------:R-:W2:Y:S01]  /*7a80*/  MUFU.EX2 R99, R99 ;  /* 0x0000006300637308 */ /* 0x000ea20000000800 */
[----:B---3--:R-:W-:-:S07]  /*7a90*/  FADD.FTZ R3, R95, R4 ;  /* 0x000000045f037221 */ /* 0x008fce0000010000 */
[----:B------:R-:W3:Y:S01]  /*7aa0*/  MUFU.EX2 R89, R89 ;  /* 0x0000005900597308 */ /* 0x000ee20000000800 */
[----:B-1----:R-:W-:-:S01]  /*7ab0*/  FADD.FTZ R4, R98, R3 ;  /* 0x0000000362047221 */ /* 0x002fc20000010000 */
[----:B------:R-:W-:Y:S01]  /*7ac0*/  FADD.FTZ R3, R78, R127 ;  /* 0x0000007f4e037221 */ /* 0x000fe20000010000 */
[----:B------:R-:W-:-:S03]  /*7ad0*/  FFMA.FTZ R127, R102, R56, -R145 ;  /* 0x00000038667f7223 */ /* 0x000fc60000010891 */
        /* <DEDUP_REMOVED lines=38> */
[----:B-1----:R-:W-:-:S01]  /*7d40*/  FADD.FTZ R132, R112, R129 ;  /* 0x0000008170847221 */ /* 0x002fc20000010000 */
[----:B------:R-:W-:-:S06]  /*7d50*/  IMAD.U32 R129, RZ, RZ, UR7 ;  /* 0x00000007ff817e24 */ /* 0x000fcc000f8e00ff */
[----:B------:R-:W1:Y:S01]  /*7d60*/  MUFU.EX2 R58, R58 ;  /* 0x0000003a003a7308 */ /* 0x000e620000000800 */
[----:B--2---:R-:W-:-:S07]  /*7d70*/  FADD.FTZ R3, R125, R4 ;  /* 0x000000047d037221 */ /* 0x004fce0000010000 */
[----:B------:R-:W2:Y:S01]  /*7d80*/  MUFU.EX2 R116, R116 ;  /* 0x0000007400747308 */ /* 0x000ea20000000800 */
[----:B---3--:R-:W-:-:S07]  /*7d90*/  FADD.FTZ R103, R77, R132 ;  /* 0x000000844d677221 */ /* 0x008fce0000010000 */
[----:B------:R-:W3:Y:S01]  /*7da0*/  MUFU.EX2 R127, R127 ;  /* 0x0000007f007f7308 */ /* 0x000ee20000000800 */
[----:B-1----:R-:W-:-:S01]  /*7db0*/  FADD.FTZ R4, R58, R3 ;  /* 0x000000033a047221 */ /* 0x002fc20000010000 */
[----:B------:R-:W-:-:S05]  /*7dc0*/  @!P0 VIADD R3, R129, 0x13240 ;  /* 0x0001324081038836 */ /* 0x000fca0000000000 */
[----:B------:R-:W-:Y:S01]  /*7dd0*/  @!P0 PRMT R3, RZ, 0x654, R3 ;  /* 0x00000654ff038816 */ /* 0x000fe20000000003 */
[----:B------:R-:W1:Y:S01]  /*7de0*/  MUFU.EX2 R69, R69 ;  /* 0x0000004500457308 */ /* 0x000e620000000800 */
[----:B--2---:R-:W-:-:S02]  /*7df0*/  FADD.FTZ R132, R116, R103 ;  /* 0x0000006774847221 */ /* 0x004fc40000010000 */
[----:B------:R2:W-:Y:S05]  /*7e00*/  @!P0 SYNCS.ARRIVE.TRANS64.RED.A1T0 RZ, [R3+URZ], RZ ;  /* 0x000000ff03ff89a7 */ /* 0x0005ea000810043f */
[----:B------:R-:W4:Y:S01]  /*7e10*/  MUFU.EX2 R62, R62 ;  /* 0x0000003e003e7308 */ /* 0x000f220000000800 */
[----:B---3--:R-:W-:-:S07]  /*7e20*/  FADD.FTZ R103, R127, R4 ;  /* 0x000000047f677221 */ /* 0x008fce0000010000 */
[----:B------:R-:W3:Y:S01]  /*7e30*/  MUFU.EX2 R120, R120 ;  /* 0x0000007800787308 */ /* 0x000ee20000000800 */
[----:B-1----:R-:W-:-:S07]  /*7e40*/  FADD.FTZ R129, R69, R132 ;  /* 0x0000008445817221 */ /* 0x002fce0000010000 */
[----:B------:R-:W2:Y:S01]  /*7e50*/  MUFU.EX2 R63, R63 ;  /* 0x0000003f003f7308 */ /* 0x000ea20000000800 */
[----:B----4-:R-:W-:-:S07]  /*7e60*/  FADD.FTZ R4, R62, R103 ;  /* 0x000000673e047221 */ /* 0x010fce0000010000 */
        /* <DEDUP_REMOVED lines=13> */
[----:B---3--:R-:W-:-:S04]  /*7f40*/  FADD.FTZ R4, R64, R3 ;  /* 0x0000000340047221 */ /* 0x008fc80000010000 */
[----:B------:R-:W-:Y:S01]  /*7f50*/  FADD.FTZ R4, R79, R4 ;  /* 0x000000044f047221 */ /* 0x000fe20000010000 */
[----:B--2---:R-:W-:-:S04]  /*7f60*/  FADD.FTZ R132, R102, R103 ;  /* 0x0000006766847221 */ /* 0x004fc80000010000 */
[----:B-1----:R-:W-:Y:S01]  /*7f70*/  FADD.FTZ R3, R83, R132 ;  /* 0x0000008453037221 */ /* 0x002fe20000010000 */
[----:B------:R-:W-:Y:S06]  /*7f80*/  @!P1 BRA `(.L_x_1505) ;  /* 0x0000000000049947 */ /* 0x000fec0003800000 */
[----:B------:R-:W-:Y:S01]  /*7f90*/  BPT.TRAP 0x1 ;  /* 0x000000040000795c */ /* 0x000fe20000300000 */
.L_x_1505:
[----:B------:R-:W-:Y:S01]  /*7fa0*/  UIADD3 UR4, UR11, 0x13260, URZ ;  /* 0x000132600b047890 */ /* 0x000fe2000fffe03f */
[----:B------:R-:W-:Y:S01]  /*7fb0*/  ISETP.LT.AND P2, PT, R6, UR26, PT ;  /* 0x0000001a06007c0c */ /* 0x000fe2000bf41270 */
[----:B------:R-:W-:Y:S01]  /*7fc0*/  UIADD3 UR7, UR26, -0x1, URZ ;  /* 0xffffffff1a077890 */ /* 0x000fe2000fffe03f */
[----:B------:R-:W-:Y:S01]  /*7fd0*/  F2FP.SATFINITE.E4M3.F32.PACK_AB_MERGE_C R61, R61, R70, RZ ;  /* 0x000000463d3d723e */ /* 0x000fe200048070ff */
[----:B------:R-:W-:Y:S01]  /*7fe0*/  UPRMT UR4, UR39, 0x654, UR4 ;  /* 0x0000065427047896 */ /* 0x000fe20008000004 */
[----:B------:R-:W-:Y:S01]  /*7ff0*/  F2FP.SATFINITE.E4M3.F32.PACK_AB_MERGE_C R13, R14, R13, RZ ;  /* 0x0000000d0e0d723e */ /* 0x000fe200048070ff */
[-C--:B------:R-:W-:Y:S01]  /*8000*/  FMUL.FTZ R24, R24, R8.reuse ;  /* 0x0000000818187220 */ /* 0x080fe20000410000 */
[----:B------:R-:W-:Y:S01]  /*8010*/  F2FP.SATFINITE.E4M3.F32.PACK_AB_MERGE_C R15, R84, R15, RZ ;  /* 0x0000000f540f723e */ /* 0x000fe200048070ff */
[-C--:B------:R-:W-:Y:S01]  /*8020*/  FMUL.FTZ R25, R25, R8.reuse ;  /* 0x0000000819197220 */ /* 0x080fe20000410000 */
[----:B------:R-:W-:Y:S01]  /*8030*/  F2FP.SATFINITE.E4M3.F32.PACK_AB_MERGE_C R12, R12, R87, RZ ;  /* 0x000000570c0c723e */ /* 0x000fe200048070ff */
[----:B------:R-:W-:Y:S01]  /*8040*/  UMOV UR26, UR7 ;  /* 0x00000007001a7c82 */ /* 0x000fe20008000000 */
[----:B------:R-:W-:Y:S01]  /*8050*/  F2FP.SATFINITE.E4M3.F32.PACK_AB_MERGE_C R123, R126, R123, RZ ;  /* 0x0000007b7e7b723e */ /* 0x000fe200048070ff */
[----:B------:R-:W-:Y:S01]  /*8060*/  FMUL.FTZ R28, R28, R8 ;  /* 0x000000081c1c7220 */ /* 0x000fe20000410000 */
[----:B------:R-:W-:Y:S01]  /*8070*/  F2FP.SATFINITE.E4M3.F32.PACK_AB_MERGE_C R88, R107, R88, RZ ;  /* 0x000000586b58723e */ /* 0x000fe200048070ff */
[----:B------:R-:W-:Y:S01]  /*8080*/  SYNCS.ARRIVE.TRANS64.RED.A1T0 RZ, [UR4], RZ ;  /* 0x000000ffffff79a7 */ /* 0x000fe20008100404 */
[----:B------:R-:W-:Y:S01]  /*8090*/  F2FP.SATFINITE.E4M3.F32.PACK_AB_MERGE_C R110, R111, R110, RZ ;  /* 0x0000006e6f6e723e */ /* 0x000fe200048070ff */
[----:B------:R-:W-:Y:S01]  /*80a0*/  UMOV UR4, UR38 ;  /* 0x0000002600047c82 */ /* 0x000fe20008000000 */
        /* <DEDUP_REMOVED lines=64> */
[----:B------:R-:W-:Y:S01]  /*84b0*/  F2FP.SATFINITE.E4M3.F32.PACK_AB_MERGE_C R139, R67, R66, R83 ;  /* 0x00000042438b723e */ /* 0x000fe20004807053 */
[----:B------:R-:W-:Y:S06]  /*84c0*/  @P2 BRA `(.L_x_1506) ;  /* 0xffffffc8002c2947 */ /* 0x000fec000383ffff */
[----:B------:R-:W-:-:S05]  /*84d0*/  UMOV UR26, UR7 ;  /* 0x00000007001a7c82 */ /* 0x000fca0008000000 */
.L_x_1496:
[----:B------:R-:W-:-:S13]  /*84e0*/  ISETP.LE.AND P2, PT, RZ, UR26, PT ;  /* 0x0000001aff007c0c */ /* 0x000fda000bf43270 */
[----:B------:R-:W-:Y:S05]  /*84f0*/  @!P2 BRA `(.L_x_1507) ;  /* 0x0000002c0018a947 */ /* 0x000fea0003800000 */
[----:B------:R-:W-:Y:S01]  /*8500*/  IMAD.MOV.U32 R7, RZ, RZ, R59 ;  /* 0x000000ffff077224 */ /* 0x000fe200078e003b */
[----:B------:R-:W-:Y:S01]  /*8510*/  UMOV UR4, UR38 ;  /* 0x0000002600047c82 */ /* 0x000fe20008000000 */
[----:B------:R-:W-:Y:S02]  /*8520*/  IMAD.MOV.U32 R6, RZ, RZ, R57 ;  /* 0x000000ffff067224 */ /* 0x000fe400078e0039 */
[----:B------:R-:W-:-:S07]  /*8530*/  IMAD.MOV.U32 R8, RZ, RZ, R2 ;  /* 0x000000ffff087224 */ /* 0x000fce00078e0002 */
.L_x_1517:
[----:B------:R-:W-:-:S04]  /*8540*/  UIADD3 UR38, UR4, 0x1, URZ ;  /* 0x0000000104267890 */ /* 0x000fc8000fffe03f */
[----:B------:R-:W-:-:S04]  /*8550*/  UISETP.NE.AND UP0, UPT, UR38, 0x2, UPT ;  /* 0x000000022600788c */ /* 0x000fc8000bf05270 */
[----:B------:R-:W-:Y:S02]  /*8560*/  USEL UR5, URZ, 0x1, UP0 ;  /* 0x000000013f057887 */ /* 0x000fe40008000000 */
[----:B------:R-:W-:-:S04]  /*8570*/  USEL UR38, UR38, URZ, UP0 ;  /* 0x0000003f26267287 */ /* 0x000fc80008000000 */
[----:B------:R-:W-:Y:S01]  /*8580*/  LOP3.LUT R2, R8, UR5, RZ, 0x3c, !PT ;  /* 0x0000000508027c12 */ /* 0x000fe2000f8e3cff */
[----:B------:R-:W-:Y:S07]  /*8590*/  @!P1 BRA `(.L_x_1508) ;  /* 0x0000000000049947 */ /* 0x000fee0003800000 */
[----:B------:R-:W-:Y:S01]  /*85a0*/  BPT.TRAP 0x1 ;  /* 0x000000040000795c */ /* 0x000fe20000300000 */
.L_x_1508:
[----:B------:R-:W-:Y:S01]  /*85b0*/  ULEA UR5, UR38, UR40, 0x3 ;  /* 0x0000002826057291 */ /* 0x000fe2000f8e183f */
[----:B------:R-:W-:-:S08]  /*85c0*/  SHF.L.U32 R9, R2, 0x1f, RZ ;  /* 0x0000001f02097819 */ /* 0x000fd000000006ff */
[----:B------:R1:W2:Y:S01]  /*85d0*/  SYNCS.PHASECHK.TRANS64.TRYWAIT P2, [UR5+0x13230], R9 ;  /* 0x01323009ff0075a7 */ /* 0x0002a20008040145 */
[----:B------:R-:W-:Y:S05]  /*85e0*/  @!P1 BRA `(.L_x_1509) ;  /* 0x0000000000049947 */ /* 0x000fea0003800000 */
[----:B------:R-:W-:Y:S01]  /*85f0*/  BPT.TRAP 0x1 ;  /* 0x000000040000795c */ /* 0x000fe20000300000 */
.L_x_1509:
[----:B--2---:R-:W-:Y:S05]  /*8600*/  @P2 BRA `(.L_x_1510) ;  /* 0x0000000000082947 */ /* 0x004fea0003800000 */
[----:B------:R-:W2:Y:S02]  /*8610*/  SYNCS.PHASECHK.TRANS64.TRYWAIT P2, [UR5+0x13230], R9 ;  /* 0x01323009ff0075a7 */ /* 0x000ea40008040145 */
[----:B--2---:R-:W-:Y:S05]  /*8620*/  @!P2 BRA `(.L_x_1511) ;  /* 0x0000007000b8a947 */ /* 0x004fea0003800000 */
.L_x_1510:
        /* <DEDUP_REMOVED lines=38> */
[----:B------:R-:W-:Y:S02]  /*8890*/  UIADD3 UR6, UR5, 0x182, URZ ;  /* 0x0000018205067890 */ /* 0x000fe4000fffe03f */
[----:B------:R-:W-:Y:S01]  /*88a0*/  UIADD3 UR5, UR5, 0x202, URZ ;  /* 0x0000020205057890 */ /* 0x000fe2000fffe03f */
        /* <DEDUP_REMOVED lines=25> */
.L_x_1512:
[----:B------:R-:W-:Y:S01]  /*8a40*/  ULEA UR5, UR4, UR40, 0x3 ;  /* 0x0000002804057291 */ /* 0x000fe2000f8e183f */
[----:B------:R-:W-:-:S08]  /*8a50*/  SHF.L.U32 R8, R8, 0x1f, RZ ;  /* 0x0000001f08087819 */ /* 0x000fd000000006ff */
[----:B------:R3:W4:Y:S01]  /*8a60*/  SYNCS.PHASECHK.TRANS64.TRYWAIT P2, [UR5+0x13250], R8 ;  /* 0x01325008ff0075a7 */ /* 0x0007220008040145 */
[----:B------:R-:W-:Y:S05]  /*8a70*/  @!P1 BRA `(.L_x_1513) ;  /* 0x0000000000049947 */ /* 0x000fea0003800000 */
[----:B------:R-:W-:Y:S01]  /*8a80*/  BPT.TRAP 0x1 ;  /* 0x000000040000795c */ /* 0x000fe20000300000 */
.L_x_1513:
[----:B----4-:R-:W-:Y:S05]  /*8a90*/  @P2 BRA `(.L_x_1514) ;  /* 0x0000000000082947 */ /* 0x010fea0003800000 */
[----:B------:R-:W4:Y:S02]  /*8aa0*/  SYNCS.PHASECHK.TRANS64.TRYWAIT P2, [UR5+0x13250], R8 ;  /* 0x01325008ff0075a7 */ /* 0x000f240008040145 */
[----:B----4-:R-:W-:Y:S05]  /*8ab0*/  @!P2 BRA `(.L_x_1515) ;  /* 0x0000006c00aca947 */ /* 0x010fea0003800000 */
.L_x_1514:
[----:B------:R-:W-:Y:S01]  /*8ac0*/  UIADD3 UR6, UR40, 0x1000, URZ ;  /* 0x0000100028067890 */ /* 0x000fe2000fffe03f */
[----:B------:R-:W-:Y:S01]  /*8ad0*/  WARPGROUP.ARRIVE ;  /* 0x00000000000079c5 */ /* 0x000fe20000000000 */
[----:B------:R-:W-:Y:S01]  /*8ae0*/  UMOV UR7, 0xc0000010 ;  /* 0xc000001000077882 */ /* 0x000fe20000000000 */
[C---:B-12---:R-:W-:Y:S01]  /*8af0*/  FMUL.FTZ R9, R0.reuse, R120 ;  /* 0x0000007800097220 */ /* 0x046fe20000410000 */
[----:B------:R-:W-:Y:S01]  /*8b00*/  USHF.R.U32.HI UR6, URZ, 0x4, UR6 ;  /* 0x000000043f067899 */ /* 0x000fe20008011606 */
[C---:B------:R-:W-:Y:S01]  /*8b10*/  FMUL.FTZ R10, R0.reuse, R122 ;  /* 0x0000007a000a7220 */ /* 0x040fe20000410000 */
[C---:B---3--:R-:W-:Y:S01]  /*8b20*/  FMUL.FTZ R8, R0.reuse, R121 ;  /* 0x0000007900087220 */ /* 0x048fe20000410000 */
[C---:B------:R-:W-:Y:S01]  /*8b30*/  FMUL.FTZ R11, R0.reuse, R123 ;  /* 0x0000007b000b7220 */ /* 0x040fe20000410000 */
[----:B------:R-:W-:Y:S01]  /*8b40*/  ULOP3.LUT UR6, UR6, 0x3fff, URZ, 0xc0, !UPT ;  /* 0x00003fff06067892 */ /* 0x000fe2000f8ec03f */
[----:B------:R-:W-:Y:S01]  /*8b50*/  MUFU.TANH R9, R9 ;  /* 0x0000000900097308 */ /* 0x000fe20000002400 */
[C---:B------:R-:W-:Y:S01]  /*8b60*/  FMUL.FTZ R13, R0.reuse, R124 ;  /* 0x0000007c000d7220 */ /* 0x040fe20000410000 */
[C---:B------:R-:W-:Y:S01]  /*8b70*/  FMUL.FTZ R21, R0.reuse, R126 ;  /* 0x0000007e00157220 */ /* 0x040fe20000410000 */
[----:B------:R-:W-:Y:S01]  /*8b80*/  ULOP3.LUT UR6, UR6, 0x10000, URZ, 0xfc, !UPT ;  /* 0x0001000006067892 */ /* 0x000fe2000f8efc3f */
[C---:B------:R-:W-:Y:S01]  /*8b90*/  FMUL.FTZ R15, R0.reuse, R125 ;  /* 0x0000007d000f7220 */ /* 0x040fe20000410000 */
[C---:B------:R-:W-:Y:S01]  /*8ba0*/  FMUL.FTZ R121, R0.reuse, R127 ;  /* 0x0000007f00797220 */ /* 0x040fe20000410000 */
[C---:B------:R-:W-:Y:S01]  /*8bb0*/  FMUL.FTZ R123, R0.reuse, R128 ;  /* 0x00000080007b7220 */ /* 0x040fe20000410000 */
[----:B------:R-:W-:Y:S01]  /*8bc0*/  UIMAD UR4, UR4, 0x280, UR6 ;  /* 0x00000280040478a4 */ /* 0x000fe2000f8e0206 */
[----:B------:R-:W1:Y:S01]  /*8bd0*/  MUFU.TANH R10, R10 ;  /* 0x0000000a000a7308 */ /* 0x000e620000002400 */
        /* <DEDUP_REMOVED lines=9> */
[----:B------:R-:W-:Y:S01]  /*8c70*/  MUFU.TANH R8, R8 ;  /* 0x0000000800087308 */ /* 0x000fe20000002400 */
        /* <DEDUP_REMOVED lines=64> */
[----:B------:R-:W-:-:S07]  /*9080*/  FMUL.FTZ R71, R0, R71 ;  /* 0x0000004700477220 */ /* 0x000fce0000410000 */
[----:B------:R-:W5:Y:S01]  /*9090*/  MUFU.TANH R129, R129 ;  /* 0x0000008100817308 */ /* 0x000f620000002400 */
[----:B------:R-:W-:Y:S02]  /*90a0*/  WARPGROUP.DEPBAR.LE gsb0, 0x0 ;  /* 0x00008000000079c5 */ /* 0x000fe40000010000 */
[----:B------:R-:W-:Y:S01]  /*90b0*/  WARPGROUP.ARRIVE ;  /* 0x00000000000079c5 */ /* 0x000fe20000000000 */
[----:B------:R-:W-:-:S04]  /*90c0*/  FMUL.FTZ R153, R0, R110 ;  /* 0x0000006e00997220 */ /* 0x000fc80000410000 */
[----:B------:R-:W5:Y:S01]  /*90d0*/  MUFU.TANH R131, R131 ;  /* 0x0000008300837308 */ /* 0x000f620000002400 */
[----:B------:R-:W-:Y:S01]  /*90e0*/  FMUL.FTZ R155, R0, R112 ;  /* 0x00000070009b7220 */ /* 0x000fe20000410000 */
[----:B------:R-:W-:Y:S01]  /*90f0*/  QGMMA.64x64x32.F32.E4M3.E4M3 R24, R148, gdesc[UR4], R24, gsb0 ;  /* 0x00e0000494187df3 */ /* 0x000fe20008000818 */
[----:B------:R-:W-:Y:S01]  /*9100*/  UIADD3 UR6, UR4, 0x100, URZ ;  /* 0x0000010004067890 */ /* 0x000fe2000fffe03f */
[----:B------:R-:W-:-:S04]  /*9110*/  UMOV UR7, 0xc0000010 ;  /* 0xc000001000077882 */ /* 0x000fc80000000000 */
[----:B------:R-:W-:Y:S08]  /*9120*/  MUFU.TANH R133, R133 ;  /* 0x0000008500857308 */ /* 0x000ff00000002400 */
        /* <DEDUP_REMOVED lines=8> */
[----:B------:R-:W-:Y:S01]  /*91b0*/  MUFU.TANH R113, R113 ;  /* 0x0000007100717308 */ /* 0x000fe20000002400 */
[----:B------:R-:W-:-:S02]  /*91c0*/  WARPGROUP.DEPBAR.LE gsb0, 0x0 ;  /* 0x00008000000079c5 */ /* 0x000fc40000010000 */
[----:B------:R-:W-:Y:S01]  /*91d0*/  WARPGROUP.ARRIVE ;  /* 0x00000000000079c5 */ /* 0x000fe20000000000 */
[----:B------:R-:W-:Y:S01]  /*91e0*/  FMUL.FTZ R149, R0, R106 ;  /* 0x0000006a00957220 */ /* 0x000fe20000410000 */
[----:B-1----:R-:W-:Y:S01]  /*91f0*/  FMNMX.FTZ R106, R10, R7, !PT ;  /* 0x000000070a6a7209 */ /* 0x002fe20007810000 */
[----:B------:R-:W-:Y:S02]  /*9200*/  FMUL.FTZ R151, R0, R108 ;  /* 0x0000006c00977220 */ /* 0x000fe40000410000 */
[----:B------:R-:W-:Y:S01]  /*9210*/  MUFU.TANH R115, R115 ;  /* 0x0000007300737308 */ /* 0x000fe20000002400 */
[----:B------:R-:W-:Y:S01]  /*9220*/  QGMMA.64x64x32.F32.E4M3.E4M3 R24, R144, gdesc[UR4], R24, gsb0 ;  /* 0x00e0000490187df3 */ /* 0x000fe20008000818 */
[----:B--2---:R-:W-:Y:S01]  /*9230*/  FMNMX.FTZ R106, R11, R106, !PT ;  /* 0x0000006a0b6a7209 */ /* 0x004fe20007810000 */
[----:B------:R-:W-:Y:S01]  /*9240*/  UIADD3 UR6, UR4, 0x180, URZ ;  /* 0x0000018004067890 */ /* 0x000fe2000fffe03f */
[----:B------:R-:W-:Y:S02]  /*9250*/  UMOV UR7, 0xc0000010 ;  /* 0xc000001000077882 */ /* 0x000fe40000000000 */
[----:B---3--:R-:W-:-:S02]  /*9260*/  FMNMX.FTZ R106, R21, R106, !PT ;  /* 0x0000006a156a7209 */ /* 0x008fc40007810000 */
[----:B------:R-:W-:Y:S01]  /*9270*/  MUFU.TANH R149, R149 ;  /* 0x0000009500957308 */ /* 0x000fe20000002400 */
[----:B------:R-:W-:Y:S01]  /*9280*/  UIADD3 UR4, UR4, 0x200, URZ ;  /* 0x0000020004047890 */ /* 0x000fe2000fffe03f */
[----:B----4-:R-:W-:-:S04]  /*9290*/  FMNMX.FTZ R106, R121, R106, !PT ;  /* 0x0000006a796a7209 */ /* 0x010fc80007810000 */
[----:B-----5:R-:W-:Y:S02]  /*92a0*/  FMNMX.FTZ R106, R127, R106, !PT ;  /* 0x0000006a7f6a7209 */ /* 0x020fe40007810000 */
        /* <DEDUP_REMOVED lines=9> */
[C---:B------:R-:W-:Y:S01]  /*9340*/  FMUL.FTZ R147, R0.reuse, R104 ;  /* 0x0000006800937220 */ /* 0x040fe20000410000 */
[----:B------:R-:W-:Y:S01]  /*9350*/  FMNMX.FTZ R104, R9, R6, !PT ;  /* 0x0000000609687209 */ /* 0x000fe20007810000 */
[----:B------:R-:W-:-:S03]  /*9360*/  FMUL.FTZ R145, R0, R134 ;  /* 0x0000008600917220 */ /* 0x000fc60000410000 */
[----:B------:R-:W-:Y:S01]  /*9370*/  MUFU.TANH R92, R92 ;  /* 0x0000005c005c7308 */ /* 0x000fe20000002400 */
[----:B------:R-:W-:Y:S01]  /*9380*/  WARPGROUP.ARRIVE ;  /* 0x00000000000079c5 */ /* 0x000fe20000000000 */
[----:B------:R-:W-:-:S04]  /*9390*/  FMNMX.FTZ R104, R8, R104, !PT ;  /* 0x0000006808687209 */ /* 0x000fc80007810000 */
[----:B------:R-:W-:Y:S01]  /*93a0*/  FMNMX.FTZ R104, R13, R104, !PT ;  /* 0x000000680d687209 */ /* 0x000fe20007810000 */
[----:B------:R-:W-:Y:S01]  /*93b0*/  QGMMA.64x64x32.F32.E4M3.E4M3 R24, R140, gdesc[UR4], R24, gsb0 ;  /* 0x00e000048c187df3 */ /* 0x000fe20008000818 */
[----:B------:R-:W1:Y:S01]  /*93c0*/  MUFU.TANH R145, R145 ;  /* 0x0000009100917308 */ /* 0x000e620000002400 */
[----:B------:R-:W-:Y:S01]  /*93d0*/  UMOV UR6, UR4 ;  /* 0x0000000400067c82 */ /* 0x000fe20008000000 */
[----:B------:R-:W-:Y:S01]  /*93e0*/  FMNMX.FTZ R104, R15, R104, !PT ;  /* 0x000000680f687209 */ /* 0x000fe20007810000 */
[----:B------:R-:W-:-:S03]  /*93f0*/  UMOV UR7, 0xc0000010 ;  /* 0xc000001000077882 */ /* 0x000fc60000000000 */
[----:B------:R-:W-:Y:S01]  /*9400*/  FMNMX.FTZ R108, R123, R104, !PT ;  /* 0x000000687b6c7209 */ /* 0x000fe20007810000 */
[C---:B------:R-:W-:Y:S01]  /*9410*/  FMUL.FTZ R104, R0.reuse, R56 ;  /* 0x0000003800687220 */ /* 0x040fe20000410000 */
[----:B------:R-:W2:Y:S01]  /*9420*/  MUFU.TANH R147, R147 ;  /* 0x0000009300937308 */ /* 0x000ea20000002400 */
[----:B------:R-:W-:Y:S01]  /*9430*/  FMNMX.FTZ R56, R129, R106, !PT ;  /* 0x0000006a81387209 */ /* 0x000fe20007810000 */
[----:B------:R-:W-:Y:S01]  /*9440*/  FMUL.FTZ R106, R0, R57 ;  /* 0x00000039006a7220 */ /* 0x000fe20000410000 */
[----:B------:R-:W-:-:S04]  /*9450*/  FMNMX.FTZ R108, R125, R108, !PT ;  /* 0x0000006c7d6c7209 */ /* 0x000fc80007810000 */
[----:B------:R-:W-:Y:S01]  /*9460*/  FMNMX.FTZ R108, R131, R108, !PT ;  /* 0x0000006c836c7209 */ /* 0x000fe20007810000 */
[----:B------:R-:W3:Y:S01]  /*9470*/  MUFU.TANH R91, R91 ;  /* 0x0000005b005b7308 */ /* 0x000ee20000002400 */
[----:B-1----:R-:W-:Y:S02]  /*9480*/  FMNMX.FTZ R56, R145, R56, !PT ;  /* 0x0000003891387209 */ /* 0x002fe40007810000 */
[----:B------:R-:W-:Y:S02]  /*9490*/  FMNMX.FTZ R108, R133, R108, !PT ;  /* 0x0000006c856c7209 */ /* 0x000fe40007810000 */
[----:B------:R-:W-:-:S03]  /*94a0*/  FMNMX.FTZ R56, R135, R56, !PT ;  /* 0x0000003887387209 */ /* 0x000fc60007810000 */
[----:B------:R-:W-:Y:S01]  /*94b0*/  MUFU.TANH R93, R93 ;  /* 0x0000005d005d7308 */ /* 0x000fe20000002400 */
[----:B--2---:R-:W-:Y:S02]  /*94c0*/  FMNMX.FTZ R108, R147, R108, !PT ;  /* 0x0000006c936c7209 */ /* 0x004fe40007810000 */
[----:B------:R-:W-:Y:S02]  /*94d0*/  FMNMX.FTZ R56, R149, R56, !PT ;  /* 0x0000003895387209 */ /* 0x000fe40007810000 */
[----:B------:R-:W-:Y:S02]  /*94e0*/  FMNMX.FTZ R108, R105, R108, !PT ;  /* 0x0000006c696c7209 */ /* 0x000fe40007810000 */
[----:B------:R-:W-:Y:S01]  /*94f0*/  FMNMX.FTZ R56, R107, R56, !PT ;  /* 0x000000386b387209 */ /* 0x000fe20007810000 */
[----:B------:R-:W1:Y:S01]  /*9500*/  MUFU.TANH R94, R94 ;  /* 0x0000005e005e7308 */ /* 0x000e620000002400 */
[----:B------:R-:W-:Y:S01]  /*9510*/  FMNMX.FTZ R110, R151, R108, !PT ;  /* 0x0000006c976e7209 */ /* 0x000fe20007810000 */
[----:B------:R-:W-:Y:S01]  /*9520*/  FMUL.FTZ R108, R0, R59 ;  /* 0x0000003b006c7220 */ /* 0x000fe20000410000 */
[----:B------:R-:W-:-:S02]  /*9530*/  FMNMX.FTZ R56, R153, R56, !PT ;  /* 0x0000003899387209 */ /* 0x000fc40007810000 */
[----:B------:R-:W-:Y:S02]  /*9540*/  FMNMX.FTZ R110, R109, R110, !PT ;  /* 0x0000006e6d6e7209 */ /* 0x000fe40007810000 */
[----:B------:R-:W-:Y:S01]  /*9550*/  FMNMX.FTZ R57, R111, R56, !PT ;  /* 0x000000386f397209 */ /* 0x000fe20007810000 */
[----:B------:R-:W-:Y:S01]  /*9560*/  MUFU.TANH R96, R96 ;  /* 0x0000006000607308 */ /* 0x000fe20000002400 */
[----:B------:R-:W-:Y:S02]  /*9570*/  FMNMX.FTZ R110, R155, R110, !PT ;  /* 0x0000006e9b6e7209 */ /* 0x000fe40007810000 */
[----:B------:R-:W-:Y:S02]  /*9580*/  FMNMX.FTZ R56, R12, R57, !PT ;  /* 0x000000390c387209 */ /* 0x000fe40007810000 */
[----:B------:R-:W-:Y:S02]  /*9590*/  FMNMX.FTZ R57, R113, R110, !PT ;  /* 0x0000006e71397209 */ /* 0x000fe40007810000 */
[----:B------:R-:W-:Y:S01]  /*95a0*/  FMNMX.FTZ R59, R115, R56, !PT ;  /* 0x00000038733b7209 */ /* 0x000fe20007810000 */
[----:B------:R-:W2:Y:S01]  /*95b0*/  MUFU.TANH R95, R95 ;  /* 0x0000005f005f7308 */ /* 0x000ea20000002400 */
[----:B------:R-:W-:-:S02]  /*95c0*/  FMNMX.FTZ R56, R14, R57, !PT ;  /* 0x000000390e387209 */ /* 0x000fc40007810000 */
[----:B------:R-:W-:Y:S02]  /*95d0*/  FMNMX.FTZ R110, R20, R59, !PT ;  /* 0x0000003b146e7209 */ /* 0x000fe40007810000 */
[----:B------:R-:W-:Y:S02]  /*95e0*/  FMNMX.FTZ R57, R117, R56, !PT ;  /* 0x0000003875397209 */ /* 0x000fe40007810000 */
[----:B------:R-:W-:Y:S01]  /*95f0*/  FMNMX.FTZ R59, R119, R110, !PT ;  /* 0x0000006e773b7209 */ /* 0x000fe20007810000 */
[----:B------:R-:W4:Y:S01]  /*9600*/  MUFU.TANH R97, R97 ;  /* 0x0000006100617308 */ /* 0x000f220000002400 */
[----:B------:R-:W-:Y:S02]  /*9610*/  FMNMX.FTZ R56, R88, R57, !PT ;  /* 0x0000003958387209 */ /* 0x000fe40007810000 */
[----:B------:R-:W-:Y:S02]  /*9620*/  FMNMX.FTZ R110, R90, R59, !PT ;  /* 0x0000003b5a6e7209 */ /* 0x000fe40007810000 */
[----:B------:R-:W-:-:S02]  /*9630*/  FMNMX.FTZ R57, R89, R56, !PT ;  /* 0x0000003859397209 */ /* 0x000fc40007810000 */
[----:B---3--:R-:W-:Y:S01]  /*9640*/  FMNMX.FTZ R59, R91, R110, !PT ;  /* 0x0000006e5b3b7209 */ /* 0x008fe20007810000 */
[----:B------:R-:W3:Y:S01]  /*9650*/  MUFU.TANH R98, R98 ;  /* 0x0000006200627308 */ /* 0x000ee20000002400 */
[----:B------:R-:W-:Y:S02]  /*9660*/  FMNMX.FTZ R56, R92, R57, !PT ;  /* 0x000000395c387209 */ /* 0x000fe40007810000 */
[----:B-1----:R-:W-:Y:S02]  /*9670*/  FMNMX.FTZ R110, R94, R59, !PT ;  /* 0x0000003b5e6e7209 */ /* 0x002fe40007810000 */
[----:B------:R-:W-:Y:S02]  /*9680*/  FMNMX.FTZ R57, R93, R56, !PT ;  /* 0x000000385d397209 */ /* 0x000fe40007810000 */
[----:B--2---:R-:W-:Y:S01]  /*9690*/  FMNMX.FTZ R59, R95, R110, !PT ;  /* 0x0000006e5f3b7209 */ /* 0x004fe20007810000 */
[----:B------:R-:W1:Y:S01]  /*96a0*/  MUFU.TANH R100, R100 ;  /* 0x0000006400647308 */ /* 0x000e620000002400 */
[----:B------:R-:W-:-:S04]  /*96b0*/  FMNMX.FTZ R56, R96, R57, !PT ;  /* 0x0000003960387209 */ /* 0x000fc80007810000 */
[----:B----4-:R-:W-:Y:S01]  /*96c0*/  FMNMX.FTZ R57, R97, R56, !PT ;  /* 0x0000003861397209 */ /* 0x010fe20007810000 */
[----:B------:R-:W-:Y:S02]  /*96d0*/  WARPGROUP.DEPBAR.LE gsb0, 0x0 ;  /* 0x00008000000079c5 */ /* 0x000fe40000010000 */
[----:B------:R-:W2:Y:S01]  /*96e0*/  MUFU.TANH R99, R99 ;  /* 0x0000006300637308 */ /* 0x000ea20000002400 */
[----:B---3--:R-:W-:Y:S01]  /*96f0*/  FMNMX.FTZ R110, R98, R59, !PT ;  /* 0x0000003b626e7209 */ /* 0x008fe20007810000 */
[----:B------:R-:W-:-:S06]  /*9700*/  WARPGROUP.ARRIVE ;  /* 0x00000000000079c5 */ /* 0x000fcc0000000000 */
        /* <DEDUP_REMOVED lines=72> */
[----:B------:R-:W2:Y:S03]  /*9b90*/  LDC R56, c[0x0][0x988] ;  /* 0x00026200ff387b82 */ /* 0x000ea60000000800 */
[----:B------:R-:W4:Y:S01]  /*9ba0*/  SHFL.BFLY PT, R57, R112, 0x2, 0x1f ;  /* 0x0c401f0070397f89 */ /* 0x000f2200000e0000 */
[----:B---3--:R-:W-:-:S04]  /*9bb0*/  FMNMX.FTZ R110, R70, R59, !PT ;  /* 0x0000003b466e7209 */ /* 0x008fc80007810000 */
[----:B-1----:R-:W-:-:S05]  /*9bc0*/  FMNMX.FTZ R110, R71, R110, !PT ;  /* 0x0000006e476e7209 */ /* 0x002fca0007810000 */
[----:B------:R-:W1:Y:S01]  /*9bd0*/  SHFL.BFLY PT, R59, R110, 0x2, 0x1f ;  /* 0x0c401f006e3b7f89 */ /* 0x000e6200000e0000 */
[----:B----4-:R-:W-:-:S05]  /*9be0*/  FMNMX.FTZ R114, R112, R57, !PT ;  /* 0x0000003970727209 */ /* 0x010fca0007810000 */
[----:B------:R-:W3:Y:S01]  /*9bf0*/  SHFL.BFLY PT, R57, R114, 0x1, 0x1f ;  /* 0x0c201f0072397f89 */ /* 0x000ee200000e0000 */
[----:B-1----:R-:W-:-:S05]  /*9c00*/  FMNMX.FTZ R116, R110, R59, !PT ;  /* 0x0000003b6e747209 */ /* 0x002fca0007810000 */
[----:B------:R-:W1:Y:S01]  /*9c10*/  SHFL.BFLY PT, R59, R116, 0x1, 0x1f ;  /* 0x0c201f00743b7f89 */ /* 0x000e6200000e0000 */
[----:B---3--:R-:W-:-:S05]  /*9c20*/  FMNMX.FTZ R57, R114, R57, !PT ;  /* 0x0000003972397209 */ /* 0x008fca0007810000 */
[C---:B--2---:R-:W-:Y:S01]  /*9c30*/  FFMA.FTZ R141, R57.reuse, R56, -8 ;  /* 0xc1000000398d7423 */ /* 0x044fe20000010038 */
[----:B------:R-:W-:-:S03]  /*9c40*/  FADD.FTZ R6, -R57, R6 ;  /* 0x0000000639067221 */ /* 0x000fc60000010100 */
[-CC-:B------:R-:W-:Y:S01]  /*9c50*/  FFMA.FTZ R110, R9, R56.reuse, -R141.reuse ;  /* 0x00000038096e7223 */ /* 0x180fe2000001088d */
[-C--:B------:R-:W-:Y:S01]  /*9c60*/  FMUL.FTZ R112, R6, R56.reuse ;  /* 0x0000003806707220 */ /* 0x080fe20000410000 */
[-CC-:B------:R-:W-:Y:S01]  /*9c70*/  FFMA.FTZ R9, R8, R56.reuse, -R141.reuse ;  /* 0x0000003808097223 */ /* 0x180fe2000001088d */
[----:B------:R-:W-:-:S01]  /*9c80*/  FFMA.FTZ R114, R131, R56, -R141 ;  /* 0x0000003883727223 */ /* 0x000fc2000001088d */
[-CC-:B------:R-:W-:Y:S01]  /*9c90*/  FFMA.FTZ R8, R13, R56.reuse, -R141.reuse ;  /* 0x000000380d087223 */ /* 0x180fe2000001088d */
[----:B------:R-:W-:-:S01]  /*9ca0*/  FFMA.FTZ R13, R15, R56, -R141 ;  /* 0x000000380f0d7223 */ /* 0x000fc2000001088d */
[-CC-:B------:R-:W-:Y:S01]  /*9cb0*/  FFMA.FTZ R15, R123, R56.reuse, -R141.reuse ;  /* 0x000000387b0f7223 */ /* 0x180fe2000001088d */
[----:B-1----:R-:W-:Y:S01]  /*9cc0*/  FMNMX.FTZ R59, R116, R59, !PT ;  /* 0x0000003b743b7209 */ /* 0x002fe20007810000 */
[-CC-:B------:R-:W-:Y:S01]  /*9cd0*/  FFMA.FTZ R123, R133, R56.reuse, -R141.reuse ;  /* 0x00000038857b7223 */ /* 0x180fe2000001088d */
[----:B------:R-:W-:Y:S01]  /*9ce0*/  MUFU.EX2 R110, R110 ;  /* 0x0000006e006e7308 */ /* 0x000fe20000000800 */
[----:B------:R-:W-:-:S01]  /*9cf0*/  FFMA.FTZ R116, R147, R56, -R141 ;  /* 0x0000003893747223 */ /* 0x000fc2000001088d */
[----:B------:R-:W-:Y:S01]  /*9d00*/  FFMA.FTZ R105, R105, R56, -R141 ;  /* 0x0000003869697223 */ /* 0x000fe2000001088d */
[----:B------:R-:W-:-:S01]  /*9d10*/  FADD.FTZ R6, -R59, R7 ;  /* 0x000000073b067221 */ /* 0x000fc20000010100 */
[-C--:B------:R-:W-:Y:S01]  /*9d20*/  FFMA.FTZ R131, R59, R56.reuse, -8 ;  /* 0xc10000003b837423 */ /* 0x080fe20000010038 */
[----:B------:R-:W-:-:S01]  /*9d30*/  FFMA.FTZ R118, R151, R56, -R141 ;  /* 0x0000003897767223 */ /* 0x000fc2000001088d */
[-C--:B------:R-:W-:Y:S01]  /*9d40*/  FFMA.FTZ R109, R109, R56.reuse, -R141 ;  /* 0x000000386d6d7223 */ /* 0x080fe2000001088d */
[-C--:B------:R-:W-:Y:S01]  /*9d50*/  FMUL.FTZ R6, R6, R56.reuse ;  /* 0x0000003806067220 */ /* 0x080fe20000410000 */
[-CC-:B------:R-:W-:Y:S01]  /*9d60*/  FFMA.FTZ R133, R10, R56.reuse, -R131.reuse ;  /* 0x000000380a857223 */ /* 0x180fe20000010883 */
[----:B------:R-:W-:-:S01]  /*9d70*/  FFMA.FTZ R10, R11, R56, -R131 ;  /* 0x000000380b0a7223 */ /* 0x000fc20000010883 */
[----:B------:R1:W2:Y:S01]  /*9d80*/  MUFU.EX2 R7, R112 ;  /* 0x0000007000077308 */ /* 0x0002a20000000800 */
[----:B------:R-:W-:-:S01]  /*9d90*/  FFMA.FTZ R11, R21, R56, -R131 ;  /* 0x00000038150b7223 */ /* 0x000fc20000010883 */
[-CC-:B------:R-:W-:Y:S01]  /*9da0*/  FFMA.FTZ R21, R127, R56.reuse, -R131.reuse ;  /* 0x000000387f157223 */ /* 0x180fe20000010883 */
[----:B------:R-:W-:-:S01]  /*9db0*/  FFMA.FTZ R122, R129, R56, -R131 ;  /* 0x00000038817a7223 */ /* 0x000fc20000010883 */
[-CC-:B------:R-:W-:Y:S01]  /*9dc0*/  FFMA.FTZ R128, R111, R56.reuse, -R131.reuse ;  /* 0x000000386f807223 */ /* 0x180fe20000010883 */
[----:B------:R-:W-:-:S01]  /*9dd0*/  FFMA.FTZ R111, R115, R56, -R131 ;  /* 0x00000038736f7223 */ /* 0x000fc20000010883 */
[-CC-:B------:R-:W-:Y:S01]  /*9de0*/  FFMA.FTZ R115, R119, R56.reuse, -R131.reuse ;  /* 0x0000003877737223 */ /* 0x180fe20000010883 */
[----:B------:R-:W-:-:S01]  /*9df0*/  FFMA.FTZ R124, R135, R56, -R131 ;  /* 0x00000038877c7223 */ /* 0x000fc20000010883 */
[----:B------:R-:W-:Y:S01]  /*9e00*/  MUFU.EX2 R6, R6 ;  /* 0x0000000600067308 */ /* 0x000fe20000000800 */
[----:B-1----:R-:W-:-:S01]  /*9e10*/  FFMA.FTZ R112, R125, R56, -R141 ;  /* 0x000000387d707223 */ /* 0x002fc2000001088d */
[-C--:B------:R-:W-:Y:S01]  /*9e20*/  FFMA.FTZ R125, R106, R56.reuse, -R141 ;  /* 0x000000386a7d7223 */ /* 0x080fe2000001088d */
[----:B------:R-:W-:-:S01]  /*9e30*/  FFMA.FTZ R106, R121, R56, -R131 ;  /* 0x00000038796a7223 */ /* 0x000fc20000010883 */
[-CC-:B------:R-:W-:Y:S01]  /*9e40*/  FFMA.FTZ R121, R145, R56.reuse, -R131.reuse ;  /* 0x0000003891797223 */ /* 0x180fe20000010883 */
[----:B------:R-:W-:-:S01]  /*9e50*/  FFMA.FTZ R126, R149, R56, -R131 ;  /* 0x00000038957e7223 */ /* 0x000fc20000010883 */
[-CC-:B------:R-:W-:Y:S01]  /*9e60*/  FFMA.FTZ R107, R107, R56.reuse, -R131.reuse ;  /* 0x000000386b6b7223 */ /* 0x180fe20000010883 */
[----:B------:R-:W-:-:S01]  /*9e70*/  FFMA.FTZ R127, R153, R56, -R131 ;  /* 0x00000038997f7223 */ /* 0x000fc20000010883 */
[----:B------:R-:W1:Y:S01]  /*9e80*/  MUFU.EX2 R133, R133 ;  /* 0x0000008500857308 */ /* 0x000e620000000800 */
[----:B--2---:R-:W-:-:S01]  /*9e90*/  FFMA.FTZ R4, R7, R4, R110 ;  /* 0x0000000407047223 */ /* 0x004fc2000001006e */
[-C--:B------:R-:W-:Y:S01]  /*9ea0*/  FFMA.FTZ R120, R155, R56.reuse, -R141 ;  /* 0x000000389b787223 */ /* 0x080fe2000001088d */
[----:B------:R-:W-:-:S01]  /*9eb0*/  FFMA.FTZ R12, R12, R56, -R131 ;  /* 0x000000380c0c7223 */ /* 0x000fc20000010883 */
[-CC-:B------:R-:W-:Y:S01]  /*9ec0*/  FFMA.FTZ R113, R113, R56.reuse, -R141.reuse ;  /* 0x0000003871717223 */ /* 0x180fe2000001088d */
[----:B------:R-:W-:-:S01]  /*9ed0*/  FFMA.FTZ R14, R14, R56, -R141 ;  /* 0x000000380e0e7223 */ /* 0x000fc2000001088d */
[-C--:B------:R-:W-:Y:S01]  /*9ee0*/  FFMA.FTZ R20, R20, R56.reuse, -R131 ;  /* 0x0000003814147223 */ /* 0x080fe20000010883 */
[----:B------:R-:W-:-:S01]  /*9ef0*/  FFMA.FTZ R117, R117, R56, -R141 ;  /* 0x0000003875757223 */ /* 0x000fc2000001088d */
[----:B------:R-:W2:Y:S01]  /*9f00*/  MUFU.EX2 R9, R9 ;  /* 0x0000000900097308 */ /* 0x000ea20000000800 */
[----:B------:R-:W-:-:S01]  /*9f10*/  FFMA.FTZ R88, R88, R56, -R141 ;  /* 0x0000003858587223 */ /* 0x000fc2000001088d */
[-C--:B------:R-:W-:Y:S01]  /*9f20*/  FFMA.FTZ R90, R90, R56.reuse, -R131 ;  /* 0x000000385a5a7223 */ /* 0x080fe20000010883 */
[----:B------:R-:W-:-:S01]  /*9f30*/  FFMA.FTZ R89, R89, R56, -R141 ;  /* 0x0000003859597223 */ /* 0x000fc2000001088d */
[-C--:B------:R-:W-:Y:S01]  /*9f40*/  FFMA.FTZ R91, R91, R56.reuse, -R131 ;  /* 0x000000385b5b7223 */ /* 0x080fe20000010883 */
[----:B------:R-:W-:-:S01]  /*9f50*/  FFMA.FTZ R92, R92, R56, -R141 ;  /* 0x000000385c5c7223 */ /* 0x000fc2000001088d */
[-C--:B------:R-:W-:Y:S01]  /*9f60*/  FFMA.FTZ R94, R94, R56.reuse, -R131 ;  /* 0x000000385e5e7223 */ /* 0x080fe20000010883 */
[----:B------:R-:W-:-:S01]  /*9f70*/  FFMA.FTZ R93, R93, R56, -R141 ;  /* 0x000000385d5d7223 */ /* 0x000fc2000001088d */
[----:B------:R-:W3:Y:S01]  /*9f80*/  MUFU.EX2 R10, R10 ;  /* 0x0000000a000a7308 */ /* 0x000ee20000000800 */
[----:B-1----:R-:W-:-:S01]  /*9f90*/  FFMA.FTZ R3, R6, R3, R133 ;  /* 0x0000000306037223 */ /* 0x002fc20000010085 */
[-C--:B------:R-:W-:Y:S01]  /*9fa0*/  FFMA.FTZ R95, R95, R56.reuse, -R131 ;  /* 0x000000385f5f7223 */ /* 0x080fe20000010883 */
[----:B------:R-:W-:-:S01]  /*9fb0*/  FFMA.FTZ R96, R96, R56, -R141 ;  /* 0x0000003860607223 */ /* 0x000fc2000001088d */
[-C--:B------:R-:W-:Y:S01]  /*9fc0*/  FFMA.FTZ R98, R98, R56.reuse, -R131 ;  /* 0x0000003862627223 */ /* 0x080fe20000010883 */
[----:B------:R-:W-:-:S01]  /*9fd0*/  FFMA.FTZ R97, R97, R56, -R141 ;  /* 0x0000003861617223 */ /* 0x000fc2000001088d */
[-C--:B------:R-:W-:Y:S01]  /*9fe0*/  FFMA.FTZ R99, R99, R56.reuse, -R131 ;  /* 0x0000003863637223 */ /* 0x080fe20000010883 */
[----:B------:R-:W-:-:S01]  /*9ff0*/  FFMA.FTZ R100, R100, R56, -R141 ;  /* 0x0000003864647223 */ /* 0x000fc2000001088d */
[----:B------:R-:W1:Y:S01]  /*a000*/  MUFU.EX2 R8, R8 ;  /* 0x0000000800087308 */ /* 0x000e620000000800 */
[----:B--2---:R-:W-:-:S01]  /*a010*/  FADD.FTZ R119, R9, R4 ;  /* 0x0000000409777221 */ /* 0x004fc20000010000 */
[-C--:B------:R-:W-:Y:S01]  /*a020*/  FFMA.FTZ R102, R102, R56.reuse, -R131 ;  /* 0x0000003866667223 */ /* 0x080fe20000010883 */
[----:B------:R-:W-:-:S01]  /*a030*/  FFMA.FTZ R101, R101, R56, -R141 ;  /* 0x0000003865657223 */ /* 0x000fc2000001088d */
[-C--:B------:R-:W-:Y:S01]  /*a040*/  FFMA.FTZ R103, R103, R56.reuse, -R131 ;  /* 0x0000003867677223 */ /* 0x080fe20000010883 */
[----:B------:R-:W-:-:S01]  /*a050*/  FFMA.FTZ R72, R72, R56, -R141 ;  /* 0x0000003848487223 */ /* 0x000fc2000001088d */
[-C--:B------:R-:W-:Y:S01]  /*a060*/  FFMA.FTZ R74, R74, R56.reuse, -R131 ;  /* 0x000000384a4a7223 */ /* 0x080fe20000010883 */
[----:B------:R-:W-:-:S01]  /*a070*/  FFMA.FTZ R73, R73, R56, -R141 ;  /* 0x0000003849497223 */ /* 0x000fc2000001088d */
[----:B------:R-:W2:Y:S01]  /*a080*/  MUFU.EX2 R11, R11 ;  /* 0x0000000b000b7308 */ /* 0x000ea20000000800 */
[----:B---3--:R-:W-:-:S01]  /*a090*/  FADD.FTZ R4, R10, R3 ;  /* 0x000000030a047221 */ /* 0x008fc20000010000 */
[-C--:B------:R-:W-:Y:S01]  /*a0a0*/  FFMA.FTZ R75, R75, R56.reuse, -R131 ;  /* 0x000000384b4b7223 */ /* 0x080fe20000010883 */
[----:B------:R-:W-:-:S01]  /*a0b0*/  FFMA.FTZ R76, R76, R56, -R141 ;  /* 0x000000384c4c7223 */ /* 0x000fc2000001088d */
[-C--:B------:R-:W-:Y:S01]  /*a0c0*/  FFMA.FTZ R78, R78, R56.reuse, -R131 ;  /* 0x000000384e4e7223 */ /* 0x080fe20000010883 */
[----:B------:R-:W-:-:S01]  /*a0d0*/  FFMA.FTZ R77, R77, R56, -R141 ;  /* 0x000000384d4d7223 */ /* 0x000fc2000001088d */
[-C--:B------:R-:W-:Y:S01]  /*a0e0*/  FFMA.FTZ R79, R79, R56.reuse, -R131 ;  /* 0x000000384f4f7223 */ /* 0x080fe20000010883 */
[----:B------:R-:W-:-:S01]  /*a0f0*/  FFMA.FTZ R80, R80, R56, -R141 ;  /* 0x0000003850507223 */ /* 0x000fc2000001088d */
[----:B------:R-:W3:Y:S01]  /*a100*/  MUFU.EX2 R13, R13 ;  /* 0x0000000d000d7308 */ /* 0x000ee20000000800 */
[----:B-1----:R-:W-:-:S01]  /*a110*/  FADD.FTZ R130, R8, R119 ;  /* 0x0000007708827221 */ /* 0x002fc20000010000 */
        /* <DEDUP_REMOVED lines=26> */
[----:B------:R-:W-:-:S04]  /*a2c0*/  FFMA.FTZ R71, R71, R56, -R131 ;  /* 0x0000003847477223 */ /* 0x000fc80000010883 */
        /* <DEDUP_REMOVED lines=107> */
[----:B------:R-:W-:-:S05]  /*a980*/  IMAD.U32 R3, RZ, RZ, UR38 ;  /* 0x00000026ff037e24 */ /* 0x000fca000f8e00ff */
[----:B------:R-:W-:Y:S01]  /*a990*/  @!P0 LEA R3, R3, UR40, 0x3 ;  /* 0x0000002803038c11 */ /* 0x000fe2000f8e18ff */
[----:B------:R-:W3:Y:S01]  /*a9a0*/  MUFU.EX2 R87, R87 ;  /* 0x0000005700577308 */ /* 0x000ee20000000800 */
[----:B-1----:R-:W-:-:S03]  /*a9b0*/  FADD.FTZ R108, R86, R129 ;  /* 0x00000081566c7221 */ /* 0x002fc60000010000 */
[----:B------:R-:W-:-:S04]  /*a9c0*/  @!P0 VIADD R3, R3, 0x13240 ;  /* 0x0001324003038836 */ /* 0x000fc80000000000 */
[----:B------:R-:W1:Y:S01]  /*a9d0*/  MUFU.EX2 R104, R104 ;  /* 0x0000006800687308 */ /* 0x000e620000000800 */
[----:B--2---:R-:W-:-:S01]  /*a9e0*/  FADD.FTZ R129, R85, R4 ;  /* 0x0000000455817221 */ /* 0x004fc20000010000 */
[----:B------:R-:W-:-:S04]  /*a9f0*/  @!P0 PRMT R3, RZ, 0x654, R3 ;  /* 0x00000654ff038816 */ /* 0x000fc80000000003 */
[----:B------:R2:W-:Y:S02]  /*aa00*/  @!P0 SYNCS.ARRIVE.TRANS64.RED.A1T0 RZ, [R3+URZ], RZ ;  /* 0x000000ff03ff89a7 */ /* 0x0005e4000810043f */
[----:B------:R-:W4:Y:S01]  /*aa10*/  MUFU.EX2 R58, R58 ;  /* 0x0000003a003a7308 */ /* 0x000f220000000800 */
[----:B---3--:R-:W-:-:S07]  /*aa20*/  FADD.FTZ R135, R87, R108 ;  /* 0x0000006c57877221 */ /* 0x008fce0000010000 */
[----:B------:R-:W3:Y:S01]  /*aa30*/  MUFU.EX2 R125, R125 ;  /* 0x0000007d007d7308 */ /* 0x000ee20000000800 */
[----:B-1----:R-:W-:-:S07]  /*aa40*/  FADD.FTZ R4, R104, R129 ;  /* 0x0000008168047221 */ /* 0x002fce0000010000 */
[----:B------:R-:W1:Y:S01]  /*aa50*/  MUFU.EX2 R119, R119 ;  /* 0x0000007700777308 */ /* 0x000e620000000800 */
[----:B----4-:R-:W-:-:S07]  /*aa60*/  FADD.FTZ R108, R58, R135 ;  /* 0x000000873a6c7221 */ /* 0x010fce0000010000 */
        /* <DEDUP_REMOVED lines=24> */
[----:B---3--:R-:W-:-:S03]  /*abf0*/  FADD.FTZ R4, R69, R4 ;  /* 0x0000000445047221 */ /* 0x008fc60000010000 */
[----:B--2---:R-:W-:Y:S01]  /*ac00*/  FADD.FTZ R3, R71, R108 ;  /* 0x0000006c47037221 */ /* 0x004fe20000010000 */
[----:B------:R-:W-:Y:S06]  /*ac10*/  @!P1 BRA `(.L_x_1516) ;  /* 0x0000000000049947 */ /* 0x000fec0003800000 */
[----:B------:R-:W-:Y:S01]  /*ac20*/  BPT.TRAP 0x1 ;  /* 0x000000040000795c */ /* 0x000fe20000300000 */
.L_x_1516:
[----:B------:R-:W-:Y:S01]  /*ac30*/  UIADD3 UR4, UR5, 0x13260, URZ ;  /* 0x0001326005047890 */ /* 0x000fe2000fffe03f */
[----:B------:R-:W-:Y:S01]  /*ac40*/  ISETP.LT.AND P2, PT, RZ, UR26, PT ;  /* 0x0000001aff007c0c */ /* 0x000fe2000bf41270 */
[----:B------:R-:W-:Y:S01]  /*ac50*/  UIADD3 UR5, UR26, -0x1, URZ ;  /* 0xffffffff1a057890 */ /* 0x000fe2000fffe03f */
[----:B------:R-:W-:Y:S01]  /*ac60*/  F2FP.SATFINITE.E4M3.F32.PACK_AB_MERGE_C R8, R13, R8, RZ ;  /* 0x000000080d08723e */ /* 0x000fe200048070ff */
[----:B------:R-:W-:Y:S01]  /*ac70*/  UPRMT UR4, UR39, 0x654, UR4 ;  /* 0x0000065427047896 */ /* 0x000fe20008000004 */
[----:B------:R-:W-:Y:S01]  /*ac80*/  F2FP.SATFINITE.E4M3.F32.PACK_AB_MERGE_C R11, R106, R11, RZ ;  /* 0x0000000b6a0b723e */ /* 0x000fe200048070ff */
[-C--:B------:R-:W-:Y:S01]  /*ac90*/  FMUL.FTZ R24, R24, R7.reuse ;  /* 0x0000000718187220 */ /* 0x080fe20000410000 */
[----:B------:R-:W-:Y:S01]  /*aca0*/  F2FP.SATFINITE.E4M3.F32.PACK_AB_MERGE_C R114, R123, R114, RZ ;  /* 0x000000727b72723e */ /* 0x000fe200048070ff */
[----:B------:R-:W-:Y:S01]  /*acb0*/  FMUL.FTZ R25, R25, R7 ;  /* 0x0000000719197220 */ /* 0x000fe20000410000 */
        /* <DEDUP_REMOVED lines=74> */
.L_x_1507:
[----:B------:R-:W-:Y:S06]  /*b160*/  BAR.ARV 0x8, 0x1a0 ;  /* 0x0206800000007b1d */ /* 0x000fec0000002000 */
[----:B------:R-:W-:Y:S05]  /*b170*/  @!P1 BRA `(.L_x_1518) ;  /* 0x0000000000049947 */ /* 0x000fea0003800000 */
[----:B------:R-:W-:Y:S01]  /*b180*/  BPT.TRAP 0x1 ;  /* 0x000000040000795c */ /* 0x000fe20000300000 */
.L_x_1518:
[----:B------:R-:W-:Y:S01]  /*b190*/  ULEA UR5, UR38, UR40, 0x3 ;  /* 0x0000002826057291 */ /* 0x000fe2000f8e183f */
[----:B------:R-:W-:-:S08]  /*b1a0*/  SHF.L.U32 R0, R2, 0x1f, RZ ;  /* 0x0000001f02007819 */ /* 0x000fd000000006ff */
[----:B------:R1:W2:Y:S01]  /*b1b0*/  SYNCS.PHASECHK.TRANS64.TRYWAIT P2, [UR5+0x13250], R0 ;  /* 0x01325000ff0075a7 */ /* 0x0002a20008040145 */
[----:B------:R-:W-:Y:S05]  /*b1c0*/  @!P1 BRA `(.L_x_1519) ;  /* 0x0000000000049947 */ /* 0x000fea0003800000 */
[----:B------:R-:W-:Y:S01]  /*b1d0*/  BPT.TRAP 0x1 ;  /* 0x000000040000795c */ /* 0x000fe20000300000 */
.L_x_1519:
[----:B------:R-:W3:Y:S02]  /*b1e0*/  LDC.64 R8, c[0x0][0x9a0] ;  /* 0x00026800ff087b82 */ /* 0x000ee40000000a00 */
[----:B---3--:R-:W-:-:S04]  /*b1f0*/  ISETP.NE.U32.AND P0, PT, R8, RZ, PT ;  /* 0x000000ff0800720c */ /* 0x008fc80003f05070 */
[----:B------:R-:W-:-:S13]  /*b200*/  ISETP.NE.AND.EX P0, PT, R9, RZ, PT, P0 ;  /* 0x000000ff0900720c */ /* 0x000fda0003f05300 */
[----:B------:R-:W3:Y:S08]  /*b210*/  @P0 LDC.64 R6, c[0x0][0x9c8] ;  /* 0x00027200ff060b82 */ /* 0x000ef00000000a00 */
[----:B------:R-:W4:Y:S01]  /*b220*/  @P0 LDC.64 R10, c[0x0][0x9d0] ;  /* 0x00027400ff0a0b82 */ /* 0x000f220000000a00 */
[----:B--2---:R-:W-:Y:S05]  /*b230*/  @P2 BRA `(.L_x_1520) ;  /* 0x0000000000082947 */ /* 0x004fea0003800000 */
[----:B------:R-:W2:Y:S02]  /*b240*/  SYNCS.PHASECHK.TRANS64.TRYWAIT P2, [UR5+0x13250], R0 ;  /* 0x01325000ff0075a7 */ /* 0x000ea40008040145 */
[----:B--2---:R-:W-:Y:S05]  /*b250*/  @!P2 BRA `(.L_x_1521) ;  /* 0x0000004400dca947 */ /* 0x004fea0003800000 */
.L_x_1520:
[----:B------:R-:W-:Y:S01]  /*b260*/  UIADD3 UR40, UR40, 0x1000, URZ ;  /* 0x0000100028287890 */ /* 0x000fe2000fffe03f */
[----:B------:R-:W-:Y:S01]  /*b270*/  WARPGROUP.ARRIVE ;  /* 0x00000000000079c5 */ /* 0x000fe20000000000 */
[----:B------:R-:W-:Y:S01]  /*b280*/  UMOV UR7, 0xc0000010 ;  /* 0xc000001000077882 */ /* 0x000fe20000000000 */
[----:B--2---:R-:W-:Y:S01]  /*b290*/  IMAD.U32 R5, RZ, RZ, UR44 ;  /* 0x0000002cff057e24 */ /* 0x004fe2000f8e00ff */
[----:B------:R-:W-:Y:S01]  /*b2a0*/  USHF.R.U32.HI UR40, URZ, 0x4, UR40 ;  /* 0x000000043f287899 */ /* 0x000fe20008011628 */
[----:B------:R-:W-:-:S03]  /*b2b0*/  @P0 SHF.R.S32.HI R13, RZ, 0x1f, R19 ;  /* 0x0000001fff0d0819 */ /* 0x000fc60000011413 */
[----:B------:R-:W-:Y:S01]  /*b2c0*/  ULOP3.LUT UR40, UR40, 0x3fff, URZ, 0xc0, !UPT ;  /* 0x00003fff28287892 */ /* 0x000fe2000f8ec03f */
[----:B------:R-:W-:-:S03]  /*b2d0*/  @P0 SHF.R.S32.HI R5, RZ, 0x1f, R5 ;  /* 0x0000001fff050819 */ /* 0x000fc60000011405 */
[----:B------:R-:W-:Y:S02]  /*b2e0*/  ULOP3.LUT UR4, UR40, 0x10000, URZ, 0xfc, !UPT ;  /* 0x0001000028047892 */ /* 0x000fe4000f8efc3f */
[----:B-1-3--:R-:W-:Y:S02]  /*b2f0*/  @P0 IMAD R0, R5, R6, RZ ;  /* 0x0000000605000224 */ /* 0x00afe400078e02ff */
[----:B------:R-:W-:Y:S02]  /*b300*/  UIMAD UR4, UR38, 0x280, UR4 ;  /* 0x00000280260478a4 */ /* 0x000fe4000f8e0204 */
[----:B------:R-:W-:Y:S02]  /*b310*/  @P0 IMAD R5, R7, UR44, R0 ;  /* 0x0000002c07050c24 */ /* 0x000fe4000f8e0200 */
[----:B------:R-:W-:-:S03]  /*b320*/  @P0 IMAD.WIDE.U32 R6, R6, UR44, RZ ;  /* 0x0000002c06060c25 */ /* 0x000fc6000f8e00ff */
[----:B------:R-:W-:Y:S01]  /*b330*/  UMOV UR6, UR4 ;  /* 0x0000000400067c82 */ /* 0x000fe20008000000 */
[-C--:B----4-:R-:W-:Y:S01]  /*b340*/  @P0 IMAD R0, R13, R10.reuse, RZ ;  /* 0x0000000a0d000224 */ /* 0x090fe200078e02ff */
[----:B------:R-:W-:Y:S01]  /*b350*/  QGMMA.64x64x32.F32.E4M3.E4M3 R24, R152, gdesc[UR4], R24, gsb0 ;  /* 0x00e0000498187df3 */ /* 0x000fe20008000818 */
[----:B------:R-:W-:Y:S02]  /*b360*/  @P0 IMAD.IADD R7, R7, 0x1, R5 ;  /* 0x0000000107070824 */ /* 0x000fe400078e0205 */
[C---:B------:R-:W-:Y:S02]  /*b370*/  @P0 IMAD R5, R19.reuse, R11, R0 ;  /* 0x0000000b13050224 */ /* 0x040fe400078e0200 */
[----:B------:R-:W-:-:S05]  /*b380*/  @P0 IMAD.WIDE.U32 R6, R19, R10, R6 ;  /* 0x0000000a13060225 */ /* 0x000fca00078e0006 */
[----:B------:R-:W-:Y:S01]  /*b390*/  @P0 IADD3 R0, R7, R5, RZ ;  /* 0x0000000507000210 */ /* 0x000fe20007ffe0ff */
[----:B------:R-:W-:Y:S01]  /*b3a0*/  IMAD.MOV.U32 R5, RZ, RZ, 0x3f800000 ;  /* 0x3f800000ff057424 */ /* 0x000fe200078e00ff */
[----:B------:R-:W-:-:S04]  /*b3b0*/  @P0 LEA R8, P2, R6, R8, 0x2 ;  /* 0x0000000806080211 */ /* 0x000fc800078410ff */
[----:B------:R-:W-:Y:S01]  /*b3c0*/  @P0 LEA.HI.X R9, R6, R9, R0, 0x2, P2 ;  /* 0x0000000906090211 */ /* 0x000fe200010f1400 */
[----:B------:R-:W-:-:S04]  /*b3d0*/  UIADD3 UR6, UR4, 0x80, URZ ;  /* 0x0000008004067890 */ /* 0x000fc8000fffe03f */
[----:B------:R1:W2:Y:S01]  /*b3e0*/  @P0 LDG.E R5, desc[UR46][R8.64] ;  /* 0x0000002e08050981 */ /* 0x0002a2000c1e1900 */
        /* <DEDUP_REMOVED lines=11> */
[----:B------:R-:W3:Y:S04]  /*b4a0*/  SHFL.BFLY PT, R7, R4, 0x2, 0x1f ;  /* 0x0c401f0004077f89 */ /* 0x000ee800000e0000 */
[----:B------:R-:W4:Y:S01]  /*b4b0*/  SHFL.BFLY PT, R6, R3, 0x2, 0x1f ;  /* 0x0c401f0003067f89 */ /* 0x000f2200000e0000 */
[----:B------:R-:W-:Y:S02]  /*b4c0*/  WARPGROUP.DEPBAR.LE gsb0, 0x0 ;  /* 0x00008000000079c5 */ /* 0x000fe40000010000 */
[----:B------:R-:W-:-:S06]  /*b4d0*/  WARPGROUP.ARRIVE ;  /* 0x00000000000079c5 */ /* 0x000fcc0000000000 */
[----:B------:R-:W-:Y:S01]  /*b4e0*/  QGMMA.64x64x32.F32.E4M3.E4M3 R24, R140, gdesc[UR4], R24, gsb0 ;  /* 0x00e000048c187df3 */ /* 0x000fe20008000818 */
[----:B---3--:R-:W-:-:S01]  /*b4f0*/  FADD.FTZ R7, R7, R4 ;  /* 0x0000000407077221 */ /* 0x008fc20000010000 */
[----:B------:R-:W-:Y:S01]  /*b500*/  UIADD3 UR4, UR4, 0x200, URZ ;  /* 0x0000020004047890 */ /* 0x000fe2000fffe03f */
[----:B----4-:R-:W-:-:S01]  /*b510*/  FADD.FTZ R6, R6, R3 ;  /* 0x0000000306067221 */ /* 0x010fc20000010000 */
[----:B------:R-:W-:Y:S02]  /*b520*/  UMOV UR7, 0xc0000010 ;  /* 0xc000001000077882 */ /* 0x000fe40000000000 */
[----:B------:R-:W3:Y:S03]  /*b530*/  SHFL.BFLY PT, R0, R7, 0x1, 0x1f ;  /* 0x0c201f0007007f89 */ /* 0x000ee600000e0000 */
[----:B------:R-:W-:Y:S01]  /*b540*/  UMOV UR6, UR4 ;  /* 0x0000000400067c82 */ /* 0x000fe20008000000 */
[----:B-1----:R-:W1:Y:S01]  /*b550*/  SHFL.BFLY PT, R9, R6, 0x1, 0x1f ;  /* 0x0c201f0006097f89 */ /* 0x002e6200000e0000 */
[----:B------:R-:W-:-:S02]  /*b560*/  IMAD.MOV.U32 R4, RZ, RZ, RZ ;  /* 0x000000ffff047224 */ /* 0x000fc400078e00ff */
[----:B---3--:R-:W-:Y:S01]  /*b570*/  FADD.FTZ R10, R7, R0 ;  /* 0x00000000070a7221 */ /* 0x008fe20000010000 */
        /* <DEDUP_REMOVED lines=13> */
[----:B------:R-:W3:Y:S08]  /*b650*/  @P3 MUFU.LG2 R9, R9 ;  /* 0x0000000900093308 */ /* 0x000ef00000000c00 */
[----:B------:R-:W4:Y:S01]  /*b660*/  @P0 MUFU.RCP R8, R11 ;  /* 0x0000000b00080308 */ /* 0x000f220000001000 */
[C---:B------:R-:W-:Y:S01]  /*b670*/  @P2 FMUL.FTZ R6, R56.reuse, 0.69314718246459960938 ;  /* 0x3f31721838062820 */ /* 0x040fe20000410000 */
[----:B------:R-:W-:Y:S01]  /*b680*/  @P3 FMUL.FTZ R13, R56, 0.69314718246459960938 ;  /* 0x3f317218380d3820 */ /* 0x000fe20000410000 */
[----:B-1----:R-:W-:Y:S01]  /*b690*/  @P2 FMUL.FTZ R7, R7, 0.69314718246459960938 ;  /* 0x3f31721807072820 */ /* 0x002fe20000410000 */
[----:B------:R-:W-:-:S02]  /*b6a0*/  IMAD.MOV.U32 R3, RZ, RZ, -0x800000 ;  /* 0xff800000ff037424 */ /* 0x000fc400078e00ff */
[----:B--2---:R-:W-:Y:S01]  /*b6b0*/  FMUL.FTZ R4, R4, R5 ;  /* 0x0000000504047220 */ /* 0x004fe20000410000 */
[----:B------:R-:W-:Y:S02]  /*b6c0*/  IMAD.MOV.U32 R0, RZ, RZ, -0x800000 ;  /* 0xff800000ff007424 */ /* 0x000fe400078e00ff */
[----:B---3--:R-:W-:Y:S01]  /*b6d0*/  @P3 FMUL.FTZ R10, R9, 0.69314718246459960938 ;  /* 0x3f317218090a3820 */ /* 0x008fe20000410000 */
[----:B------:R-:W-:-:S03]  /*b6e0*/  @P2 FFMA.FTZ R3, R6, R57, R7 ;  /* 0x0000003906032223 */ /* 0x000fc60000010007 */
[----:B------:R-:W-:Y:S01]  /*b6f0*/  @P3 FFMA.FTZ R0, R13, R59, R10 ;  /* 0x0000003b0d003223 */ /* 0x000fe2000001000a */
[----:B----4-:R-:W-:Y:S01]  /*b700*/  FMUL.FTZ R5, R8, R5 ;  /* 0x0000000508057220 */ /* 0x010fe20000410000 */
[----:B------:R-:W-:Y:S02]  /*b710*/  WARPGROUP.DEPBAR.LE gsb0, 0x0 ;  /* 0x00008000000079c5 */ /* 0x000fe40000010000 */
[----:B------:R-:W-:Y:S05]  /*b720*/  @!P1 BRA `(.L_x_1522) ;  /* 0x0000000000049947 */ /* 0x000fea0003800000 */
[----:B------:R-:W-:Y:S01]  /*b730*/  BPT.TRAP 0x1 ;  /* 0x000000040000795c */ /* 0x000fe20000300000 */
.L_x_1522:
[----:B------:R-:W2:Y:S01]  /*b740*/  LDL.LU R19, [R1] ;  /* 0x0000000001137983 */ /* 0x000ea20000300800 */
        /* <DEDUP_REMOVED lines=39> */
[----:B------:R-:W-:Y:S01]  /*b9c0*/  LOP3.LUT R2, R2, UR4, RZ, 0x3c, !PT ;  /* 0x0000000402027c12 */ /* 0x000fe2000f8e3cff */
[----:B------:R-:W-:Y:S01]  /*b9d0*/  USEL UR38, UR38, URZ, UP0 ;  /* 0x0000003f26267287 */ /* 0x000fe20008000000 */
[----:B--2---:R-:W-:-:S05]  /*b9e0*/  VIADD R19, R19, 0x1 ;  /* 0x0000000113137836 */ /* 0x004fca0000000000 */
[----:B------:R1:W-:Y:S06]  /*b9f0*/  STL [R1], R19 ;  /* 0x0000001301007387 */ /* 0x0003ec0000100800 */
.L_x_1489:
[----:B------:R-:W2:Y:S08]  /*ba00*/  S2UR UR39, SR_CgaCtaId ;  /* 0x00000000002779c3 */ /* 0x000eb00000008800 */
[----:B------:R-:W-:Y:S06]  /*ba10*/  BAR.SYNC.DEFER_BLOCKING 0x5, 0x200 ;  /* 0x0148000000007b1d */ /* 0x000fec0000010000 */
[----:B------:R-:W-:-:S02]  /*ba20*/  UMOV UR40, 0x400 ;  /* 0x0000040000287882 */ /* 0x000fc40000000000 */
[----:B--2---:R-:W-:-:S09]  /*ba30*/  ULEA UR40, UR39, UR40, 0x18 ;  /* 0x0000002827287291 */ /* 0x004fd2000f8ec03f */
[----:B------:R-:W2:Y:S02]  /*ba40*/  LDS R4, [UR40+0x132d0] ;  /* 0x0132d028ff047984 */ /* 0x000ea40008000800 */
[----:B--2---:R-:W-:Y:S01]  /*ba50*/  R2UR UR4, R4 ;  /* 0x00000000040472ca */ /* 0x004fe200000e0000 */
[----:B------:R-:W-:Y:S06]  /*ba60*/  BAR.ARV 0x4, 0x200 ;  /* 0x0108000000007b1d */ /* 0x000fec0000002000 */
[----:B------:R-:W-:Y:S08]  /*ba70*/  @P0 BRA `(.L_x_1523) ;  /* 0x0000000800880947 */ /* 0x000ff00003800000 */
[----:B------:R-:W2:Y:S01]  /*ba80*/  S2R R35, SR_TID.X ;  /* 0x0000000000237919 */ /* 0x000ea20000002100 */
[----:B------:R-:W-:Y:S01]  /*ba90*/  ULDC.64 UR6, c[0x4][0x38] ;  /* 0x01000e0000067ab9 */ /* 0x000fe20000000a00 */
[----:B------:R-:W-:Y:S02]  /*baa0*/  F2FP.BF16.F32.PACK_AB R33, R33, R56 ;  /* 0x000000382121723e */ /* 0x000fe400000010ff */
[----:B------:R-:W-:Y:S02]  /*bab0*/  F2FP.BF16.F32.PACK_AB R32, R29, R32 ;  /* 0x000000201d20723e */ /* 0x000fe400000010ff */
[----:B------:R-:W-:Y:S02]  /*bac0*/  F2FP.BF16.F32.PACK_AB R44, R44, R45 ;  /* 0x0000002d2c2c723e */ /* 0x000fe400000010ff */
[----:B------:R-:W-:Y:S01]  /*bad0*/  F2FP.BF16.F32.PACK_AB R37, R36, R37 ;  /* 0x000000252425723e */ /* 0x000fe200000010ff */
[----:B------:R-:W-:Y:S01]  /*bae0*/  VIADD R43, R18, UR42 ;  /* 0x0000002a122b7c36 */ /* 0x000fe20008000000 */
        /* <DEDUP_REMOVED lines=9> */
[----:B------:R-:W-:Y:S01]  /*bb80*/  F2FP.BF16.F32.PACK_AB R21, R21, R24 ;  /* 0x000000181515723e */ /* 0x000fe200000010ff */
[----:B------:R-:W3:Y:S01]  /*bb90*/  LDC.64 R40, c[0x0][0xb78] ;  /* 0x0002de00ff287b82 */ /* 0x000ee20000000a00 */
[----:B------:R-:W-:Y:S01]  /*bba0*/  F2FP.BF16.F32.PACK_AB R14, R13, R14 ;  /* 0x0000000e0d0e723e */ /* 0x000fe200000010ff */
[----:B------:R-:W-:Y:S01]  /*bbb0*/  ULDC.64 UR8, c[0x0][0xb70] ;  /* 0x0002dc0000087ab9 */ /* 0x000fe20000000a00 */
[----:B------:R-:W-:Y:S01]  /*bbc0*/  F2FP.BF16.F32.PACK_AB R9, R9, R10 ;  /* 0x0000000a0909723e */ /* 0x000fe200000010ff */
[----:B------:R-:W-:Y:S01]  /*bbd0*/  ULDC UR10, c[0x0][0xa88] ;  /* 0x0002a200000a7ab9 */ /* 0x000fe20000000800 */
[----:B--2---:R-:W-:-:S05]  /*bbe0*/  IMAD.SHL.U32 R4, R35, 0x4, RZ ;  /* 0x0000000423047824 */ /* 0x004fca00078e00ff */
[----:B------:R-:W-:Y:S01]  /*bbf0*/  LOP3.LUT R4, R4, 0xc, RZ, 0xc0, !PT ;  /* 0x0000000c04047812 */ /* 0x000fe200078ec0ff */
[----:B------:R-:W-:Y:S03]  /*bc00*/  BAR.SYNC.DEFER_BLOCKING 0x1, 0x180 ;  /* 0x0046000000007b1d */ /* 0x000fe60000010000 */
[----:B------:R-:W-:-:S05]  /*bc10*/  IADD3 R4, P0, R4, UR6, RZ ;  /* 0x0000000604047c10 */ /* 0x000fca000ff1e0ff */
[----:B------:R-:W-:-:S05]  /*bc20*/  IMAD.X R5, RZ, RZ, UR7, P0 ;  /* 0x00000007ff057e24 */ /* 0x000fca00080e06ff */
[----:B-1----:R1:W2:Y:S01]  /*bc30*/  LDG.E.CONSTANT R19, desc[UR46][R4.64] ;  /* 0x0000002e04137981 */ /* 0x0022a2000c1e9900 */
[----:B------:R-:W-:Y:S01]  /*bc40*/  VIADD R38, R35, 0xffffff80 ;  /* 0xffffff8023267836 */ /* 0x000fe20000000000 */
[----:B------:R-:W-:Y:S01]  /*bc50*/  F2FP.BF16.F32.PACK_AB R6, R55, R6 ;  /* 0x000000063706723e */ /* 0x000fe200000010ff */
[----:B------:R-:W-:Y:S01]  /*bc60*/  UIMAD UR5, UR5, UR8, URZ ;  /* 0x00000008050572a4 */ /* 0x000fe2000f8e023f */
[----:B------:R-:W4:Y:S01]  /*bc70*/  S2R R42, SR_TID.X ;  /* 0x00000000002a7919 */ /* 0x000f220000002100 */
[----:B------:R-:W-:Y:S02]  /*bc80*/  UIMAD.WIDE.U32 UR6, UR43, UR8, URZ ;  /* 0x000000082b0672a5 */ /* 0x000fe4000f8e003f */
[----:B------:R-:W-:Y:S01]  /*bc90*/  UIMAD UR5, UR43, UR9, UR5 ;  /* 0x000000092b0572a4 */ /* 0x000fe2000f8e0205 */
[----:B-1----:R-:W-:Y:S01]  /*bca0*/  LOP3.LUT P0, R4, R35, 0x3, RZ, 0xc0, !PT ;  /* 0x0000000323047812 */ /* 0x002fe2000780c0ff */
[----:B------:R-:W-:Y:S01]  /*bcb0*/  VIADD R5, R43, 0x8 ;  /* 0x000000082b057836 */ /* 0x000fe20000000000 */
[----:B------:R-:W-:Y:S01]  /*bcc0*/  SHF.R.S32.HI R35, RZ, 0x1f, R38 ;  /* 0x0000001fff237819 */ /* 0x000fe20000011426 */
[----:B------:R-:W-:Y:S01]  /*bcd0*/  UIADD3 UR5, UR7, UR5, URZ ;  /* 0x0000000507057290 */ /* 0x000fe2000fffe03f */
[----:B------:R-:W-:-:S02]  /*bce0*/  ISETP.EQ.OR P0, PT, R4, 0x3, !P0 ;  /* 0x000000030400780c */ /* 0x000fc40004702670 */
[----:B------:R-:W-:Y:S02]  /*bcf0*/  LEA.HI R35, R35, R38, RZ, 0x7 ;  /* 0x0000002623237211 */ /* 0x000fe400078f38ff */
[----:B------:R-:W-:Y:S02]  /*bd00*/  SEL R26, R33, R32, P0 ;  /* 0x00000020211a7207 */ /* 0x000fe40000000000 */
[----:B------:R-:W-:Y:S02]  /*bd10*/  LOP3.LUT R35, R35, 0xffffff80, RZ, 0xc0, !PT ;  /* 0xffffff8023237812 */ /* 0x000fe400078ec0ff */
[----:B------:R-:W-:Y:S02]  /*bd20*/  SEL R33, R32, R33, P0 ;  /* 0x0000002120217207 */ /* 0x000fe40000000000 */
[----:B------:R-:W-:Y:S01]  /*bd30*/  IADD3 R4, P5, R22, 0x20, RZ ;  /* 0x0000002016047810 */ /* 0x000fe20007fbe0ff */
[----:B------:R-:W-:Y:S01]  /*bd40*/  IMAD.IADD R35, R38, 0x1, -R35 ;  /* 0x0000000126237824 */ /* 0x000fe200078e0a23 */
[----:B------:R-:W-:-:S02]  /*bd50*/  SEL R32, R44, R37, P0 ;  /* 0x000000252c207207 */ /* 0x000fc40000000000 */
[----:B------:R-:W-:Y:S02]  /*bd60*/  SEL R28, R25, R20, P0 ;  /* 0x00000014191c7207 */ /* 0x000fe40000000000 */
[----:B------:R-:W-:Y:S02]  /*bd70*/  SEL R37, R37, R44, P0 ;  /* 0x0000002c25257207 */ /* 0x000fe40000000000 */
[----:B------:R-:W-:Y:S02]  /*bd80*/  SEL R25, R20, R25, P0 ;  /* 0x0000001914197207 */ /* 0x000fe40000000000 */
[----:B------:R-:W-:Y:S02]  /*bd90*/  SEL R24, R59, R58, P0 ;  /* 0x0000003a3b187207 */ /* 0x000fe40000000000 */
[----:B------:R-:W-:Y:S01]  /*bda0*/  SEL R20, R11, R8, P0 ;  /* 0x000000080b147207 */ /* 0x000fe20000000000 */
[----:B----4-:R-:W-:Y:S01]  /*bdb0*/  VIADD R46, R42, 0xffffff80 ;  /* 0xffffff802a2e7836 */ /* 0x010fe20000000000 */
[----:B------:R-:W-:-:S02]  /*bdc0*/  SEL R13, R8, R11, P0 ;  /* 0x0000000b080d7207 */ /* 0x000fc40000000000 */
[----:B------:R-:W-:Y:S02]  /*bdd0*/  LOP3.LUT R7, R4, 0x380, RZ, 0xc0, !PT ;  /* 0x0000038004077812 */ /* 0x000fe400078ec0ff */
[----:B------:R-:W-:Y:S02]  /*bde0*/  LOP3.LUT P1, RZ, R35, 0x3, RZ, 0xc0, !PT ;  /* 0x0000000323ff7812 */ /* 0x000fe4000782c0ff */
[----:B------:R-:W-:Y:S02]  /*bdf0*/  SEL R59, R58, R59, P0 ;  /* 0x0000003b3a3b7207 */ /* 0x000fe40000000000 */
[----:B------:R-:W-:Y:S02]  /*be00*/  SEL R34, R30, R27, P0 ;  /* 0x0000001b1e227207 */ /* 0x000fe40000000000 */
[----:B------:R-:W-:Y:S02]  /*be10*/  LOP3.LUT R11, R22, 0x380, RZ, 0xc0, !PT ;  /* 0x00000380160b7812 */ /* 0x000fe400078ec0ff */
[----:B------:R-:W-:-:S02]  /*be20*/  SEL R27, R27, R30, P0 ;  /* 0x0000001e1b1b7207 */ /* 0x000fc40000000000 */
[----:B------:R-:W-:Y:S02]  /*be30*/  SEL R30, R21, R14, P0 ;  /* 0x0000000e151e7207 */ /* 0x000fe40000000000 */
[----:B------:R-:W-:Y:S02]  /*be40*/  SEL R21, R14, R21, P0 ;  /* 0x000000150e157207 */ /* 0x000fe40000000000 */
[----:B------:R-:W-:Y:S02]  /*be50*/  SHF.R.U64 R7, R7, 0x3, RZ ;  /* 0x0000000307077819 */ /* 0x000fe400000012ff */
[----:B------:R-:W-:Y:S02]  /*be60*/  ISETP.GE.OR P2, PT, R5, UR10, P1 ;  /* 0x0000000a05007c0c */ /* 0x000fe40008f46670 */
[----:B------:R-:W-:Y:S02]  /*be70*/  IADD3 R5, P4, R22, 0x40, RZ ;  /* 0x0000004016057810 */ /* 0x000fe40007f9e0ff */
[----:B------:R-:W-:-:S02]  /*be80*/  SHF.R.U64 R11, R11, 0x3, RZ ;  /* 0x000000030b0b7819 */ /* 0x000fc400000012ff */
[----:B------:R-:W-:Y:S02]  /*be90*/  SEL R14, R9, R6, P0 ;  /* 0x00000006090e7207 */ /* 0x000fe40000000000 */
[----:B------:R-:W-:Y:S02]  /*bea0*/  SEL R15, R6, R9, P0 ;  /* 0x00000009060f7207 */ /* 0x000fe40000000000 */
[----:B------:R-:W-:Y:S01]  /*beb0*/  LOP3.LUT R6, R7, R4, RZ, 0x3c, !PT ;  /* 0x0000000407067212 */ /* 0x000fe200078e3cff */
[--C-:B------:R-:W-:Y:S01]  /*bec0*/  IMAD.X R7, RZ, RZ, R23.reuse, P5 ;  /* 0x000000ffff077224 */ /* 0x100fe200028e0617 */
[----:B------:R-:W-:Y:S02]  /*bed0*/  LOP3.LUT R4, R5, 0x380, RZ, 0xc0, !PT ;  /* 0x0000038005047812 */ /* 0x000fe400078ec0ff */
[----:B------:R-:W-:Y:S01]  /*bee0*/  LOP3.LUT R10, R11, R22, RZ, 0x3c, !PT ;  /* 0x000000160b0a7212 */ /* 0x000fe200078e3cff */
[----:B------:R-:W-:Y:S01]  /*bef0*/  IMAD.MOV.U32 R11, RZ, RZ, R23 ;  /* 0x000000ffff0b7224 */ /* 0x000fe200078e0017 */
[----:B------:R-:W-:-:S02]  /*bf00*/  IADD3 R9, P3, R22, 0x60, RZ ;  /* 0x0000006016097810 */ /* 0x000fc40007f7e0ff */
[----:B------:R-:W-:Y:S02]  /*bf10*/  SHF.R.U64 R4, R4, 0x3, RZ ;  /* 0x0000000304047819 */ /* 0x000fe400000012ff */
[----:B------:R-:W-:Y:S01]  /*bf20*/  MOV R38, R10 ;  /* 0x0000000a00267202 */ /* 0x000fe20000000f00 */
[----:B------:R-:W-:Y:S01]  /*bf30*/  IMAD.U32 R11, RZ, RZ, UR7 ;  /* 0x00000007ff0b7e24 */ /* 0x000fe2000f8e00ff */
[----:B------:R-:W-:Y:S01]  /*bf40*/  LOP3.LUT R8, R9, 0x380, RZ, 0xc0, !PT ;  /* 0x0000038009087812 */ /* 0x000fe200078ec0ff */
[----:B------:R-:W-:Y:S01]  /*bf50*/  IMAD.U32 R11, RZ, RZ, UR5 ;  /* 0x00000005ff0b7e24 */ /* 0x000fe2000f8e00ff */
[----:B------:R-:W-:Y:S01]  /*bf60*/  LOP3.LUT R4, R4, R5, RZ, 0x3c, !PT ;  /* 0x0000000504047212 */ /* 0x000fe200078e3cff */
[----:B------:R-:W-:Y:S01]  /*bf70*/  IMAD.X R5, RZ, RZ, R23, P4 ;  /* 0x000000ffff057224 */ /* 0x000fe200020e0617 */
[----:B------:R-:W-:Y:S01]  /*bf80*/  USHF.R.S32.HI UR5, URZ, 0x1f, UR44 ;  /* 0x0000001f3f057899 */ /* 0x000fe2000801142c */
[----:B------:R-:W-:Y:S01]  /*bf90*/  SHF.R.U64 R8, R8, 0x3, RZ ;  /* 0x0000000308087819 */ /* 0x000fe200000012ff */
[----:B------:R-:W-:Y:S01]  /*bfa0*/  IMAD.U32 R10, RZ, RZ, UR6 ;  /* 0x00000006ff0a7e24 */ /* 0x000fe2000f8e00ff */
[----:B------:R-:W-:Y:S01]  /*bfb0*/  MOV R35, R6 ;  /* 0x0000000600237202 */ /* 0x000fe20000000f00 */
[----:B------:R-:W-:Y:S01]  /*bfc0*/  ULDC.64 UR6, c[0x0][0xb40] ;  /* 0x0002d00000067ab9 */ /* 0x000fe20000000a00 */
[----:B------:R-:W-:Y:S01]  /*bfd0*/  MOV R31, R4 ;  /* 0x00000004001f7202 */ /* 0x000fe20000000f00 */
[----:B---3--:R-:W-:Y:S01]  /*bfe0*/  IMAD R4, R40, UR5, RZ ;  /* 0x0000000528047c24 */ /* 0x008fe2000f8e02ff */
[----:B------:R-:W-:Y:S01]  /*bff0*/  LOP3.LUT R8, R8, R9, RZ, 0x3c, !PT ;  /* 0x0000000908087212 */ /* 0x000fe200078e3cff */
[----:B------:R-:W-:Y:S01]  /*c000*/  IMAD.WIDE.U32 R10, R40, UR44, R10 ;  /* 0x0000002c280a7c25 */ /* 0x000fe2000f8e000a */
[----:B------:R-:W-:-:S02]  /*c010*/  SHF.R.S32.HI R42, RZ, 0x1f, R46 ;  /* 0x0000001fff2a7819 */ /* 0x000fc4000001142e */
[----:B------:R-:W-:Y:S01]  /*c020*/  ISETP.GE.OR P1, PT, R43, UR10, P1 ;  /* 0x0000000a2b007c0c */ /* 0x000fe20008f26670 */
[----:B------:R-:W-:Y:S01]  /*c030*/  IMAD.X R9, RZ, RZ, R23, P3 ;  /* 0x000000ffff097224 */ /* 0x000fe200018e0617 */
[----:B------:R-:W-:Y:S01]  /*c040*/  LEA.HI R42, R42, R46, RZ, 0x5 ;  /* 0x0000002e2a2a7211 */ /* 0x000fe200078f28ff */
[----:B------:R-:W-:-:S03]  /*c050*/  IMAD R39, R41, UR44, R4 ;  /* 0x0000002c29277c24 */ /* 0x000fc6000f8e0204 */
[----:B------:R-:W-:Y:S02]  /*c060*/  SHF.R.S32.HI R42, RZ, 0x5, R42 ;  /* 0x00000005ff2a7819 */ /* 0x000fe4000001142a */
[----:B--2---:R-:W-:Y:S01]  /*c070*/  LOP3.LUT R12, R19, 0x2, RZ, 0x3c, !PT ;  /* 0x00000002130c7812 */ /* 0x004fe200078e3cff */
[----:B------:R-:W-:Y:S04]  /*c080*/  SHFL.IDX PT, R32, R32, R19, 0x1c1f ;  /* 0x001c1f1320207589 */ /* 0x000fe800000e0000 */
[----:B------:R-:W1:Y:S04]  /*c090*/  SHFL.IDX PT, R37, R37, R12, 0x1c1f ;  /* 0x001c1f0c25257589 */ /* 0x000e6800000e0000 */
[----:B------:R-:W-:Y:S04]  /*c0a0*/  SHFL.IDX PT, R24, R24, R19, 0x1c1f ;  /* 0x001c1f1318187589 */ /* 0x000fe800000e0000 */
[----:B------:R-:W2:Y:S04]  /*c0b0*/  SHFL.IDX PT, R59, R59, R12, 0x1c1f ;  /* 0x001c1f0c3b3b7589 */ /* 0x000ea800000e0000 */
[----:B------:R-:W-:Y:S04]  /*c0c0*/  SHFL.IDX PT, R28, R28, R19, 0x1c1f ;  /* 0x001c1f131c1c7589 */ /* 0x000fe800000e0000 */
[----:B------:R-:W3:Y:S04]  /*c0d0*/  SHFL.IDX PT, R25, R25, R12, 0x1c1f ;  /* 0x001c1f0c19197589 */ /* 0x000ee800000e0000 */
[----:B------:R-:W-:Y:S04]  /*c0e0*/  SHFL.IDX PT, R26, R26, R19, 0x1c1f ;  /* 0x001c1f131a1a7589 */ /* 0x000fe800000e0000 */
[----:B------:R-:W-:Y:S01]  /*c0f0*/  SHFL.IDX PT, R34, R34, R19, 0x1c1f ;  /* 0x001c1f1322227589 */ /* 0x000fe200000e0000 */
[----:B-1----:R-:W-:-:S02]  /*c100*/  SEL R5, R32, R37, P0 ;  /* 0x0000002520057207 */ /* 0x002fc40000000000 */
[----:B------:R-:W-:Y:S01]  /*c110*/  SEL R7, R37, R32, P0 ;  /* 0x0000002025077207 */ /* 0x000fe20000000000 */
[----:B------:R-:W1:Y:S01]  /*c120*/  SHFL.IDX PT, R33, R33, R12, 0x1c1f ;  /* 0x001c1f0c21217589 */ /* 0x000e6200000e0000 */
[----:B------:R-:W-:Y:S02]  /*c130*/  SHF.R.S32.HI R37, RZ, 0x1f, R43 ;  /* 0x0000001fff257819 */ /* 0x000fe4000001142b */
[----:B------:R-:W-:Y:S01]  /*c140*/  IADD3 R32, P3, R43, R10, RZ ;  /* 0x0000000a2b207210 */ /* 0x000fe20007f7e0ff */
[----:B------:R-:W4:Y:S01]  /*c150*/  SHFL.IDX PT, R27, R27, R12, 0x1c1f ;  /* 0x001c1f0c1b1b7589 */ /* 0x000f2200000e0000 */
[----:B--2---:R-:W-:Y:S02]  /*c160*/  SEL R4, R24, R59, P0 ;  /* 0x0000003b18047207 */ /* 0x004fe40000000000 */
[----:B------:R-:W-:Y:S01]  /*c170*/  SEL R6, R59, R24, P0 ;  /* 0x000000183b067207 */ /* 0x000fe20000000000 */
[----:B------:R-:W-:Y:S01]  /*c180*/  SHFL.IDX PT, R20, R20, R19, 0x1c1f ;  /* 0x001c1f1314147589 */ /* 0x000fe200000e0000 */
[----:B------:R-:W-:-:S03]  /*c190*/  IADD3.X R37, R37, R11, R39, P3, !PT ;  /* 0x0000000b25257210 */ /* 0x000fc60001ffe427 */
[----:B------:R-:W-:Y:S01]  /*c1a0*/  SHFL.IDX PT, R30, R30, R19, 0x1c1f ;  /* 0x001c1f131e1e7589 */ /* 0x000fe200000e0000 */
[----:B---3--:R-:W-:-:S03]  /*c1b0*/  SEL R10, R25, R28, P0 ;  /* 0x0000001c190a7207 */ /* 0x008fc60000000000 */
[----:B------:R-:W2:Y:S04]  /*c1c0*/  SHFL.IDX PT, R13, R13, R12, 0x1c1f ;  /* 0x001c1f0c0d0d7589 */ /* 0x000ea800000e0000 */
[----:B------:R-:W3:Y:S04]  /*c1d0*/  SHFL.IDX PT, R21, R21, R12, 0x1c1f ;  /* 0x001c1f0c15157589 */ /* 0x000ee800000e0000 */
[----:B------:R5:W-:Y:S01]  /*c1e0*/  SHFL.IDX PT, R29, R14, R19, 0x1c1f ;  /* 0x001c1f130e1d7589 */ /* 0x000be200000e0000 */
[----:B-1----:R-:W-:Y:S02]  /*c1f0*/  SEL R24, R26, R33, P0 ;  /* 0x000000211a187207 */ /* 0x002fe40000000000 */
[----:B------:R-:W-:Y:S01]  /*c200*/  SEL R26, R33, R26, P0 ;  /* 0x0000001a211a7207 */ /* 0x000fe20000000000 */
[----:B------:R2:W1:Y:S04]  /*c210*/  SHFL.IDX PT, R36, R15, R12, 0x1c1f ;  /* 0x001c1f0c0f247589 */ /* 0x00046800000e0000 */
[----:B------:R1:W-:Y:S01]  /*c220*/  STSM.16.M88.4 [R38], R4 ;  /* 0x0000000426007844 */ /* 0x0003e20000000200 */
[----:B-----5:R-:W-:-:S02]  /*c230*/  MOV R19, R8 ;  /* 0x0000000800137202 */ /* 0x020fc40000000f00 */
[----:B------:R-:W-:Y:S01]  /*c240*/  SEL R8, R28, R25, P0 ;  /* 0x000000191c087207 */ /* 0x000fe20000000000 */
[----:B------:R-:W5:Y:S01]  /*c250*/  SHFL.IDX PT, R6, R42, RZ, 0x1f ;  /* 0x00001fff2a067589 */ /* 0x000f6200000e0000 */
[----:B----4-:R-:W-:Y:S02]  /*c260*/  SEL R25, R34, R27, P0 ;  /* 0x0000001b22197207 */ /* 0x010fe40000000000 */
[----:B------:R-:W-:Y:S02]  /*c270*/  SEL R27, R27, R34, P0 ;  /* 0x000000221b1b7207 */ /* 0x000fe40000000000 */
[----:B--2---:R-:W-:Y:S02]  /*c280*/  SEL R12, R20, R13, P0 ;  /* 0x0000000d140c7207 */ /* 0x004fe40000000000 */
[----:B------:R-:W-:Y:S01]  /*c290*/  SEL R14, R13, R20, P0 ;  /* 0x000000140d0e7207 */ /* 0x000fe20000000000 */
[----:B------:R2:W-:Y:S01]  /*c2a0*/  STSM.16.M88.4 [R35], R24 ;  /* 0x0000001823007844 */ /* 0x0005e20000000200 */
[----:B---3--:R-:W-:-:S02]  /*c2b0*/  SEL R9, R30, R21, P0 ;  /* 0x000000151e097207 */ /* 0x008fc40000000000 */
[----:B------:R-:W-:Y:S02]  /*c2c0*/  SEL R11, R21, R30, P0 ;  /* 0x0000001e150b7207 */ /* 0x000fe40000000000 */
[----:B-1----:R-:W-:Y:S02]  /*c2d0*/  LEA R4, P3, R32, UR6, 0x2 ;  /* 0x0000000620047c11 */ /* 0x002fe4000f8610ff */
[----:B------:R-:W-:Y:S01]  /*c2e0*/  SEL R13, R29, R36, P0 ;  /* 0x000000241d0d7207 */ /* 0x000fe20000000000 */
[----:B------:R2:W-:Y:S01]  /*c2f0*/  STSM.16.M88.4 [R31], R8 ;  /* 0x000000081f007844 */ /* 0x0005e20000000200 */
[----:B------:R-:W-:Y:S02]  /*c300*/  SEL R15, R36, R29, P0 ;  /* 0x0000001d240f7207 */ /* 0x000fe40000000000 */
[----:B------:R-:W-:-:S03]  /*c310*/  LEA.HI.X R5, R32, UR7, R37, 0x2, P3 ;  /* 0x0000000720057c11 */ /* 0x000fc600098f1425 */
[----:B------:R2:W-:Y:S01]  /*c320*/  STSM.16.M88.4 [R19], R12 ;  /* 0x0000000c13007844 */ /* 0x0005e20000000200 */
[----:B-----5:R-:W-:Y:S01]  /*c330*/  ISETP.NE.AND P0, PT, R6, 0xb, PT ;  /* 0x0000000b0600780c */ /* 0x020fe20003f05270 */
[----:B------:R1:W-:Y:S06]  /*c340*/  MEMBAR.ALL.CTA ;  /* 0x0000000000007992 */ /* 0x0003ec0000008000 */
[----:B-1----:R-:W1:Y:S02]  /*c350*/  FENCE.VIEW.ASYNC.S ;  /* 0x00000000000073c6 */ /* 0x002e640000000000 */
[----:B-1----:R-:W-:Y:S06]  /*c360*/  BAR.ARV 0x1, 0x1a0 ;  /* 0x0046800000007b1d */ /* 0x002fec0000002000 */
[----:B------:R2:W-:Y:S04]  /*c370*/  @!P1 STG.E desc[UR46][R4.64], R3 ;  /* 0x0000000304009986 */ /* 0x0005e8000c10192e */
[----:B------:R2:W-:Y:S01]  /*c380*/  @!P2 STG.E desc[UR46][R4.64+0x20], R0 ;  /* 0x000020000400a986 */ /* 0x0005e2000c10192e */
        /* <DEDUP_REMOVED lines=14> */
[----:B-1----:R-:W-:Y:S03]  /*c470*/  SYNCS.ARRIVE.TRANS64.RED.A1T0 RZ, [UR5], RZ ;  /* 0x000000ffffff79a7 */ /* 0x002fe60008100405 */
.L_x_1526:
[----:B------:R-:W-:Y:S05]  /*c480*/  BSYNC B0 ;  /* 0x0000000000007941 */ /* 0x000fea0003800000 */
.L_x_1525:
[----:B------:R-:W-:Y:S05]  /*c490*/  BRA `(.L_x_1524) ;  /* 0x0000000400d87947 */ /* 0x000fea0003800000 */
.L_x_1523:
[----:B------:R-:W2:Y:S01]  /*c4a0*/  S2R R0, SR_TID.X ;  /* 0x0000000000007919 */ /* 0x000ea20000002100 */
[----:B------:R-:W3:Y:S01]  /*c4b0*/  LDC.64 R10, c[0x0][0xae0] ;  /* 0x0002b800ff0a7b82 */ /* 0x000ee20000000a00 */
[----:B------:R-:W-:Y:S01]  /*c4c0*/  USHF.R.S32.HI UR5, URZ, 0x1f, UR43 ;  /* 0x0000001f3f057899 */ /* 0x000fe2000801142b */
[----:B------:R-:W-:Y:S01]  /*c4d0*/  BSSY B0, `(.L_x_1527) ;  /* 0x000001f000007945 */ /* 0x000fe20003800000 */
[----:B------:R-:W-:-:S05]  /*c4e0*/  USHF.R.S32.HI UR6, URZ, 0x1f, UR44 ;  /* 0x0000001f3f067899 */ /* 0x000fca000801142c */
[----:B------:R-:W4:Y:S08]  /*c4f0*/  LDC R9, c[0x0][0xdac] ;  /* 0x00036b00ff097b82 */ /* 0x000f300000000800 */
[----:B------:R-:W1:Y:S08]  /*c500*/  LDC.64 R20, c[0x0][0xa88] ;  /* 0x0002a200ff147b82 */ /* 0x000e700000000a00 */
[----:B------:R-:W1:Y:S01]  /*c510*/  LDC.64 R12, c[0x0][0xae8] ;  /* 0x0002ba00ff0c7b82 */ /* 0x000e620000000a00 */
[----:B---3--:R-:W-:-:S02]  /*c520*/  IMAD R8, R10, UR5, RZ ;  /* 0x000000050a087c24 */ /* 0x008fc4000f8e02ff */
[----:B--2---:R-:W-:-:S05]  /*c530*/  VIADD R0, R0, 0xffffff80 ;  /* 0xffffff8000007836 */ /* 0x004fca0000000000 */
[----:B------:R-:W-:-:S13]  /*c540*/  ISETP.GT.AND P0, PT, R0, 0xbf, PT ;  /* 0x000000bf0000780c */ /* 0x000fda0003f04270 */
[----:B----4-:R-:W-:Y:S05]  /*c550*/  @P0 BRA `(.L_x_1528) ;  /* 0x0000000000580947 */ /* 0x010fea0003800000 */
[----:B------:R-:W2:Y:S01]  /*c560*/  S2R R0, SR_TID.X ;  /* 0x0000000000007919 */ /* 0x000ea20000002100 */
[----:B------:R-:W-:Y:S01]  /*c570*/  IMAD.U32 R4, RZ, RZ, UR42 ;  /* 0x0000002aff047e24 */ /* 0x000fe2000f8e00ff */
[----:B------:R-:W-:-:S04]  /*c580*/  ULDC UR7, c[0x0][0xa88] ;  /* 0x0002a20000077ab9 */ /* 0x000fc80000000800 */
[----:B--2---:R-:W-:-:S04]  /*c590*/  IADD3 R4, R4, -0x80, R0 ;  /* 0xffffff8004047810 */ /* 0x004fc80007ffe000 */
[----:B------:R-:W-:-:S13]  /*c5a0*/  ISETP.GE.AND P0, PT, R4, UR7, PT ;  /* 0x0000000704007c0c */ /* 0x000fda000bf06270 */
[----:B------:R-:W-:Y:S05]  /*c5b0*/  @P0 BRA `(.L_x_1528) ;  /* 0x0000000000400947 */ /* 0x000fea0003800000 */
[----:B------:R-:W2:Y:S01]  /*c5c0*/  LDC.64 R6, c[0x0][0xb70] ;  /* 0x0002dc00ff067b82 */ /* 0x000ea20000000a00 */
[----:B------:R-:W-:Y:S01]  /*c5d0*/  SHF.R.S32.HI R5, RZ, 0x1f, R4 ;  /* 0x0000001fff057819 */ /* 0x000fe20000011404 */
[----:B------:R-:W-:-:S06]  /*c5e0*/  ULDC.64 UR8, c[0x0][0xb40] ;  /* 0x0002d00000087ab9 */ /* 0x000fcc0000000a00 */
[----:B------:R-:W3:Y:S01]  /*c5f0*/  LDC.64 R14, c[0x0][0xb78] ;  /* 0x0002de00ff0e7b82 */ /* 0x000ee20000000a00 */
[C---:B--2---:R-:W-:Y:S02]  /*c600*/  IMAD R0, R6.reuse, UR5, RZ ;  /* 0x0000000506007c24 */ /* 0x044fe4000f8e02ff */
[----:B------:R-:W-:-:S04]  /*c610*/  IMAD.WIDE.U32 R4, R6, UR43, R4 ;  /* 0x0000002b06047c25 */ /* 0x000fc8000f8e0004 */
[----:B------:R-:W-:Y:S02]  /*c620*/  IMAD R3, R7, UR43, R0 ;  /* 0x0000002b07037c24 */ /* 0x000fe4000f8e0200 */
[C---:B---3--:R-:W-:Y:S02]  /*c630*/  IMAD R0, R14.reuse, UR6, RZ ;  /* 0x000000060e007c24 */ /* 0x048fe4000f8e02ff */
        /* <DEDUP_REMOVED lines=8> */
.L_x_1528:
[----:B------:R-:W-:Y:S05]  /*c6c0*/  BSYNC B0 ;  /* 0x0000000000007941 */ /* 0x000fea0003800000 */
.L_x_1527:
[----:B--2---:R-:W2:Y:S01]  /*c6d0*/  LDL.64 R6, [R1+0x8] ;  /* 0x0000080001067983 */ /* 0x004ea20000100a00 */
[----:B------:R-:W-:Y:S01]  /*c6e0*/  ULOP3.LUT UR41, URZ, UR41, URZ, 0x33, !UPT ;  /* 0x000000293f297292 */ /* 0x000fe2000f8e333f */
[----:B------:R-:W-:Y:S01]  /*c6f0*/  IMAD R3, R11, UR43, R8 ;  /* 0x0000002b0b037c24 */ /* 0x000fe2000f8e0208 */
[----:B------:R-:W-:Y:S01]  /*c700*/  SHF.R.S32.HI R157, RZ, 0x1f, R156 ;  /* 0x0000001fff9d7819 */ /* 0x000fe2000001149c */
[----:B------:R-:W-:Y:S01]  /*c710*/  VIADD R0, R156, 0x30 ;  /* 0x000000309c007836 */ /* 0x000fe20000000000 */
[----:B------:R-:W-:Y:S02]  /*c720*/  BSSY B0, `(.L_x_1529) ;  /* 0x000001d000007945 */ /* 0x000fe40003800000 */
[----:B------:R-:W-:Y:S02]  /*c730*/  VIADD R11, R9, UR41 ;  /* 0x00000029090b7c36 */ /* 0x000fe40008000000 */
[----:B--2---:R-:W-:Y:S01]  /*c740*/  IMAD.WIDE.U32 R4, R10, UR43, R6 ;  /* 0x0000002b0a047c25 */ /* 0x004fe2000f8e0006 */
[----:B-1----:R-:W-:-:S03]  /*c750*/  ISETP.GE.AND P0, PT, R6, R21, PT ;  /* 0x000000150600720c */ /* 0x002fc60003f06270 */
[----:B------:R-:W-:Y:S02]  /*c760*/  IMAD.IADD R5, R5, 0x1, R3 ;  /* 0x0000000105057824 */ /* 0x000fe400078e0203 */
[----:B------:R-:W-:Y:S02]  /*c770*/  IMAD R7, R11, -0xc0, R20 ;  /* 0xffffff400b077824 */ /* 0x000fe400078e0214 */
[C---:B------:R-:W-:Y:S02]  /*c780*/  VIADD R3, R156.reuse, 0x60 ;  /* 0x000000609c037836 */ /* 0x040fe40000000000 */
[----:B------:R-:W-:Y:S01]  /*c790*/  VIADD R6, R156, 0x90 ;  /* 0x000000909c067836 */ /* 0x000fe20000000000 */
[-C--:B------:R-:W-:Y:S01]  /*c7a0*/  ISETP.GE.OR P3, PT, R0, R7.reuse, P0 ;  /* 0x000000070000720c */ /* 0x080fe20000766670 */
[C---:B------:R-:W-:Y:S01]  /*c7b0*/  IMAD R0, R12.reuse, UR6, RZ ;  /* 0x000000060c007c24 */ /* 0x040fe2000f8e02ff */
[-C--:B------:R-:W-:Y:S01]  /*c7c0*/  ISETP.GE.OR P1, PT, R3, R7.reuse, P0 ;  /* 0x000000070300720c */ /* 0x080fe20000726670 */
[----:B------:R-:W-:Y:S01]  /*c7d0*/  IMAD.WIDE.U32 R8, R12, UR44, R4 ;  /* 0x0000002c0c087c25 */ /* 0x000fe2000f8e0004 */
[----:B------:R-:W-:-:S02]  /*c7e0*/  ISETP.GE.OR P2, PT, R6, R7, P0 ;  /* 0x000000070600720c */ /* 0x000fc40000746670 */
[----:B------:R-:W-:Y:S01]  /*c7f0*/  ISETP.GE.OR P0, PT, R156, R7, P0 ;  /* 0x000000079c00720c */ /* 0x000fe20000706670 */
[----:B------:R-:W-:Y:S02]  /*c800*/  IMAD R3, R13, UR44, R0 ;  /* 0x0000002c0d037c24 */ /* 0x000fe4000f8e0200 */
[----:B------:R-:W-:-:S04]  /*c810*/  IMAD.WIDE R6, R11, 0xc0, R156 ;  /* 0x000000c00b067825 */ /* 0x000fc800078e029c */
[----:B------:R-:W-:-:S06]  /*c820*/  IMAD.IADD R11, R9, 0x1, R3 ;  /* 0x00000001090b7824 */ /* 0x000fcc00078e0203 */
        /* <DEDUP_REMOVED lines=12> */
.L_x_1530:
[----:B------:R-:W-:Y:S05]  /*c8f0*/  BSYNC B0 ;  /* 0x0000000000007941 */ /* 0x000fea0003800000 */
.L_x_1529:
        /* <DEDUP_REMOVED lines=15> */
.L_x_1532:
[----:B------:R-:W-:Y:S05]  /*c9f0*/  BSYNC B0 ;  /* 0x0000000000007941 */ /* 0x000fea0003800000 */
.L_x_1531:
        /* <DEDUP_REMOVED lines=15> */
.L_x_1534:
[----:B------:R-:W-:Y:S05]  /*caf0*/  BSYNC B0 ;  /* 0x0000000000007941 */ /* 0x000fea0003800000 */
.L_x_1533:
        /* <DEDUP_REMOVED lines=15> */
.L_x_1535:
[----:B------:R-:W-:Y:S05]  /*cbf0*/  BSYNC B0 ;  /* 0x0000000000007941 */ /* 0x000fea0003800000 */
.L_x_1524:
[----:B--2---:R-:W2:Y:S02]  /*cc00*/  LDC R0, c[0x0][0xda8] ;  /* 0x00036a00ff007b82 */ /* 0x004ea40000000800 */
[----:B--2---:R-:W-:-:S13]  /*cc10*/  ISETP.LE.AND P0, PT, R0, UR4, PT ;  /* 0x0000000400007c0c */ /* 0x004fda000bf03270 */
[----:B------:R-:W-:Y:S05]  /*cc20*/  @!P0 BRA `(.L_x_1536) ;  /* 0xffffff40005c8947 */ /* 0x000fea000383ffff */
[----:B------:R-:W-:Y:S05]  /*cc30*/  EXIT ;  /* 0x000000000000794d */ /* 0x000fea0003800000 */
.L_x_1485:
[----:B------:R-:W-:-:S08]  /*cc40*/  NOP ;  /* 0x0000000000007918 */ /* 0x000fd00000000000 */
[----:B------:R-:W1:-:S00]  /*cc50*/  USETMAXREG.DEALLOC.CTAPOOL 0x20 ;  /* 0x00000020000079c8 */ /* 0x000e4000080e0500 */
[----:B-1----:R-:W-:-:S06]  /*cc60*/  LOP3.LUT R0, R0, 0x3, RZ, 0xc0, !PT ;  /* 0x0000000300007812 */ /* 0x002fcc00078ec0ff */
[----:B--2---:R-:W1:Y:S01]  /*cc70*/  S2UR UR4, SR_CTAID.X ;  /* 0x00000000000479c3 */ /* 0x004e620000002500 */
[----:B------:R-:W-:Y:S02]  /*cc80*/  IMAD.MOV.U32 R27, RZ, RZ, RZ ;  /* 0x000000ffff1b7224 */ /* 0x000fe400078e00ff */
[----:B------:R-:W-:Y:S01]  /*cc90*/  IMAD.MOV.U32 R17, RZ, RZ, 0x1 ;  /* 0x00000001ff117424 */ /* 0x000fe200078e00ff */
[----:B------:R2:W3:Y:S01]  /*cca0*/  SHFL.IDX PT, R2, R0, RZ, 0x1f ;  /* 0x00001fff00027589 */ /* 0x0004e200000e0000 */
[----:B------:R-:W-:-:S03]  /*ccb0*/  IMAD.MOV.U32 R16, RZ, RZ, RZ ;  /* 0x000000ffff107224 */ /* 0x000fc600078e00ff */
[----:B--2---:R-:W1:Y:S01]  /*ccc0*/  LDC R0, c[0x0][0xda8] ;  /* 0x00036a00ff007b82 */ /* 0x004e620000000800 */
[----:B---3--:R-:W-:-:S04]  /*ccd0*/  ISETP.NE.AND P0, PT, R2, RZ, PT ;  /* 0x000000ff0200720c */ /* 0x008fc80003f05270 */
[----:B------:R-:W-:-:S05]  /*cce0*/  P2R R2, PR, RZ, 0x1 ;  /* 0x00000001ff027803 */ /* 0x000fca0000000000 */
[----:B------:R2:W-:Y:S04]  /*ccf0*/  STL [R1+0x4], R2 ;  /* 0x0000040201007387 */ /* 0x0005e80000100800 */
[----:B------:R-:W-:Y:S06]  /*cd00*/  @P0 BAR.ARV 0x4, 0x200 ;  /* 0x0108000000000b1d */ /* 0x000fec0000002000 */
[----:B-1----:R-:W-:-:S13]  /*cd10*/  ISETP.LE.AND P0, PT, R0, UR4, PT ;  /* 0x0000000400007c0c */ /* 0x002fda000bf03270 */
[----:B--2---:R-:W-:Y:S05]  /*cd20*/  @P0 BRA `(.L_x_1537) ;  /* 0x0000002400a00947 */ /* 0x004fea0003800000 */
[----:B------:R-:W1:Y:S01]  /*cd30*/  S2R R3, SR_TID.X ;  /* 0x0000000000037919 */ /* 0x000e620000002100 */
[----:B------:R-:W-:Y:S01]  /*cd40*/  IMAD.U32 R24, RZ, RZ, UR4 ;  /* 0x00000004ff187e24 */ /* 0x000fe2000f8e00ff */
[C---:B------:R-:W-:Y:S01]  /*cd50*/  LOP3.LUT R28, R26.reuse, 0x1, RZ, 0xfc, !PT ;  /* 0x000000011a1c7812 */ /* 0x040fe200078efcff */
[----:B------:R-:W-:Y:S01]  /*cd60*/  IMAD.MOV.U32 R17, RZ, RZ, 0x1 ;  /* 0x00000001ff117424 */ /* 0x000fe200078e00ff */
[----:B------:R-:W2:Y:S01]  /*cd70*/  S2R R6, SR_TID.X ;  /* 0x0000000000067919 */ /* 0x000ea20000002100 */
[----:B------:R-:W-:Y:S01]  /*cd80*/  LOP3.LUT R25, R26, 0x2, RZ, 0xfc, !PT ;  /* 0x000000021a197812 */ /* 0x000fe200078efcff */
[----:B------:R-:W-:Y:S01]  /*cd90*/  IMAD.MOV.U32 R16, RZ, RZ, RZ ;  /* 0x000000ffff107224 */ /* 0x000fe200078e00ff */
[----:B------:R-:W-:Y:S01]  /*cda0*/  ULDC UR42, c[0x0][0xc] ;  /* 0x00000300002a7ab9 */ /* 0x000fe20000000800 */
[----:B------:R-:W-:Y:S01]  /*cdb0*/  IMAD.MOV.U32 R27, RZ, RZ, RZ ;  /* 0x000000ffff1b7224 */ /* 0x000fe200078e00ff */
[----:B------:R-:W-:Y:S01]  /*cdc0*/  ULDC.64 UR44, c[0x0][0x198] ;  /* 0x00006600002c7ab9 */ /* 0x000fe20000000a00 */
[----:B-1----:R-:W-:Y:S01]  /*cdd0*/  LOP3.LUT R3, R3, 0x7f, RZ, 0xc0, !PT ;  /* 0x0000007f03037812 */ /* 0x002fe200078ec0ff */
[C---:B--2---:R-:W-:Y:S01]  /*cde0*/  IMAD.SHL.U32 R23, R6.reuse, 0x40, RZ ;  /* 0x0000004006177824 */ /* 0x044fe200078e00ff */
[C---:B------:R-:W-:Y:S01]  /*cdf0*/  LOP3.LUT R29, R6.reuse, 0x1f, RZ, 0xc0, !PT ;  /* 0x0000001f061d7812 */ /* 0x040fe200078ec0ff */
[----:B------:R-:W-:-:S02]  /*ce00*/  IMAD.SHL.U32 R2, R6, 0x20, RZ ;  /* 0x0000002006027824 */ /* 0x000fc400078e00ff */
[----:B------:R-:W-:Y:S01]  /*ce10*/  IMAD.SHL.U32 R5, R3, 0x10, RZ ;  /* 0x0000001003057824 */ /* 0x000fe200078e00ff */
        /* <DEDUP_REMOVED lines=12> */
[----:B------:R-:W-:Y:S02]  /*cee0*/  LOP3.LUT R22, R5, R4, RZ, 0xfc, !PT ;  /* 0x0000000405167212 */ /* 0x000fe400078efcff */
[----:B------:R-:W-:-:S07]  /*cef0*/  LOP3.LUT R23, R0, 0x640, R23, 0xf8, !PT ;  /* 0x0000064000177812 */ /* 0x000fce00078ef817 */
.L_x_1589:
[----:B------:R-:W-:Y:S01]  /*cf00*/  ULDC UR7, c[0x0][0xdd0] ;  /* 0x0003740000077ab9 */ /* 0x000fe20000000800 */
[----:B-1----:R-:W1:Y:S01]  /*cf10*/  LDC R0, c[0x0][0xde8] ;  /* 0x00037a00ff007b82 */ /* 0x002e620000000800 */
        /* <DEDUP_REMOVED lines=19> */
.L_x_1538:
[----:B------:R-:W-:Y:S01]  /*d050*/  ULDC UR9, c[0x0][0xdc4] ;  /* 0x0003710000097ab9 */ /* 0x000fe20000000800 */
[----:B------:R-:W-:Y:S01]  /*d060*/  UMOV UR6, UR7 ;  /* 0x0000000700067c82 */ /* 0x000fe20008000000 */
[----:B------:R-:W-:-:S11]  /*d070*/  UISETP.NE.AND UP0, UPT, UR9, 0x1, UPT ;  /* 0x000000010900788c */ /* 0x000fd6000bf05270 */
[----:B------:R-:W-:Y:S02]  /*d080*/  @UP0 ULDC.64 UR10, c[0x0][0xdc8] ;  /* 0x00037200000a0ab9 */ /* 0x000fe40000000a00 */
[----:B------:R-:W-:-:S04]  /*d090*/  UIMAD.WIDE.U32 UR4, UR7, UR10, URZ ;  /* 0x0000000a070472a5 */ /* 0x000fc8000f8e003f */
[----:B------:R-:W-:-:S04]  /*d0a0*/  @UP0 USHF.R.U32.HI UR6, URZ, UR11, UR5 ;  /* 0x0000000b3f060299 */ /* 0x000fc80008011605 */
[----:B------:R-:W-:-:S12]  /*d0b0*/  UIMAD UR4, UR6, UR9, URZ ;  /* 0x00000009060472a4 */ /* 0x000fd8000f8e023f */
.L_x_1539:
[----:B------:R-:W-:Y:S01]  /*d0c0*/  ULDC.64 UR10, c[0x0][0x3f8] ;  /* 0x0000fe00000a7ab9 */ /* 0x000fe20000000a00 */
[----:B------:R-:W-:Y:S01]  /*d0d0*/  ULOP3.LUT UR6, URZ, UR6, URZ, 0x33, !UPT ;  /* 0x000000063f067292 */ /* 0x000fe2000f8e333f */
[----:B------:R-:W-:Y:S01]  /*d0e0*/  BSSY B6, `(.L_x_1540) ;  /* 0x0000214000067945 */ /* 0x000fe20003800000 */
[----:B------:R-:W-:Y:S02]  /*d0f0*/  UISETP.NE.U32.AND UP0, UPT, UR10, URZ, UPT ;  /* 0x0000003f0a00728c */ /* 0x000fe4000bf05070 */
[----:B------:R-:W-:Y:S02]  /*d100*/  UIADD3 UR9, UR7, -UR4, URZ ;  /* 0x8000000407097290 */ /* 0x000fe4000fffe03f */
[----:B------:R-:W-:Y:S01]  /*d110*/  UISETP.NE.AND.EX UP0, UPT, UR11, URZ, UPT, UP0 ;  /* 0x0000003f0b00728c */ /* 0x000fe2000bf05300 */
[----:B------:R-:W-:Y:S01]  /*d120*/  ULDC UR4, c[0x0][0xdac] ;  /* 0x00036b0000047ab9 */ /* 0x000fe20000000800 */
[----:B------:R-:W-:Y:S01]  /*d130*/  ULDC UR5, c[0x0][0x404] ;  /* 0x0001010000057ab9 */ /* 0x000fe20000000800 */
[----:B------:R-:W-:Y:S01]  /*d140*/  UIADD3 UR6, UR6, UR4, URZ ;  /* 0x0000000406067290 */ /* 0x000fe2000fffe03f */
[----:B------:R-:W-:-:S02]  /*d150*/  ULDC UR7, c[0x0][0x2e0] ;  /* 0x0000b80000077ab9 */ /* 0x000fc40000000800 */
[----:B------:R-:W-:Y:S01]  /*d160*/  ULDC UR4, c[0x0][0x288] ;  /* 0x0000a20000047ab9 */ /* 0x000fe20000000800 */
[----:B------:R-:W-:Y:S02]  /*d170*/  UIMAD UR37, UR6, 0xc0, URZ ;  /* 0x000000c0062578a4 */ /* 0x000fe4000f8e023f */
[----:B------:R-:W-:Y:S02]  /*d180*/  USEL UR6, UR5, 0x1, UP0 ;  /* 0x0000000105067887 */ /* 0x000fe40008000000 */
[----:B------:R-:W-:Y:S02]  /*d190*/  UIADD3 UR5, UR37, 0x15f, -UR4 ;  /* 0x0000015f25057890 */ /* 0x000fe4000fffe804 */
[----:B------:R-:W-:Y:S02]  /*d1a0*/  UIMAD UR4, UR6, UR7, 0x9f ;  /* 0x0000009f060474a4 */ /* 0x000fe4000f8e0207 */
[----:B------:R-:W-:Y:S02]  /*d1b0*/  UIMAD UR6, UR6, UR7, UR5 ;  /* 0x00000007060672a4 */ /* 0x000fe4000f8e0205 */
[----:B------:R-:W-:Y:S01]  /*d1c0*/  UIMAD.WIDE UR4, UR4, 0x66666667, URZ ;  /* 0x66666667040478a5 */ /* 0x000fe2000f8e023f */
[----:B------:R-:W-:Y:S01]  /*d1d0*/  ULDC UR10, c[0x0][0xdc4] ;  /* 0x00037100000a7ab9 */ /* 0x000fe20000000800 */
[----:B------:R-:W-:-:S02]  /*d1e0*/  UIMAD.WIDE UR6, UR6, 0x66666667, URZ ;  /* 0x66666667060678a5 */ /* 0x000fc4000f8e023f */
[----:B------:R-:W-:Y:S02]  /*d1f0*/  UIMAD UR10, UR8, UR10, UR9 ;  /* 0x0000000a080a72a4 */ /* 0x000fe4000f8e0209 */
[----:B------:R-:W-:Y:S01]  /*d200*/  USHF.R.U32.HI UR6, URZ, 0x1f, UR7 ;  /* 0x0000001f3f067899 */ /* 0x000fe20008011607 */
[----:B------:R-:W-:Y:S01]  /*d210*/  UMOV UR8, UR5 ;  /* 0x0000000500087c82 */ /* 0x000fe20008000000 */
[----:B------:R-:W-:Y:S01]  /*d220*/  ULDC UR11, c[0x0][0xdb8] ;  /* 0x00036e00000b7ab9 */ /* 0x000fe20000000800 */
[----:B------:R-:W-:Y:S02]  /*d230*/  USHF.R.U32.HI UR9, URZ, 0x1f, UR8 ;  /* 0x0000001f3f097899 */ /* 0x000fe40008011608 */
[----:B------:R-:W-:Y:S02]  /*d240*/  ULEA.HI.SX32 UR6, UR7, UR6, 0x1a ;  /* 0x0000000607067291 */ /* 0x000fe4000f8fd23f */
[----:B------:R-:W-:Y:S02]  /*d250*/  ULEA.HI.SX32 UR9, UR8, UR9, 0x1a ;  /* 0x0000000908097291 */ /* 0x000fe4000f8fd23f */
[----:B------:R-:W-:-:S02]  /*d260*/  UISETP.NE.AND UP1, UPT, UR11, 0x1, UPT ;  /* 0x000000010b00788c */ /* 0x000fc4000bf25270 */
[----:B------:R-:W-:Y:S01]  /*d270*/  UISETP.LT.AND UP0, UPT, UR9, UR6, UPT ;  /* 0x000000060900728c */ /* 0x000fe2000bf01270 */
[----:B------:R-:W-:-:S03]  /*d280*/  UMOV UR39, UR10 ;  /* 0x0000000a00277c82 */ /* 0x000fc60008000000 */
[----:B------:R-:W-:-:S05]  /*d290*/  USEL UR41, UR9, UR6, UP0 ;  /* 0x0000000609297287 */ /* 0x000fca0008000000 */
[----:B------:R-:W-:Y:S01]  /*d2a0*/  @UP1 ULDC UR12, c[0x0][0xdbc] ;  /* 0x00036f00000c1ab9 */ /* 0x000fe20000000800 */
[----:B------:R-:W-:Y:S01]  /*d2b0*/  ISETP.LT.AND P0, PT, RZ, UR41, PT ;  /* 0x00000029ff007c0c */ /* 0x000fe2000bf01270 */
[----:B------:R-:W-:Y:S01]  /*d2c0*/  UIMAD.WIDE.U32 UR4, UR10, UR12, URZ ;  /* 0x0000000c0a0472a5 */ /* 0x000fe2000f8e003f */
[----:B------:R-:W-:-:S03]  /*d2d0*/  @UP1 ULDC UR7, c[0x0][0xdc0] ;  /* 0x0003700000071ab9 */ /* 0x000fc60000000800 */
[----:B------:R-:W-:-:S04]  /*d2e0*/  @UP1 USHF.R.U32.HI UR39, URZ, UR7, UR5 ;  /* 0x000000073f271299 */ /* 0x000fc80008011605 */
[----:B------:R-:W-:-:S04]  /*d2f0*/  UIADD3 UR38, -UR39, URZ, URZ ;  /* 0x0000003f27267290 */ /* 0x000fc8000fffe13f */
[----:B------:R-:W-:Y:S01]  /*d300*/  UIMAD UR38, UR11, UR38, UR10 ;  /* 0x000000260b2672a4 */ /* 0x000fe2000f8e020a */
[----:B------:R-:W-:Y:S11]  /*d310*/  @P0 BRA `(.L_x_1541) ;  /* 0x0000000000440947 */ /* 0x000ff60003800000 */
[----:B------:R-:W1:Y:S02]  /*d320*/  S2R R0, SR_TID.X ;  /* 0x0000000000007919 */ /* 0x000e640000002100 */
[----:B-1----:R-:W-:-:S04]  /*d330*/  LOP3.LUT R0, R0, 0x7f, RZ, 0xc0, !PT ;  /* 0x0000007f00007812 */ /* 0x002fc800078ec0ff */
        /* <DEDUP_REMOVED lines=15> */
.L_x_1541:
        /* <DEDUP_REMOVED lines=11> */
[----:B------:R-:W-:Y:S01]  /*d4e0*/  MOV R12, 0x1 ;  /* 0x00000001000c7802 */ /* 0x000fe20000000f00 */
        /* <DEDUP_REMOVED lines=8> */
[----:B------:R-:W-:-:S07]  /*d570*/  IMAD.MOV.U32 R13, RZ, RZ, RZ ;  /* 0x000000ffff0d7224 */ /* 0x000fce00078e00ff */
[----:B------:R-:W-:-:S07]  /*d580*/  LEPC R20, `(.L_x_1543) ;  /* 0x000000001014794e */ /* 0x000fce0000000000 */
[----:B-1----:R-:W-:Y:S05]  /*d590*/  CALL.ABS.NOINC R2 ;  /* 0x0000000002007343 */ /* 0x002fea0003c00000 */
.L_x_1543:
[----:B------:R-:W-:-:S06]  /*d5a0*/  UIADD3 UR4, UR40, 0x6000, URZ ;  /* 0x0000600028047890 */ /* 0x000fcc000fffe03f */
[----:B------:R-:W-:-:S05]  /*d5b0*/  IMAD.U32 R18, RZ, RZ, UR4 ;  /* 0x00000004ff127e24 */ /* 0x000fca000f8e00ff */
        /* <DEDUP_REMOVED lines=18> */
.L_x_1544:
        /* <DEDUP_REMOVED lines=20> */
.L_x_1545:
        /* <DEDUP_REMOVED lines=18> */
.L_x_1546:
[----:B------:R-:W-:Y:S01]  /*d940*/  ULDC.64 UR4, c[0x0][0x9f8] ;  /* 0x00027e0000047ab9 */ /* 0x000fe20000000a00 */
[----:B------:R-:W-:Y:S01]  /*d950*/  IMAD.U32 R5, RZ, RZ, UR39 ;  /* 0x00000027ff057e24 */ /* 0x000fe2000f8e00ff */
[----:B------:R-:W-:Y:S01]  /*d960*/  ISETP.NE.U32.AND P0, PT, RZ, UR4, PT ;  /* 0x00000004ff007c0c */ /* 0x000fe2000bf05070 */
[----:B------:R-:W-:Y:S01]  /*d970*/  IMAD.U32 R18, RZ, RZ, UR39 ;  /* 0x00000027ff127e24 */ /* 0x000fe2000f8e00ff */
[----:B------:R-:W1:Y:S01]  /*d980*/  S2R R6, SR_TID.X ;  /* 0x0000000000067919 */ /* 0x000e620000002100 */
[----:B------:R-:W2:Y:S01]  /*d990*/  LDC R0, c[0x0][0x428] ;  /* 0x00010a00ff007b82 */ /* 0x000ea20000000800 */
[----:B------:R-:W-:-:S13]  /*d9a0*/  ISETP.NE.AND.EX P0, PT, RZ, UR5, PT, P0 ;  /* 0x00000005ff007c0c */ /* 0x000fda000bf05300 */
[----:B------:R-:W3:Y:S01]  /*d9b0*/  @P0 LDC.64 R2, c[0x0][0x9f8] ;  /* 0x00027e00ff020b82 */ /* 0x000ee20000000a00 */
[----:B-1----:R-:W-:Y:S01]  /*d9c0*/  LOP3.LUT R21, R6, 0x7f, RZ, 0xc0, !PT ;  /* 0x0000007f06157812 */ /* 0x002fe200078ec0ff */
[----:B---3--:R-:W-:-:S03]  /*d9d0*/  @P0 IMAD.WIDE R2, R5, 0x4, R2 ;  /* 0x0000000405020825 */ /* 0x008fc600078e0202 */
[----:B------:R-:W-:-:S03]  /*d9e0*/  ISETP.NE.AND P2, PT, R21, RZ, PT ;  /* 0x000000ff1500720c */ /* 0x000fc60003f45270 */
[----:B------:R-:W1:Y:S01]  /*d9f0*/  LDC.64 R4, c[0x0][0x3f8] ;  /* 0x0000fe00ff047b82 */ /* 0x000e620000000a00 */
[----:B------:R-:W3:Y:S01]  /*da00*/  @P0 LDG.E R18, desc[UR46][R2.64] ;  /* 0x0000002e02120981 */ /* 0x000ee2000c1e1900 */
[----:B--2---:R-:W-:Y:S01]  /*da10*/  ISETP.NE.AND P0, PT, R0, 0x1, PT ;  /* 0x000000010000780c */ /* 0x004fe20003f05270 */
[----:B------:R-:W-:Y:S01]  /*da20*/  UMOV UR36, URZ ;  /* 0x0000003f00247c82 */ /* 0x000fe20008000000 */
[----:B------:R-:W-:Y:S01]  /*da30*/  UMOV UR6, 0xffffffff ;  /* 0xffffffff00067882 */ /* 0x000fe20000000000 */
[----:B------:R-:W-:Y:S01]  /*da40*/  SHF.R.U32.HI R6, RZ, 0x5, R6 ;  /* 0x00000005ff067819 */ /* 0x000fe20000011606 */
[----:B------:R-:W-:-:S03]  /*da50*/  IMAD.U32 R19, RZ, RZ, UR38 ;  /* 0x00000026ff137e24 */ /* 0x000fc6000f8e00ff */
[----:B------:R-:W-:Y:S01]  /*da60*/  LOP3.LUT R6, R6, 0x3, RZ, 0xc0, !PT ;  /* 0x0000000306067812 */ /* 0x000fe200078ec0ff */
[----:B------:R-:W-:-:S05]  /*da70*/  VOTEU.ALL UP1, P2 ;  /* 0x00000000003f7886 */ /* 0x000fca0001020000 */
[----:B------:R-:W2:Y:S01]  /*da80*/  @P0 LDC R0, c[0x0][0x42c] ;  /* 0x00010b00ff000b82 */ /* 0x000ea20000000800 */
[----:B------:R-:W-:-:S04]  /*da90*/  @!UP1 UIADD3 UR4, UP0, UR44, 0x270, URZ ;  /* 0x000002702c049890 */ /* 0x000fc8000ff1e03f */
[----:B------:R-:W-:Y:S01]  /*daa0*/  @!UP1 UIADD3.X UR5, URZ, UR45, URZ, UP0, !UPT ;  /* 0x0000002d3f059290 */ /* 0x000fe200087fe43f */
[----:B-1----:R-:W-:Y:S02]  /*dab0*/  ISETP.NE.U32.AND P1, PT, R4, RZ, PT ;  /* 0x000000ff0400720c */ /* 0x002fe40003f25070 */
[----:B------:R-:W1:Y:S02]  /*dac0*/  @P0 LDC R7, c[0x0][0x430] ;  /* 0x00010c00ff070b82 */ /* 0x000e640000000800 */
[----:B------:R-:W-:-:S04]  /*dad0*/  ISETP.NE.AND.EX P1, PT, R5, RZ, PT, P1 ;  /* 0x000000ff0500720c */ /* 0x000fc80003f25310 */
[----:B------:R4:W-:Y:S01]  /*dae0*/  @!UP1 UTMAPF.L2.4D [UR36], [UR4] ;  /* 0x00000024040095b8 */ /* 0x0009e20008018000 */
[----:B--2---:R-:W-:-:S05]  /*daf0*/  @P0 IMAD.HI.U32 R0, R0, UR38, RZ ;  /* 0x0000002600000c27 */ /* 0x004fca000f8e00ff */
[----:B-1----:R-:W-:Y:S02]  /*db00*/  @P0 SHF.R.U32.HI R19, RZ, R7, R0 ;  /* 0x00000007ff130219 */ /* 0x002fe40000011600 */
[----:B---3--:R-:W-:Y:S02]  /*db10*/  SHF.R.S32.HI R20, RZ, 0x1f, R18 ;  /* 0x0000001fff147819 */ /* 0x008fe40000011412 */
[----:B------:R-:W-:Y:S01]  /*db20*/  SEL R2, R18, RZ, !P1 ;  /* 0x000000ff12027207 */ /* 0x000fe20004800000 */
[----:B----4-:R-:W-:Y:S06]  /*db30*/  BRA.DIV UR6, `(.L_x_1547) ;  /* 0x0000001e06bc7947 */ /* 0x010fec000b800000 */
[----:B------:R1:W2:Y:S02]  /*db40*/  SHFL.IDX PT, R14, R6, RZ, 0x1f ;  /* 0x00001fff060e7589 */ /* 0x0002a400000e0000 */
.L_x_1608:
[----:B--2---:R-:W-:Y:S02]  /*db50*/  ISETP.NE.AND P0, PT, R14, RZ, PT ;  /* 0x000000ff0e00720c */ /* 0x004fe40003f05270 */
[----:B------:R-:W-:-:S11]  /*db60*/  PLOP3.LUT P6, PT, PT, PT, PT, 0x8, 0x0 ;  /* 0x000000000000781c */ /* 0x000fd60003fce170 */
[----:B------:R-:W-:Y:S05]  /*db70*/  @P0 BRA `(.L_x_1548) ;  /* 0x0000000400700947 */ /* 0x000fea0003800000 */
[----:B------:R-:W-:-:S06]  /*db80*/  UIADD3 UR4, UR41, -0x1, URZ ;  /* 0xffffffff29047890 */ /* 0x000fcc000fffe03f */
[----:B------:R-:W-:Y:S01]  /*db90*/  MOV R0, UR4 ;  /* 0x0000000400007c02 */ /* 0x000fe20008000f00 */
[----:B------:R-:W-:-:S03]  /*dba0*/  UMOV UR4, 0xffffffff ;  /* 0xffffffff00047882 */ /* 0x000fc60000000000 */
[----:B------:R-:W-:Y:S05]  /*dbb0*/  BRA.DIV UR4, `(.L_x_1549) ;  /* 0x0000001e04bc7947 */ /* 0x000fea000b800000 */
[----:B------:R-:W-:-:S13]  /*dbc0*/  ELECT P6, URZ, PT ;  /* 0x00000000003f782f */ /* 0x000fda00038c0000 */
.L_x_1611:
        /* <DEDUP_REMOVED lines=21> */
.L_x_1551:
[----:B-1----:R-:W-:Y:S02]  /*dd20*/  LEA R6, R16, UR40, 0x3 ;  /* 0x0000002810067c11 */ /* 0x002fe4000f8e18ff */
[----:B------:R-:W-:Y:S02]  /*dd30*/  SHF.L.U32 R3, R17, 0x1f, RZ ;  /* 0x0000001f11037819 */ /* 0x000fe400000006ff */
[----:B------:R-:W-:Y:S02]  /*dd40*/  ISETP.NE.AND P0, PT, R21, RZ, PT ;  /* 0x000000ff1500720c */ /* 0x000fe40003f05270 */
[----:B------:R-:W1:Y:S02]  /*dd50*/  SYNCS.PHASECHK.TRANS64.TRYWAIT P3, [R6+URZ+0x13280], R3 ;  /* 0x01328003060075a7 */ /* 0x000e64000806017f */
[----:B-1----:R-:W-:Y:S09]  /*dd60*/  @!P3 BRA `(.L_x_1552) ;  /* 0x0000001c0070b947 */ /* 0x002ff20003800000 */
.L_x_1612:
[----:B------:R-:W-:Y:S05]  /*dd70*/  @P0 BRA `(.L_x_1553) ;  /* 0x0000000000140947 */ /* 0x000fea0003800000 */
[----:B------:R-:W-:Y:S01]  /*dd80*/  ISETP.NE.AND P3, PT, R29, RZ, PT ;  /* 0x000000ff1d00720c */ /* 0x000fe20003f65270 */
[----:B--2---:R-:W-:-:S04]  /*dd90*/  IMAD.MOV.U32 R4, RZ, RZ, 0x2800 ;  /* 0x00002800ff047424 */ /* 0x004fc800078e00ff */
[----:B------:R3:W-:Y:S08]  /*dda0*/  SYNCS.ARRIVE.TRANS64 RZ, [R6+URZ+0x13270], R4 ;  /* 0x0132700406ff79a7 */ /* 0x0007f0000800003f */
[----:B------:R-:W-:Y:S05]  /*ddb0*/  @!P3 BRA `(.L_x_1553) ;  /* 0x000000000004b947 */ /* 0x000fea0003800000 */
[----:B------:R-:W-:Y:S01]  /*ddc0*/  BPT.TRAP 0x1 ;  /* 0x000000040000795c */ /* 0x000fe20000300000 */
.L_x_1553:
[----:B--2---:R-:W-:Y:S01]  /*ddd0*/  IMAD.U32 R5, RZ, RZ, UR40 ;  /* 0x00000028ff057e24 */ /* 0x004fe2000f8e00ff */
        /* <DEDUP_REMOVED lines=15> */
[----:B------:R-:W3:Y:S02]  /*ded0*/  SYNCS.PHASECHK.TRANS64.TRYWAIT P3, [R6+URZ+0x13240], R3 ;  /* 0x01324003060075a7 */ /* 0x000ee4000806017f */
[----:B--23--:R-:W-:Y:S05]  /*dee0*/  @!P3 BRA `(.L_x_1554) ;  /* 0x0000001c0024b947 */ /* 0x00cfea0003800000 */
.L_x_1613:
[----:B------:R-:W-:Y:S05]  /*def0*/  @P0 BRA `(.L_x_1555) ;  /* 0x0000000000140947 */ /* 0x000fea0003800000 */
[----:B------:R-:W-:Y:S01]  /*df00*/  ISETP.NE.AND P0, PT, R29, RZ, PT ;  /* 0x000000ff1d00720c */ /* 0x000fe20003f05270 */
[----:B-12---:R-:W-:-:S04]  /*df10*/  IMAD.MOV.U32 R3, RZ, RZ, 0x2800 ;  /* 0x00002800ff037424 */ /* 0x006fc800078e00ff */
[----:B------:R3:W-:Y:S08]  /*df20*/  SYNCS.ARRIVE.TRANS64 RZ, [R6+URZ+0x13230], R3 ;  /* 0x0132300306ff79a7 */ /* 0x0007f0000800003f */
[----:B------:R-:W-:Y:S05]  /*df30*/  @!P0 BRA `(.L_x_1555) ;  /* 0x0000000000048947 */ /* 0x000fea0003800000 */
[----:B------:R-:W-:Y:S01]  /*df40*/  BPT.TRAP 0x1 ;  /* 0x000000040000795c */ /* 0x000fe20000300000 */
.L_x_1555:
        /* <DEDUP_REMOVED lines=13> */
[----:B----4-:R-:W-:Y:S01]  /*e020*/  NOP ;  /* 0x0000000000007918 */ /* 0x010fe20000000000 */
.L_x_1550:
        /* <DEDUP_REMOVED lines=10> */
[----:B------:R-:W-:Y:S01]  /*e0d0*/  @P0 IMAD.MOV.U32 R0, RZ, RZ, 0x3000 ;  /* 0x00003000ff000424 */ /* 0x000fe200078e00ff */
[----:B------:R-:W-:Y:S01]  /*e0e0*/  UMOV UR11, UR37 ;  /* 0x00000025000b7c82 */ /* 0x000fe20008000000 */
[----:B------:R-:W-:Y:S01]  /*e0f0*/  UMOV UR12, UR38 ;  /* 0x00000026000c7c82 */ /* 0x000fe20008000000 */
[----:B------:R-:W-:Y:S01]  /*e100*/  UMOV UR13, UR39 ;  /* 0x00000027000d7c82 */ /* 0x000fe20008000000 */
[----:B------:R4:W-:Y:S01]  /*e110*/  @P0 SYNCS.ARRIVE.TRANS64 RZ, [UR40+0x13200], R0 ;  /* 0x01320000ffff09a7 */ /* 0x0009e20008000028 */
[----:B------:R4:W-:Y:S01]  /*e120*/  UTMALDG.4D [UR8], [UR4], desc[UR6] ;  /* 0x00000608040075b4 */ /* 0x0009e20008019000 */
[----:B------:R-:W-:Y:S02]  /*e130*/  NOP ;  /* 0x0000000000007918 */ /* 0x000fe40000000000 */
.L_x_1548:
[----:B------:R-:W-:Y:S01]  /*e140*/  VIADD R27, R27, 0x1 ;  /* 0x000000011b1b7836 */ /* 0x000fe20000000000 */
[----:B------:R-:W-:Y:S04]  /*e150*/  BSSY B0, `(.L_x_1556) ;  /* 0x0000007000007945 */ /* 0x000fe80003800000 */
[----:B----4-:R-:W-:-:S04]  /*e160*/  LEA.HI R0, R27, R27, RZ, 0x1 ;  /* 0x0000001b1b007211 */ /* 0x010fc800078f08ff */
[----:B------:R-:W-:-:S05]  /*e170*/  LOP3.LUT R0, R0, 0xfffffffe, RZ, 0xc0, !PT ;  /* 0xfffffffe00007812 */ /* 0x000fca00078ec0ff */
[----:B------:R-:W-:-:S05]  /*e180*/  IMAD.IADD R0, R27, 0x1, -R0 ;  /* 0x000000011b007824 */ /* 0x000fca00078e0a00 */
[----:B------:R-:W-:-:S04]  /*e190*/  SHF.L.U32 R0, R0, 0x1f, RZ ;  /* 0x0000001f00007819 */ /* 0x000fc800000006ff */
[----:B------:R-:W4:Y:S02]  /*e1a0*/  SYNCS.PHASECHK.TRANS64.TRYWAIT P0, [UR40+0x13220], R0 ;  /* 0x01322000ff0075a7 */ /* 0x000f240008000168 */
[----:B----4-:R-:W-:Y:S05]  /*e1b0*/  @!P0 BRA `(.L_x_1557) ;  /* 0x0000001800848947 */ /* 0x010fea0003800000 */
.L_x_1614:
[----:B------:R-:W-:Y:S05]  /*e1c0*/  BSYNC B0 ;  /* 0x0000000000007941 */ /* 0x000fea0003800000 */
.L_x_1556:
[----:B------:R-:W-:-:S06]  /*e1d0*/  UISETP.GE.AND UP0, UPT, UR41, 0x2, UPT ;  /* 0x000000022900788c */ /* 0x000fcc000bf06270 */
[----:B------:R-:W-:-:S13]  /*e1e0*/  PLOP3.LUT P0, PT, PT, PT, UP0, 0x80, 0x0 ;  /* 0x000000000000781c */ /* 0x000fda0003f0f008 */
[----:B------:R-:W-:Y:S05]  /*e1f0*/  @!P0 BRA `(.L_x_1558) ;  /* 0x0000000800b88947 */ /* 0x000fea0003800000 */
[----:B------:R-:W-:Y:S01]  /*e200*/  UIADD3 UR4, UR41, -0x2, URZ ;  /* 0xfffffffe29047890 */ /* 0x000fe2000fffe03f */
[----:B------:R-:W-:Y:S02]  /*e210*/  IMAD.MOV.U32 R7, RZ, RZ, R17 ;  /* 0x000000ffff077224 */ /* 0x000fe400078e0011 */
[----:B-123--:R-:W-:-:S03]  /*e220*/  IMAD.MOV.U32 R6, RZ, RZ, R16 ;  /* 0x000000ffff067224 */ /* 0x00efc600078e0010 */
[----:B------:R-:W-:-:S07]  /*e230*/  IMAD.U32 R0, RZ, RZ, UR4 ;  /* 0x00000004ff007e24 */ /* 0x000fce000f8e00ff */
.L_x_1578:
[----:B------:R-:W-:Y:S01]  /*e240*/  VIADD R16, R6, 0x1 ;  /* 0x0000000106107836 */ /* 0x000fe20000000000 */
[----:B------:R-:W-:Y:S05]  /*e250*/  YIELD ;  /* 0x0000000000007946 */ /* 0x000fea0003800000 */
[----:B------:R-:W-:Y:S01]  /*e260*/  ISETP.NE.AND P0, PT, R16, 0x2, PT ;  /* 0x000000021000780c */ /* 0x000fe20003f05270 */
[----:B------:R-:W-:Y:S03]  /*e270*/  BSSY B0, `(.L_x_1559) ;  /* 0x0000061000007945 */ /* 0x000fe60003800000 */
[----:B------:R-:W-:-:S02]  /*e280*/  SEL R4, RZ, 0x1, P0 ;  /* 0x00000001ff047807 */ /* 0x000fc40000000000 */
[----:B------:R-:W-:Y:S02]  /*e290*/  SEL R16, R16, RZ, P0 ;  /* 0x000000ff10107207 */ /* 0x000fe40000000000 */
[----:B------:R-:W-:Y:S01]  /*e2a0*/  LOP3.LUT R17, R7, R4, RZ, 0x3c, !PT ;  /* 0x0000000407117212 */ /* 0x000fe200078e3cff */
[----:B-1--4-:R-:W-:Y:S06]  /*e2b0*/  @!P6 BRA `(.L_x_1560) ;  /* 0x000000040070e947 */ /* 0x012fec0003800000 */
[----:B------:R-:W-:Y:S01]  /*e2c0*/  IMAD.MOV.U32 R9, RZ, RZ, R0 ;  /* 0x000000ffff097224 */ /* 0x000fe200078e0000 */
[----:B------:R-:W-:Y:S06]  /*e2d0*/  @!P1 BRA `(.L_x_1561) ;  /* 0x00000000004c9947 */ /* 0x000fec0003800000 */
[----:B------:R-:W1:Y:S01]  /*e2e0*/  LDC R9, c[0x0][0x41c] ;  /* 0x00010700ff097b82 */ /* 0x000e620000000800 */
[----:B------:R-:W-:Y:S01]  /*e2f0*/  IMAD.MOV.U32 R11, RZ, RZ, R0 ;  /* 0x000000ffff0b7224 */ /* 0x000fe200078e0000 */
[----:B------:R-:W-:Y:S02]  /*e300*/  ULDC.64 UR4, c[0x0][0x408] ;  /* 0x0001020000047ab9 */ /* 0x000fe40000000a00 */
[----:B------:R-:W-:-:S04]  /*e310*/  IMAD R5, R20, UR4, RZ ;  /* 0x0000000414057c24 */ /* 0x000fc8000f8e02ff */
[----:B------:R-:W-:Y:S01]  /*e320*/  IMAD R5, R18, UR5, R5 ;  /* 0x0000000512057c24 */ /* 0x000fe2000f8e0205 */
[----:B-1----:R-:W-:-:S13]  /*e330*/  ISETP.NE.AND P0, PT, R9, 0x1, PT ;  /* 0x000000010900780c */ /* 0x002fda0003f05270 */
[----:B------:R-:W1:Y:S02]  /*e340*/  @P0 LDC.64 R2, c[0x0][0x420] ;  /* 0x00010800ff020b82 */ /* 0x000e640000000a00 */
[----:B-1----:R-:W-:-:S05]  /*e350*/  @P0 IMAD.HI.U32 R2, R0, R2, RZ ;  /* 0x0000000200020227 */ /* 0x002fca00078e00ff */
        /* <DEDUP_REMOVED lines=11> */
.L_x_1561:
[----:B------:R-:W2:Y:S01]  /*e410*/  S2R R3, SR_TID.X ;  /* 0x0000000000037919 */ /* 0x000ea20000002100 */
[----:B-1----:R-:W-:Y:S01]  /*e420*/  SHF.L.U32 R4, R17, 0x1f, RZ ;  /* 0x0000001f11047819 */ /* 0x002fe200000006ff */
[----:B------:R-:W-:Y:S01]  /*e430*/  BSSY B1, `(.L_x_1562) ;  /* 0x0000006000017945 */ /* 0x000fe20003800000 */
[----:B--2---:R-:W-:Y:S02]  /*e440*/  LOP3.LUT R5, R3, 0x7f, RZ, 0xc0, !PT ;  /* 0x0000007f03057812 */ /* 0x004fe400078ec0ff */
[----:B------:R-:W-:Y:S02]  /*e450*/  LEA R3, R16, UR40, 0x3 ;  /* 0x0000002810037c11 */ /* 0x000fe4000f8e18ff */
[----:B------:R-:W-:Y:S02]  /*e460*/  ISETP.NE.AND P3, PT, R5, RZ, PT ;  /* 0x000000ff0500720c */ /* 0x000fe40003f65270 */
[----:B------:R-:W1:Y:S02]  /*e470*/  SYNCS.PHASECHK.TRANS64.TRYWAIT P0, [R3+URZ+0x13280], R4 ;  /* 0x01328004030075a7 */ /* 0x000e64000800017f */
[----:B-1----:R-:W-:Y:S09]  /*e480*/  @!P0 BRA `(.L_x_1563) ;  /* 0x0000001400e88947 */ /* 0x002ff20003800000 */
.L_x_1615:
[----:B------:R-:W-:Y:S05]  /*e490*/  BSYNC B1 ;  /* 0x0000000000017941 */ /* 0x000fea0003800000 */
.L_x_1562:
[----:B------:R-:W-:Y:S04]  /*e4a0*/  BSSY B1, `(.L_x_1564) ;  /* 0x0000007000017945 */ /* 0x000fe80003800000 */
[----:B------:R-:W-:Y:S05]  /*e4b0*/  @P3 BRA `(.L_x_1565) ;  /* 0x0000000000143947 */ /* 0x000fea0003800000 */
[----:B------:R-:W-:Y:S01]  /*e4c0*/  ISETP.NE.AND P0, PT, R29, RZ, PT ;  /* 0x000000ff1d00720c */ /* 0x000fe20003f05270 */
[----:B------:R-:W-:-:S04]  /*e4d0*/  IMAD.MOV.U32 R8, RZ, RZ, 0x2800 ;  /* 0x00002800ff087424 */ /* 0x000fc800078e00ff */
[----:B------:R2:W-:Y:S08]  /*e4e0*/  SYNCS.ARRIVE.TRANS64 RZ, [R3+URZ+0x13270], R8 ;  /* 0x0132700803ff79a7 */ /* 0x0005f0000800003f */
[----:B------:R-:W-:Y:S05]  /*e4f0*/  @!P0 BRA `(.L_x_1565) ;  /* 0x0000000000048947 */ /* 0x000fea0003800000 */
[----:B------:R-:W-:Y:S01]  /*e500*/  BPT.TRAP 0x1 ;  /* 0x000000040000795c */ /* 0x000fe20000300000 */
.L_x_1565:
[----:B------:R-:W-:Y:S05]  /*e510*/  BSYNC B1 ;  /* 0x0000000000017941 */ /* 0x000fea0003800000 */
.L_x_1564:
[----:B------:R-:W-:Y:S01]  /*e520*/  IMAD.MOV.U32 R11, RZ, RZ, RZ ;  /* 0x000000ffff0b7224 */ /* 0x000fe200078e00ff */
[----:B------:R-:W-:Y:S01]  /*e530*/  R2UR UR12, R19 ;  /* 0x00000000130c72ca */ /* 0x000fe200000e0000 */
[----:B------:R-:W-:Y:S01]  /*e540*/  IMAD.U32 R5, RZ, RZ, UR40 ;  /* 0x00000028ff057e24 */ /* 0x000fe2000f8e00ff */
[----:B------:R-:W-:Y:S01]  /*e550*/  UIADD3 UR4, UP0, UR44, 0x470, URZ ;  /* 0x000004702c047890 */ /* 0x000fe2000ff1e03f */
[----:B------:R-:W-:Y:S01]  /*e560*/  PLOP3.LUT P0, PT, PT, PT, PT, 0x80, 0x0 ;  /* 0x000000000000781c */ /* 0x000fe20003f0f070 */
[----:B------:R-:W-:Y:S01]  /*e570*/  IMAD R9, R9, 0xa0, RZ ;  /* 0x000000a009097824 */ /* 0x000fe200078e02ff */
[----:B------:R-:W-:Y:S01]  /*e580*/  R2UR UR10, R11 ;  /* 0x000000000b0a72ca */ /* 0x000fe200000e0000 */
[----:B--2---:R-:W-:Y:S01]  /*e590*/  IMAD R8, R16, 0x2800, R5 ;  /* 0x0000280010087824 */ /* 0x004fe200078e0205 */
[----:B------:R-:W-:Y:S01]  /*e5a0*/  UIADD3.X UR5, URZ, UR45, URZ, UP0, !UPT ;  /* 0x0000002d3f057290 */ /* 0x000fe200087fe43f */
[----:B------:R-:W-:Y:S01]  /*e5b0*/  VIADD R10, R3, 0x13270 ;  /* 0x00013270030a7836 */ /* 0x000fe20000000000 */
[----:B------:R-:W-:Y:S01]  /*e5c0*/  UMOV UR6, 0x0 ;  /* 0x0000000000067882 */ /* 0x000fe20000000000 */
[----:B------:R-:W-:Y:S01]  /*e5d0*/  VIADD R5, R8, 0x6000 ;  /* 0x0000600008057836 */ /* 0x000fe20000000000 */
[----:B------:R-:W-:-:S09]  /*e5e0*/  UMOV UR7, 0x14f00000 ;  /* 0x14f0000000077882 */ /* 0x000fd20000000000 */
.L_x_1566:
        /* <DEDUP_REMOVED lines=12> */
.L_x_1616:
[----:B------:R-:W-:Y:S05]  /*e6b0*/  BSYNC B1 ;  /* 0x0000000000017941 */ /* 0x000fea0003800000 */
.L_x_1567:
[----:B------:R-:W-:Y:S01]  /*e6c0*/  BSSY B1, `(.L_x_1569) ;  /* 0x0000009000017945 */ /* 0x000fe20003800000 */
[----:B-12---:R-:W-:Y:S02]  /*e6d0*/  IMAD.MOV.U32 R4, RZ, RZ, 0x0 ;  /* 0x00000000ff047424 */ /* 0x006fe400078e00ff */
[----:B------:R-:W-:Y:S01]  /*e6e0*/  IMAD.MOV.U32 R5, RZ, RZ, 0x14f00000 ;  /* 0x14f00000ff057424 */ /* 0x000fe200078e00ff */
[----:B------:R-:W-:Y:S06]  /*e6f0*/  @P3 BRA `(.L_x_1570) ;  /* 0x0000000000143947 */ /* 0x000fec0003800000 */
[----:B------:R-:W-:Y:S01]  /*e700*/  ISETP.NE.AND P0, PT, R29, RZ, PT ;  /* 0x000000ff1d00720c */ /* 0x000fe20003f05270 */
[----:B------:R-:W-:-:S04]  /*e710*/  IMAD.MOV.U32 R10, RZ, RZ, 0x2800 ;  /* 0x00002800ff0a7424 */ /* 0x000fc800078e00ff */
[----:B------:R1:W-:Y:S08]  /*e720*/  SYNCS.ARRIVE.TRANS64 RZ, [R3+URZ+0x13230], R10 ;  /* 0x0132300a03ff79a7 */ /* 0x0003f0000800003f */
[----:B------:R-:W-:Y:S05]  /*e730*/  @!P0 BRA `(.L_x_1570) ;  /* 0x0000000000048947 */ /* 0x000fea0003800000 */
[----:B------:R-:W-:Y:S01]  /*e740*/  BPT.TRAP 0x1 ;  /* 0x000000040000795c */ /* 0x000fe20000300000 */
.L_x_1570:
[----:B------:R-:W-:Y:S05]  /*e750*/  BSYNC B1 ;  /* 0x0000000000017941 */ /* 0x000fea0003800000 */
.L_x_1569:
[----:B------:R-:W-:Y:S01]  /*e760*/  R2UR UR6, R4 ;  /* 0x00000000040672ca */ /* 0x000fe200000e0000 */
[----:B------:R-:W-:Y:S01]  /*e770*/  UIADD3 UR4, UP0, UR44, 0x370, URZ ;  /* 0x000003702c047890 */ /* 0x000fe2000ff1e03f */
[----:B------:R-:W-:Y:S01]  /*e780*/  R2UR UR7, R5 ;  /* 0x00000000050772ca */ /* 0x000fe200000e0000 */
[----:B------:R-:W-:Y:S01]  /*e790*/  VIADD R8, R8, 0xe000 ;  /* 0x0000e00008087836 */ /* 0x000fe20000000000 */
[----:B------:R-:W-:Y:S01]  /*e7a0*/  R2UR UR10, R11 ;  /* 0x000000000b0a72ca */ /* 0x000fe200000e0000 */
[----:B-1----:R-:W-:Y:S01]  /*e7b0*/  VIADD R3, R3, 0x13230 ;  /* 0x0001323003037836 */ /* 0x002fe20000000000 */
[----:B------:R-:W-:Y:S01]  /*e7c0*/  R2UR UR12, R19 ;  /* 0x00000000130c72ca */ /* 0x000fe200000e0000 */
[----:B------:R-:W-:Y:S01]  /*e7d0*/  UIADD3.X UR5, URZ, UR45, URZ, UP0, !UPT ;  /* 0x0000002d3f057290 */ /* 0x000fe200087fe43f */
[----:B------:R-:W-:-:S13]  /*e7e0*/  PLOP3.LUT P0, PT, PT, PT, PT, 0x80, 0x0 ;  /* 0x000000000000781c */ /* 0x000fda0003f0f070 */
.L_x_1571:
        /* <DEDUP_REMOVED lines=9> */
.L_x_1560:
[----:B------:R-:W-:Y:S05]  /*e880*/  BSYNC B0 ;  /* 0x0000000000007941 */ /* 0x000fea0003800000 */
.L_x_1559:
[----:B------:R-:W-:-:S13]  /*e890*/  ISETP.NE.AND P0, PT, R28, 0x3, PT ;  /* 0x000000031c00780c */ /* 0x000fda0003f05270 */
[----:B------:R-:W-:Y:S05]  /*e8a0*/  @!P0 BRA `(.L_x_1572) ;  /* 0x0000000000048947 */ /* 0x000fea0003800000 */
[----:B------:R-:W-:Y:S01]  /*e8b0*/  BPT.TRAP 0x1 ;  /* 0x000000040000795c */ /* 0x000fe20000300000 */
.L_x_1572:
[----:B------:R-:W-:Y:S01]  /*e8c0*/  LOP3.LUT R3, R7, 0x1, RZ, 0x3c, !PT ;  /* 0x0000000107037812 */ /* 0x000fe200078e3cff */
[----:B------:R-:W-:Y:S01]  /*e8d0*/  BSSY B0, `(.L_x_1573) ;  /* 0x0000006000007945 */ /* 0x000fe20003800000 */
[----:B------:R-:W-:Y:S02]  /*e8e0*/  LEA R12, R6, UR40, 0x3 ;  /* 0x00000028060c7c11 */ /* 0x000fe4000f8e18ff */
[----:B------:R-:W-:Y:S02]  /*e8f0*/  SHF.L.U32 R3, R3, 0x1f, RZ ;  /* 0x0000001f03037819 */ /* 0x000fe400000006ff */
[----:B------:R-:W-:Y:S02]  /*e900*/  ISETP.NE.AND P0, PT, R25, 0x3, PT ;  /* 0x000000031900780c */ /* 0x000fe40003f05270 */
[----:B------:R-:W1:Y:S02]  /*e910*/  SYNCS.PHASECHK.TRANS64.TRYWAIT P3, [R12+URZ+0x13270], R3 ;  /* 0x013270030c0075a7 */ /* 0x000e64000806017f */
[----:B-1----:R-:W-:Y:S09]  /*e920*/  @!P3 BRA `(.L_x_1574) ;  /* 0x0000001000e8b947 */ /* 0x002ff20003800000 */
.L_x_1617:
[----:B------:R-:W-:Y:S05]  /*e930*/  BSYNC B0 ;  /* 0x0000000000007941 */ /* 0x000fea0003800000 */
.L_x_1573:
[----:B------:R-:W-:Y:S05]  /*e940*/  @!P0 BRA `(.L_x_1575) ;  /* 0x0000000000048947 */ /* 0x000fea0003800000 */
[----:B------:R-:W-:Y:S01]  /*e950*/  BPT.TRAP 0x1 ;  /* 0x000000040000795c */ /* 0x000fe20000300000 */
.L_x_1575:
[----:B-1----:R-:W-:Y:S01]  /*e960*/  SHF.L.U32 R3, R7, 0x1f, RZ ;  /* 0x0000001f07037819 */ /* 0x002fe200000006ff */
[----:B------:R-:W-:-:S03]  /*e970*/  IMAD R10, R6, 0x2800, RZ ;  /* 0x00002800060a7824 */ /* 0x000fc600078e02ff */
[----:B------:R-:W1:Y:S02]  /*e980*/  SYNCS.PHASECHK.TRANS64.TRYWAIT P3, [R12+URZ+0x13260], R3 ;  /* 0x013260030c0075a7 */ /* 0x000e64000806017f */
[----:B-1----:R-:W-:Y:S05]  /*e990*/  @!P3 BRA `(.L_x_1576) ;  /* 0x0000001000e0b947 */ /* 0x002fea0003800000 */
.L_x_1618:
[C---:B-1----:R-:W-:Y:S01]  /*e9a0*/  LOP3.LUT R3, R10.reuse, R23, RZ, 0xfc, !PT ;  /* 0x000000170a037212 */ /* 0x042fe200078efcff */
[----:B------:R-:W-:Y:S05]  /*e9b0*/  WARPSYNC.ALL ;  /* 0x0000000000007948 */ /* 0x000fea0003800000 */
[----:B------:R-:W1:Y:S01]  /*e9c0*/  LDSM.16.MT88.4 R4, [R3+UR40+0x6000] ;  /* 0x006000280304783b */ /* 0x000e620008004200 */
[----:B------:R-:W-:-:S05]  /*e9d0*/  LOP3.LUT R13, R10, R22, RZ, 0xfc, !PT ;  /* 0x000000160a0d7212 */ /* 0x000fca00078efcff */
[----:B------:R-:W-:Y:S01]  /*e9e0*/  VIADD R13, R13, UR40 ;  /* 0x000000280d0d7c36 */ /* 0x000fe20008000000 */
[C-C-:B-1----:R-:W-:Y:S02]  /*e9f0*/  PRMT R8, R4.reuse, 0x6420, R5.reuse ;  /* 0x0000642004087816 */ /* 0x142fe40000000005 */
[----:B------:R-:W-:Y:S02]  /*ea00*/  PRMT R9, R4, 0x7531, R5 ;  /* 0x0000753104097816 */ /* 0x000fe40000000005 */
[C-C-:B------:R-:W-:Y:S02]  /*ea10*/  PRMT R10, R6.reuse, 0x6420, R7.reuse ;  /* 0x00006420060a7816 */ /* 0x140fe40000000007 */
[----:B------:R-:W-:-:S05]  /*ea20*/  PRMT R11, R6, 0x7531, R7 ;  /* 0x00007531060b7816 */ /* 0x000fca0000000007 */
[----:B------:R-:W-:Y:S04]  /*ea30*/  STSM.16.M88.4 [R13+0x1000], R8 ;  /* 0x001000080d007844 */ /* 0x000fe80000000200 */
[----:B------:R-:W1:Y:S02]  /*ea40*/  LDSM.16.MT88.4 R4, [R3+UR40+0x6800] ;  /* 0x006800280304783b */ /* 0x000e640008004200 */
[C-C-:B-1----:R-:W-:Y:S02]  /*ea50*/  PRMT R8, R4.reuse, 0x6420, R5.reuse ;  /* 0x0000642004087816 */ /* 0x142fe40000000005 */
[----:B------:R-:W-:Y:S02]  /*ea60*/  PRMT R9, R4, 0x7531, R5 ;  /* 0x0000753104097816 */ /* 0x000fe40000000005 */
[----:B------:R-:W-:-:S02]  /*ea70*/  PRMT R10, R6, 0x6420, R7 ;  /* 0x00006420060a7816 */ /* 0x000fc40000000007 */
        /* <DEDUP_REMOVED lines=25> */
[----:B--2---:R-:W2:Y:S01]  /*ec10*/  FENCE.VIEW.ASYNC.S ;  /* 0x00000000000073c6 */ /* 0x004ea20000000000 */
[----:B------:R-:W-:Y:S05]  /*ec20*/  @!P0 BRA `(.L_x_1577) ;  /* 0x0000000000048947 */ /* 0x000fea0003800000 */
[----:B------:R-:W-:Y:S01]  /*ec30*/  BPT.TRAP 0x1 ;  /* 0x000000040000795c */ /* 0x000fe20000300000 */
.L_x_1577:
[----:B--2---:R4:W-:Y:S01]  /*ec40*/  SYNCS.ARRIVE.TRANS64.A1T0 RZ, [R12+URZ+0x13250], RZ ;  /* 0x013250ff0cff79a7 */ /* 0x0049e2000810003f */
[----:B------:R-:W-:Y:S01]  /*ec50*/  BAR.SYNC.DEFER_BLOCKING 0x2, 0x80 ;  /* 0x0082000000007b1d */ /* 0x000fe20000010000 */
[----:B------:R-:W-:Y:S01]  /*ec60*/  ISETP.GT.AND P0, PT, R0, RZ, PT ;  /* 0x000000ff0000720c */ /* 0x000fe20003f04270 */
[----:B------:R-:W-:Y:S01]  /*ec70*/  @!P2 VIADD R3, R12, 0x13280 ;  /* 0x000132800c03a836 */ /* 0x000fe20000000000 */
[----:B------:R-:W-:Y:S01]  /*ec80*/  IADD3 R0, R0, -0x1, RZ ;  /* 0xffffffff00007810 */ /* 0x000fe20007ffe0ff */
[----:B------:R-:W-:Y:S02]  /*ec90*/  IMAD.MOV.U32 R7, RZ, RZ, R17 ;  /* 0x000000ffff077224 */ /* 0x000fe400078e0011 */
[----:B------:R-:W-:Y:S01]  /*eca0*/  IMAD.MOV.U32 R6, RZ, RZ, R16 ;  /* 0x000000ffff067224 */ /* 0x000fe200078e0010 */
[----:B------:R-:W-:-:S04]  /*ecb0*/  @!P2 PRMT R3, RZ, 0x654, R3 ;  /* 0x00000654ff03a816 */ /* 0x000fc80000000003 */
[----:B------:R4:W-:Y:S03]  /*ecc0*/  @!P2 SYNCS.ARRIVE.TRANS64.RED.A1T0 RZ, [R3+URZ], RZ ;  /* 0x000000ff03ffa9a7 */ /* 0x0009e6000810043f */
[----:B------:R-:W-:Y:S05]  /*ecd0*/  @P0 BRA `(.L_x_1578) ;  /* 0xfffffff400580947 */ /* 0x000fea000383ffff */
.L_x_1558:
[----:B------:R-:W-:Y:S01]  /*ece0*/  BSSY B0, `(.L_x_1579) ;  /* 0x000000f000007945 */ /* 0x000fe20003800000 */
[----:B------:R-:W-:-:S03]  /*ecf0*/  ISETP.NE.AND P1, PT, R28, 0x3, PT ;  /* 0x000000031c00780c */ /* 0x000fc60003f25270 */
[----:B------:R-:W-:Y:S10]  /*ed00*/  @P2 BRA `(.L_x_1580) ;  /* 0x0000000000302947 */ /* 0x000ff40003800000 */
[----:B------:R-:W5:Y:S01]  /*ed10*/  S2R R7, SR_LANEID ;  /* 0x0000000000077919 */ /* 0x000f620000000000 */
[----:B------:R-:W-:Y:S01]  /*ed20*/  VOTEU.ANY UR4, UPT, PT ;  /* 0x0000000000047886 */ /* 0x000fe200038e0100 */
[----:B-1234-:R-:W1:Y:S01]  /*ed30*/  LDC.64 R2, c[0x0][0xdf0] ;  /* 0x00037c00ff027b82 */ /* 0x01ee620000000a00 */
[----:B------:R-:W5:Y:S08]  /*ed40*/  FLO.U32 R0, UR4 ;  /* 0x0000000400007d00 */ /* 0x000f7000080e0000 */
[----:B------:R-:W1:Y:S01]  /*ed50*/  POPC R5, UR4 ;  /* 0x0000000400057d09 */ /* 0x000e620008000000 */
[----:B-----5:R-:W-:-:S13]  /*ed60*/  ISETP.EQ.U32.AND P0, PT, R0, R7, PT ;  /* 0x000000070000720c */ /* 0x020fda0003f02070 */
[----:B-1----:R-:W2:Y:S01]  /*ed70*/  @P0 ATOMG.E.ADD.STRONG.GPU PT, R3, desc[UR46][R2.64], R5 ;  /* 0x00000005020309a8 */ /* 0x002ea200081ee1ee */
[----:B------:R-:W1:Y:S02]  /*ed80*/  S2R R4, SR_LTMASK ;  /* 0x0000000000047919 */ /* 0x000e640000003900 */
[----:B-1----:R-:W-:-:S04]  /*ed90*/  LOP3.LUT R4, R4, UR4, RZ, 0xc0, !PT ;  /* 0x0000000404047c12 */ /* 0x002fc8000f8ec0ff */
[----:B------:R-:W1:Y:S01]  /*eda0*/  POPC R7, R4 ;  /* 0x0000000400077309 */ /* 0x000e620000000000 */
[----:B--2---:R-:W1:Y:S02]  /*edb0*/  SHFL.IDX PT, R0, R3, R0, 0x1f ;  /* 0x00001f0003007589 */ /* 0x004e6400000e0000 */
[----:B-1----:R-:W-:-:S07]  /*edc0*/  IADD3 R24, R0, UR42, R7 ;  /* 0x0000002a00187c10 */ /* 0x002fce000fffe007 */
.L_x_1580:
[----:B------:R-:W-:Y:S05]  /*edd0*/  BSYNC B0 ;  /* 0x0000000000007941 */ /* 0x000fea0003800000 */
.L_x_1579:
[----:B------:R-:W-:Y:S05]  /*ede0*/  @!P1 BRA `(.L_x_1581) ;  /* 0x0000000000049947 */ /* 0x000fea0003800000 */
[----:B------:R-:W-:Y:S01]  /*edf0*/  BPT.TRAP 0x1 ;  /* 0x000000040000795c */ /* 0x000fe20000300000 */
.L_x_1581:
[----:B-1234-:R-:W-:Y:S01]  /*ee00*/  LOP3.LUT R3, R17, 0x1, RZ, 0x3c, !PT ;  /* 0x0000000111037812 */ /* 0x01efe200078e3cff */
[----:B------:R-:W-:Y:S01]  /*ee10*/  BSSY B0, `(.L_x_1582) ;  /* 0x0000006000007945 */ /* 0x000fe20003800000 */
[----:B------:R-:W-:Y:S02]  /*ee20*/  LEA R2, R16, UR40, 0x3 ;  /* 0x0000002810027c11 */ /* 0x000fe4000f8e18ff */
[----:B------:R-:W-:Y:S02]  /*ee30*/  SHF.L.U32 R3, R3, 0x1f, RZ ;  /* 0x0000001f03037819 */ /* 0x000fe400000006ff */
[----:B------:R-:W-:Y:S02]  /*ee40*/  ISETP.NE.AND P1, PT, R25, 0x3, PT ;  /* 0x000000031900780c */ /* 0x000fe40003f25270 */
[----:B------:R-:W1:Y:S02]  /*ee50*/  SYNCS.PHASECHK.TRANS64.TRYWAIT P0, [R2+URZ+0x13270], R3 ;  /* 0x01327003020075a7 */ /* 0x000e64000800017f */
[----:B-1----:R-:W-:Y:S09]  /*ee60*/  @!P0 BRA `(.L_x_1583) ;  /* 0x0000000c00c08947 */ /* 0x002ff20003800000 */
.L_x_1619:
[----:B------:R-:W-:Y:S05]  /*ee70*/  BSYNC B0 ;  /* 0x0000000000007941 */ /* 0x000fea0003800000 */
.L_x_1582:
[----:B------:R-:W-:Y:S05]  /*ee80*/  @!P1 BRA `(.L_x_1584) ;  /* 0x0000000000049947 */ /* 0x000fea0003800000 */
[----:B------:R-:W-:Y:S01]  /*ee90*/  BPT.TRAP 0x1 ;  /* 0x000000040000795c */ /* 0x000fe20000300000 */
.L_x_1584:
[----:B------:R-:W-:Y:S01]  /*eea0*/  SHF.L.U32 R5, R17, 0x1f, RZ ;  /* 0x0000001f11057819 */ /* 0x000fe200000006ff */
[----:B-1----:R-:W-:-:S03]  /*eeb0*/  IMAD R3, R16, 0x2800, RZ ;  /* 0x0000280010037824 */ /* 0x002fc600078e02ff */
[----:B------:R-:W1:Y:S02]  /*eec0*/  SYNCS.PHASECHK.TRANS64.TRYWAIT P0, [R2+URZ+0x13260], R5 ;  /* 0x01326005020075a7 */ /* 0x000e64000800017f */
[----:B------:R-:W-:Y:S01]  /*eed0*/  LOP3.LUT R0, R3, R23, RZ, 0xfc, !PT ;  /* 0x0000001703007212 */ /* 0x000fe200078efcff */
[----:B-1----:R-:W-:Y:S06]  /*eee0*/  @!P0 BRA `(.L_x_1585) ;  /* 0x0000000c00b48947 */ /* 0x002fec0003800000 */
.L_x_1620:
[----:B------:R-:W-:Y:S05]  /*eef0*/  WARPSYNC.ALL ;  /* 0x0000000000007948 */ /* 0x000fea0003800000 */
[----:B-1----:R-:W1:Y:S01]  /*ef00*/  LDSM.16.MT88.4 R4, [R0+UR40+0x6000] ;  /* 0x006000280004783b */ /* 0x002e620008004200 */
        /* <DEDUP_REMOVED lines=39> */
.L_x_1586:
[----:B--2---:R-:W-:Y:S01]  /*f180*/  SYNCS.ARRIVE.TRANS64.A1T0 RZ, [R2+URZ+0x13250], RZ ;  /* 0x013250ff02ff79a7 */ /* 0x004fe2000810003f */
[----:B------:R-:W-:Y:S02]  /*f190*/  @!P2 VIADD R0, R2, 0x13280 ;  /* 0x000132800200a836 */ /* 0x000fe40000000000 */
[----:B------:R-:W-:-:S03]  /*f1a0*/  VIADD R16, R16, 0x1 ;  /* 0x0000000110107836 */ /* 0x000fc60000000000 */
[----:B------:R-:W-:Y:S01]  /*f1b0*/  @!P2 PRMT R0, RZ, 0x654, R0 ;  /* 0x00000654ff00a816 */ /* 0x000fe20000000000 */
[----:B------:R-:W-:Y:S01]  /*f1c0*/  BAR.SYNC.DEFER_BLOCKING 0x2, 0x80 ;  /* 0x0082000000007b1d */ /* 0x000fe20000010000 */
[----:B------:R-:W-:-:S04]  /*f1d0*/  ISETP.NE.AND P0, PT, R16, 0x2, PT ;  /* 0x000000021000780c */ /* 0x000fc80003f05270 */
[----:B------:R-:W-:Y:S01]  /*f1e0*/  SEL R16, R16, RZ, P0 ;  /* 0x000000ff10107207 */ /* 0x000fe20000000000 */
[----:B------:R2:W-:Y:S02]  /*f1f0*/  @!P2 SYNCS.ARRIVE.TRANS64.RED.A1T0 RZ, [R0+URZ], RZ ;  /* 0x000000ff00ffa9a7 */ /* 0x0005e4000810043f */
[----:B--2---:R-:W-:-:S04]  /*f200*/  SEL R0, RZ, 0x1, P0 ;  /* 0x00000001ff007807 */ /* 0x004fc80000000000 */
[----:B------:R-:W-:-:S07]  /*f210*/  LOP3.LUT R17, R17, R0, RZ, 0x3c, !PT ;  /* 0x0000000011117212 */ /* 0x000fce00078e3cff */
.L_x_1542:
[----:B------:R-:W-:Y:S05]  /*f220*/  BSYNC B6 ;  /* 0x0000000000067941 */ /* 0x000fea0003800000 */
.L_x_1540:
[----:B------:R-:W2:Y:S02]  /*f230*/  LDL R0, [R1+0x4] ;  /* 0x0000040001007983 */ /* 0x000ea40000100800 */
[----:B--2---:R-:W-:-:S13]  /*f240*/  ISETP.NE.AND P0, PT, R0, RZ, PT ;  /* 0x000000ff0000720c */ /* 0x004fda0003f05270 */
        /* <DEDUP_REMOVED lines=8> */
.L_x_1587:
[----:B------:R-:W2:Y:S01]  /*f2d0*/  S2R R0, SR_TID.X ;  /* 0x0000000000007919 */ /* 0x000ea20000002100 */
[----:B------:R-:W-:Y:S01]  /*f2e0*/  BAR.SYNC.DEFER_BLOCKING 0x4, 0x200 ;  /* 0x0108000000007b1d */ /* 0x000fe20000010000 */
[----:B--2---:R-:W-:-:S04]  /*f2f0*/  LOP3.LUT R0, R0, 0x7f, RZ, 0xc0, !PT ;  /* 0x0000007f00007812 */ /* 0x004fc800078ec0ff */
[----:B------:R-:W-:-:S13]  /*f300*/  ISETP.NE.AND P0, PT, R0, RZ, PT ;  /* 0x000000ff0000720c */ /* 0x000fda0003f05270 */
[----:B-1----:R-:W1:Y:S01]  /*f310*/  @!P0 S2R R3, SR_CgaCtaId ;  /* 0x0000000000038919 */ /* 0x002e620000008800 */
[----:B------:R-:W-:-:S04]  /*f320*/  @!P0 MOV R0, 0x400 ;  /* 0x0000040000008802 */ /* 0x000fc80000000f00 */
[----:B-1----:R-:W-:Y:S02]  /*f330*/  @!P0 LEA R3, R3, R0, 0x18 ;  /* 0x0000000003038211 */ /* 0x002fe400078ec0ff */
[----:B------:R-:W1:Y:S04]  /*f340*/  SHFL.IDX PT, R0, R24, RZ, 0x1f ;  /* 0x00001fff18007589 */ /* 0x000e6800000e0000 */
[----:B------:R1:W-:Y:S02]  /*f350*/  @!P0 STS [R3+0x132d0], R24 ;  /* 0x0132d01803008388 */ /* 0x0003e40000000800 */
[----:B-1----:R-:W-:Y:S01]  /*f360*/  IMAD.MOV.U32 R24, RZ, RZ, R0 ;  /* 0x000000ffff187224 */ /* 0x002fe200078e0000 */
[----:B------:R-:W-:Y:S06]  /*f370*/  BAR.ARV 0x5, 0x200 ;  /* 0x0148000000007b1d */ /* 0x000fec0000002000 */
.L_x_1588:
[----:B------:R-:W-:Y:S02]  /*f380*/  ULDC UR4, c[0x0][0xda8] ;  /* 0x00036a0000047ab9 */ /* 0x000fe40000000800 */
[----:B--2---:R-:W-:-:S13]  /*f390*/  ISETP.GE.AND P0, PT, R24, UR4, PT ;  /* 0x0000000418007c0c */ /* 0x004fda000bf06270 */
[----:B------:R-:W-:Y:S05]  /*f3a0*/  @!P0 BRA `(.L_x_1589) ;  /* 0xffffffd800d48947 */ /* 0x000fea000383ffff */
.L_x_1537:
[----:B-1----:R-:W1:Y:S01]  /*f3b0*/  S2R R3, SR_CgaCtaId ;  /* 0x0000000000037919 */ /* 0x002e620000008800 */
[----:B------:R-:W-:Y:S01]  /*f3c0*/  VIADD R27, R27, 0x1 ;  /* 0x000000011b1b7836 */ /* 0x000fe20000000000 */
[----:B------:R-:W-:Y:S01]  /*f3d0*/  MOV R2, 0x400 ;  /* 0x0000040000027802 */ /* 0x000fe20000000f00 */
[----:B------:R-:W-:Y:S03]  /*f3e0*/  BSSY B0, `(.L_x_1590) ;  /* 0x0000008000007945 */ /* 0x000fe60003800000 */
[----:B------:R-:W-:-:S04]  /*f3f0*/  LEA.HI R0, R27, R27, RZ, 0x1 ;  /* 0x0000001b1b007211 */ /* 0x000fc800078f08ff */
[----:B------:R-:W-:-:S05]  /*f400*/  LOP3.LUT R0, R0, 0xfffffffe, RZ, 0xc0, !PT ;  /* 0xfffffffe00007812 */ /* 0x000fca00078ec0ff */
[----:B------:R-:W-:-:S05]  /*f410*/  IMAD.IADD R0, R27, 0x1, -R0 ;  /* 0x000000011b007824 */ /* 0x000fca00078e0a00 */
[----:B------:R-:W-:Y:S02]  /*f420*/  SHF.L.U32 R0, R0, 0x1f, RZ ;  /* 0x0000001f00007819 */ /* 0x000fe400000006ff */
[----:B-1----:R-:W-:-:S04]  /*f430*/  LEA R7, R3, R2, 0x18 ;  /* 0x0000000203077211 */ /* 0x002fc800078ec0ff */
[----:B------:R-:W1:Y:S02]  /*f440*/  SYNCS.PHASECHK.TRANS64.TRYWAIT P0, [R7+URZ+0x13220], R0 ;  /* 0x01322000070075a7 */ /* 0x000e64000800017f */
[----:B-1----:R-:W-:Y:S05]  /*f450*/  @!P0 BRA `(.L_x_1591) ;  /* 0x00000008006c8947 */ /* 0x002fea0003800000 */
.L_x_1621:
[----:B------:R-:W-:Y:S05]  /*f460*/  BSYNC B0 ;  /* 0x0000000000007941 */ /* 0x000fea0003800000 */
.L_x_1590:
[----:B------:R-:W-:-:S03]  /*f470*/  UMOV UR4, 0xffffffff ;  /* 0xffffffff00047882 */ /* 0x000fc60000000000 */
[----:B------:R-:W-:Y:S05]  /*f480*/  BRA.DIV UR4, `(.L_x_1592) ;  /* 0x0000000a04747947 */ /* 0x000fea000b800000 */
[----:B-1----:R-:W1:Y:S02]  /*f490*/  S2R R0, SR_TID.X ;  /* 0x0000000000007919 */ /* 0x002e640000002100 */
[----:B-1----:R-:W-:-:S04]  /*f4a0*/  SHF.R.U32.HI R0, RZ, 0x5, R0 ;  /* 0x00000005ff007819 */ /* 0x002fc80000011600 */
[----:B------:R-:W-:-:S05]  /*f4b0*/  LOP3.LUT R0, R0, 0x3, RZ, 0xc0, !PT ;  /* 0x0000000300007812 */ /* 0x000fca00078ec0ff */
[----:B------:R1:W2:Y:S02]  /*f4c0*/  SHFL.IDX PT, R14, R0, RZ, 0x1f ;  /* 0x00001fff000e7589 */ /* 0x0002a400000e0000 */
.L_x_1624:
[----:B--2---:R-:W-:Y:S01]  /*f4d0*/  ISETP.NE.AND P0, PT, R14, RZ, PT ;  /* 0x000000ff0e00720c */ /* 0x004fe20003f05270 */
[----:B------:R-:W-:-:S12]  /*f4e0*/  BSSY B0, `(.L_x_1593) ;  /* 0x000002a000007945 */ /* 0x000fd80003800000 */
[----:B------:R-:W-:Y:S05]  /*f4f0*/  @P0 BRA `(.L_x_1594) ;  /* 0x0000000000a00947 */ /* 0x000fea0003800000 */
[----:B------:R-:W-:-:S03]  /*f500*/  UMOV UR4, 0xffffffff ;  /* 0xffffffff00047882 */ /* 0x000fc60000000000 */
[----:B------:R-:W-:Y:S05]  /*f510*/  BRA.DIV UR4, `(.L_x_1595) ;  /* 0x0000000a04847947 */ /* 0x000fea000b800000 */
[----:B------:R-:W-:-:S13]  /*f520*/  ELECT P6, URZ, PT ;  /* 0x00000000003f782f */ /* 0x000fda00038c0000 */
.L_x_1627:
[----:B------:R-:W-:Y:S05]  /*f530*/  @!P6 BRA `(.L_x_1594) ;  /* 0x000000000090e947 */ /* 0x000fea0003800000 */
[----:B------:R-:W-:-:S04]  /*f540*/  LOP3.LUT R26, R26, 0x2, RZ, 0xfc, !PT ;  /* 0x000000021a1a7812 */ /* 0x000fc800078efcff */
[----:B------:R-:W-:-:S13]  /*f550*/  ISETP.NE.AND P0, PT, R26, 0x3, PT ;  /* 0x000000031a00780c */ /* 0x000fda0003f05270 */
[----:B------:R-:W-:Y:S05]  /*f560*/  @!P0 BRA `(.L_x_1596) ;  /* 0x0000000000048947 */ /* 0x000fea0003800000 */
[----:B------:R-:W-:Y:S01]  /*f570*/  BPT.TRAP 0x1 ;  /* 0x000000040000795c */ /* 0x000fe20000300000 */
.L_x_1596:
[----:B------:R-:W-:Y:S01]  /*f580*/  VIADD R3, R7, 0x13240 ;  /* 0x0001324007037836 */ /* 0x000fe20000000000 */
[----:B------:R-:W-:Y:S01]  /*f590*/  SHF.L.U32 R4, R17, 0x1f, RZ ;  /* 0x0000001f11047819 */ /* 0x000fe200000006ff */
[C---:B-1----:R-:W-:Y:S02]  /*f5a0*/  VIADD R0, R16.reuse, 0x1 ;  /* 0x0000000110007836 */ /* 0x042fe40000000000 */
[----:B------:R-:W-:-:S03]  /*f5b0*/  IMAD R5, R16, 0x8, R3 ;  /* 0x0000000810057824 */ /* 0x000fc600078e0203 */
[C---:B------:R-:W-:Y:S01]  /*f5c0*/  ISETP.NE.AND P2, PT, R0.reuse, 0x2, PT ;  /* 0x000000020000780c */ /* 0x040fe20003f45270 */
[----:B------:R-:W1:Y:S03]  /*f5d0*/  SYNCS.PHASECHK.TRANS64.TRYWAIT P1, [R5+URZ], R4 ;  /* 0x00000004050075a7 */ /* 0x000e66000802017f */
[----:B------:R-:W-:Y:S02]  /*f5e0*/  SEL R2, RZ, 0x1, P2 ;  /* 0x00000001ff027807 */ /* 0x000fe40001000000 */
[----:B------:R-:W-:Y:S02]  /*f5f0*/  SEL R6, R0, RZ, P2 ;  /* 0x000000ff00067207 */ /* 0x000fe40001000000 */
[----:B------:R-:W-:-:S03]  /*f600*/  LOP3.LUT R0, R17, R2, RZ, 0x3c, !PT ;  /* 0x0000000211007212 */ /* 0x000fc600078e3cff */
[----:B------:R-:W-:Y:S01]  /*f610*/  IMAD R3, R6, 0x8, R3 ;  /* 0x0000000806037824 */ /* 0x000fe200078e0203 */
[----:B------:R-:W-:Y:S01]  /*f620*/  SHF.L.U32 R0, R0, 0x1f, RZ ;  /* 0x0000001f00007819 */ /* 0x000fe200000006ff */
[----:B-1----:R-:W-:Y:S06]  /*f630*/  @!P1 BRA `(.L_x_1597) ;  /* 0x00000008005c9947 */ /* 0x002fec0003800000 */
.L_x_1628:
[----:B------:R-:W2:Y:S02]  /*f640*/  SYNCS.PHASECHK.TRANS64.TRYWAIT P1, [R3+URZ], R0 ;  /* 0x00000000030075a7 */ /* 0x000ea4000802017f */
[----:B--2---:R-:W-:Y:S05]  /*f650*/  @!P1 BRA `(.L_x_1598) ;  /* 0x0000000800689947 */ /* 0x004fea0003800000 */
.L_x_1629:
[----:B------:R-:W-:Y:S05]  /*f660*/  @!P0 BRA `(.L_x_1599) ;  /* 0x0000000000048947 */ /* 0x000fea0003800000 */
[----:B------:R-:W-:Y:S01]  /*f670*/  BPT.TRAP 0x1 ;  /* 0x000000040000795c */ /* 0x000fe20000300000 */
.L_x_1599:
[----:B--2---:R-:W-:-:S04]  /*f680*/  IMAD R3, R16, 0x8, R7 ;  /* 0x0000000810037824 */ /* 0x004fc800078e0207 */
[----:B------:R-:W2:Y:S02]  /*f690*/  SYNCS.PHASECHK.TRANS64.TRYWAIT P1, [R3+URZ+0x13260], R4 ;  /* 0x01326004030075a7 */ /* 0x000ea4000802017f */
[----:B--2---:R-:W-:Y:S05]  /*f6a0*/  @!P1 BRA `(.L_x_1600) ;  /* 0x0000000800689947 */ /* 0x004fea0003800000 */
.L_x_1630:
[----:B------:R-:W-:Y:S05]  /*f6b0*/  @!P0 BRA `(.L_x_1601) ;  /* 0x0000000000048947 */ /* 0x000fea0003800000 */
[----:B------:R-:W-:Y:S01]  /*f6c0*/  BPT.TRAP 0x1 ;  /* 0x000000040000795c */ /* 0x000fe20000300000 */
.L_x_1601:
[----:B-1----:R-:W-:-:S04]  /*f6d0*/  IMAD R5, R6, 0x8, R7 ;  /* 0x0000000806057824 */ /* 0x002fc800078e0207 */
[----:B------:R-:W1:Y:S02]  /*f6e0*/  SYNCS.PHASECHK.TRANS64.TRYWAIT P1, [R5+URZ+0x13260], R0 ;  /* 0x01326000050075a7 */ /* 0x000e64000802017f */
[----:B-1----:R-:W-:Y:S05]  /*f6f0*/  @!P1 BRA `(.L_x_1602) ;  /* 0x0000000800689947 */ /* 0x002fea0003800000 */
.L_x_1631:
[----:B------:R-:W-:Y:S05]  /*f700*/  @!P0 BRA `(.L_x_1603) ;  /* 0x0000000000048947 */ /* 0x000fea0003800000 */
[----:B------:R-:W-:Y:S01]  /*f710*/  BPT.TRAP 0x1 ;  /* 0x000000040000795c */ /* 0x000fe20000300000 */
.L_x_1603:
[----:B------:R-:W3:Y:S02]  /*f720*/  SYNCS.PHASECHK.TRANS64.TRYWAIT P0, [R3+URZ+0x13280], R4 ;  /* 0x01328004030075a7 */ /* 0x000ee4000800017f */
[----:B---3--:R-:W-:Y:S05]  /*f730*/  @!P0 BRA `(.L_x_1604) ;  /* 0x00000008006c8947 */ /* 0x008fea0003800000 */
.L_x_1605:
[----:B----4-:R4:W1:Y:S02]  /*f740*/  SYNCS.PHASECHK.TRANS64.TRYWAIT P0, [R5+URZ+0x13280], R0 ;  /* 0x01328000050075a7 */ /* 0x010864000800017f */
[----:B-1----:R-:W-:Y:S05]  /*f750*/  @!P0 NANOSLEEP.SYNCS 0x989680 ;  /* 0x009896800000895d */ /* 0x002fea0003900000 */
[----:B------:R-:W1:Y:S02]  /*f760*/  @!P0 SYNCS.PHASECHK.TRANS64 P0, [R5+URZ+0x13280], R0 ;  /* 0x01328000050085a7 */ /* 0x000e64000800007f */
[----:B-1----:R-:W-:Y:S05]  /*f770*/  @!P0 BRA `(.L_x_1605) ;  /* 0xfffffffc00f08947 */ /* 0x002fea000383ffff */
.L_x_1594:
[----:B------:R-:W-:Y:S05]  /*f780*/  BSYNC B0 ;  /* 0x0000000000007941 */ /* 0x000fea0003800000 */
.L_x_1593:
[----:B------:R-:W-:Y:S05]  /*f790*/  EXIT ;  /* 0x000000000000794d */ /* 0x000fea0003800000 */
.L_x_1491:
[----:B-1----:R-:W-:-:S04]  /*f7a0*/  IMAD.U32 R3, RZ, RZ, UR40 ;  /* 0x00000028ff037e24 */ /* 0x002fc8000f8e00ff */
[----:B------:R1:W2:Y:S03]  /*f7b0*/  SYNCS.PHASECHK.TRANS64.TRYWAIT P0, [R3+URZ+0x13200], R4 ;  /* 0x01320004030075a7 */ /* 0x0002a6000800017f */
[----:B--2---:R-:W-:Y:S05]  /*f7c0*/  @!P0 NANOSLEEP.SYNCS 0x989680 ;  /* 0x009896800000895d */ /* 0x004fea0003900000 */
[----:B------:R-:W2:Y:S02]  /*f7d0*/  @!P0 SYNCS.PHASECHK.TRANS64 P0, [R3+URZ+0x13200], R4 ;  /* 0x01320004030085a7 */ /* 0x000ea4000800007f */
[----:B--2---:R-:W-:Y:S05]  /*f7e0*/  @!P0 BRA `(.L_x_1491) ;  /* 0xfffffffc00ec8947 */ /* 0x004fea000383ffff */
[----:B------:R-:W-:Y:S05]  /*f7f0*/  BRA `(.L_x_1606) ;  /* 0xffffff20001c7947 */ /* 0x000fea000383ffff */
.L_x_1495:
[----:B--2---:R2:W3:Y:S02]  /*f800*/  SYNCS.PHASECHK.TRANS64.TRYWAIT P0, [R3+URZ+0x13230], R4 ;  /* 0x01323004030075a7 */ /* 0x0044e4000800017f */
[----:B---3--:R-:W-:Y:S05]  /*f810*/  @!P0 NANOSLEEP.SYNCS 0x989680 ;  /* 0x009896800000895d */ /* 0x008fea0003900000 */
[----:B------:R-:W3:Y:S02]  /*f820*/  @!P0 SYNCS.PHASECHK.TRANS64 P0, [R3+URZ+0x13230], R4 ;  /* 0x01323004030085a7 */ /* 0x000ee4000800007f */
[----:B---3--:R-:W-:Y:S05]  /*f830*/  @!P0 BRA `(.L_x_1495) ;  /* 0xfffffffc00f08947 */ /* 0x008fea000383ffff */
[----:B------:R-:W-:Y:S05]  /*f840*/  BRA `(.L_x_1494) ;  /* 0xffffff2000347947 */ /* 0x000fea000383ffff */
.L_x_1500:
[----:B--2---:R-:W-:-:S04]  /*f850*/  IMAD.U32 R11, RZ, RZ, UR7 ;  /* 0x00000007ff0b7e24 */ /* 0x004fc8000f8e00ff */
[----:B------:R2:W3:Y:S03]  /*f860*/  SYNCS.PHASECHK.TRANS64.TRYWAIT P2, [R11+URZ+0x13230], R10 ;  /* 0x0132300a0b0075a7 */ /* 0x0004e6000804017f */
[----:B---3--:R-:W-:Y:S05]  /*f870*/  @!P2 NANOSLEEP.SYNCS 0x989680 ;  /* 0x009896800000a95d */ /* 0x008fea0003900000 */
[----:B------:R-:W3:Y:S02]  /*f880*/  @!P2 SYNCS.PHASECHK.TRANS64 P2, [R11+URZ+0x13230], R10 ;  /* 0x0132300a0b00a5a7 */ /* 0x000ee4000804007f */
[----:B---3--:R-:W-:Y:S05]  /*f890*/  @!P2 BRA `(.L_x_1500) ;  /* 0xfffffffc00eca947 */ /* 0x008fea000383ffff */
[----:B------:R-:W-:Y:S05]  /*f8a0*/  BRA `(.L_x_1499) ;  /* 0xffffff5400747947 */ /* 0x000fea000383ffff */
.L_x_1504:
[----:B-12---:R-:W-:-:S04]  /*f8b0*/  IMAD.U32 R10, RZ, RZ, UR11 ;  /* 0x0000000bff0a7e24 */ /* 0x006fc8000f8e00ff */
[----:B------:R1:W2:Y:S03]  /*f8c0*/  SYNCS.PHASECHK.TRANS64.TRYWAIT P2, [R10+URZ+0x13250], R9 ;  /* 0x013250090a0075a7 */ /* 0x0002a6000804017f */
[----:B--2---:R-:W-:Y:S05]  /*f8d0*/  @!P2 NANOSLEEP.SYNCS 0x989680 ;  /* 0x009896800000a95d */ /* 0x004fea0003900000 */
[----:B------:R-:W2:Y:S02]  /*f8e0*/  @!P2 SYNCS.PHASECHK.TRANS64 P2, [R10+URZ+0x13250], R9 ;  /* 0x013250090a00a5a7 */ /* 0x000ea4000804007f */
[----:B--2---:R-:W-:Y:S05]  /*f8f0*/  @!P2 BRA `(.L_x_1504) ;  /* 0xfffffffc00eca947 */ /* 0x004fea000383ffff */
[----:B------:R-:W-:Y:S05]  /*f900*/  BRA `(.L_x_1503) ;  /* 0xffffff58007c7947 */ /* 0x000fea000383ffff */
.L_x_1511:
[----:B--2---:R-:W-:-:S04]  /*f910*/  IMAD.U32 R10, RZ, RZ, UR5 ;  /* 0x00000005ff0a7e24 */ /* 0x004fc8000f8e00ff */
[----:B------:R2:W3:Y:S03]  /*f920*/  SYNCS.PHASECHK.TRANS64.TRYWAIT P2, [R10+URZ+0x13230], R9 ;  /* 0x013230090a0075a7 */ /* 0x0004e6000804017f */
[----:B---3--:R-:W-:Y:S05]  /*f930*/  @!P2 NANOSLEEP.SYNCS 0x989680 ;  /* 0x009896800000a95d */ /* 0x008fea0003900000 */
[----:B------:R-:W3:Y:S02]  /*f940*/  @!P2 SYNCS.PHASECHK.TRANS64 P2, [R10+URZ+0x13230], R9 ;  /* 0x013230090a00a5a7 */ /* 0x000ee4000804007f */
[----:B---3--:R-:W-:Y:S05]  /*f950*/  @!P2 BRA `(.L_x_1511) ;  /* 0xfffffffc00eca947 */ /* 0x008fea000383ffff */
[----:B------:R-:W-:Y:S05]  /*f960*/  BRA `(.L_x_1510) ;  /* 0xffffff8c00307947 */ /* 0x000fea000383ffff */
.L_x_1515:
[----:B-12---:R-:W-:-:S04]  /*f970*/  IMAD.U32 R9, RZ, RZ, UR5 ;  /* 0x00000005ff097e24 */ /* 0x006fc8000f8e00ff */
[----:B------:R1:W2:Y:S03]  /*f980*/  SYNCS.PHASECHK.TRANS64.TRYWAIT P2, [R9+URZ+0x13250], R8 ;  /* 0x01325008090075a7 */ /* 0x0002a6000804017f */
[----:B--2---:R-:W-:Y:S05]  /*f990*/  @!P2 NANOSLEEP.SYNCS 0x989680 ;  /* 0x009896800000a95d */ /* 0x004fea0003900000 */
[----:B------:R-:W2:Y:S02]  /*f9a0*/  @!P2 SYNCS.PHASECHK.TRANS64 P2, [R9+URZ+0x13250], R8 ;  /* 0x013250080900a5a7 */ /* 0x000ea4000804007f */
[----:B--2---:R-:W-:Y:S05]  /*f9b0*/  @!P2 BRA `(.L_x_1515) ;  /* 0xfffffffc00eca947 */ /* 0x004fea000383ffff */
[----:B------:R-:W-:Y:S05]  /*f9c0*/  BRA `(.L_x_1514) ;  /* 0xffffff90003c7947 */ /* 0x000fea000383ffff */
.L_x_1521:
[----:B--2---:R-:W-:-:S04]  /*f9d0*/  IMAD.U32 R5, RZ, RZ, UR5 ;  /* 0x00000005ff057e24 */ /* 0x004fc8000f8e00ff */
[----:B------:R2:W1:Y:S03]  /*f9e0*/  SYNCS.PHASECHK.TRANS64.TRYWAIT P2, [R5+URZ+0x13250], R0 ;  /* 0x01325000050075a7 */ /* 0x000466000804017f */
[----:B-1----:R-:W-:Y:S05]  /*f9f0*/  @!P2 NANOSLEEP.SYNCS 0x989680 ;  /* 0x009896800000a95d */ /* 0x002fea0003900000 */
[----:B------:R-:W1:Y:S02]  /*fa00*/  @!P2 SYNCS.PHASECHK.TRANS64 P2, [R5+URZ+0x13250], R0 ;  /* 0x013250000500a5a7 */ /* 0x000e64000804007f */
[----:B-1----:R-:W-:Y:S05]  /*fa10*/  @!P2 BRA `(.L_x_1521) ;  /* 0xfffffffc00eca947 */ /* 0x002fea000383ffff */
[----:B------:R-:W-:Y:S05]  /*fa20*/  BRA `(.L_x_1520) ;  /* 0xffffffb8000c7947 */ /* 0x000fea000383ffff */
.L_x_1547:
[----:B------:R-:W-:Y:S02]  /*fa30*/  IMAD.MOV.U32 R13, RZ, RZ, R6 ;  /* 0x000000ffff0d7224 */ /* 0x000fe400078e0006 */
[----:B------:R-:W-:Y:S02]  /*fa40*/  IMAD.MOV.U32 R12, RZ, RZ, RZ ;  /* 0x000000ffff0c7224 */ /* 0x000fe400078e00ff */
[----:B------:R-:W-:Y:S02]  /*fa50*/  IMAD.MOV.U32 R11, RZ, RZ, 0x1f ;  /* 0x0000001fff0b7424 */ /* 0x000fe400078e00ff */
[----:B------:R-:W-:-:S07]  /*fa60*/  IMAD.MOV.U32 R15, RZ, RZ, -0x1 ;  /* 0xffffffffff0f7424 */ /* 0x000fce00078e00ff */
[----:B------:R-:W-:Y:S05]  /*fa70*/  WARPSYNC.COLLECTIVE R15, `(.L_x_1607) ;  /* 0x000000000f087348 */ /* 0x000fea0003c00000 */
[----:B------:R1:W2:Y:S02]  /*fa80*/  SHFL.IDX P6, R14, R13, R12, R11 ;  /* 0x0000000c0d0e7389 */ /* 0x0002a400000c000b */
[----:B-12---:R-:W-:Y:S01]  /*fa90*/  ENDCOLLECTIVE ;  /* 0x000000000000791b */ /* 0x006fe20003800000 */
.L_x_1607:
[----:B------:R-:W-:Y:S05]  /*faa0*/  BRA `(.L_x_1608) ;  /* 0xffffffe000287947 */ /* 0x000fea000383ffff */
.L_x_1549:
[----:B------:R-:W-:Y:S01]  /*fab0*/  BSSY B0, `(.L_x_1609) ;  /* 0x0000006000007945 */ /* 0x000fe20003800000 */
[----:B------:R-:W-:-:S07]  /*fac0*/  IMAD.MOV.U32 R15, RZ, RZ, -0x1 ;  /* 0xffffffffff0f7424 */ /* 0x000fce00078e00ff */
[----:B-1----:R-:W-:Y:S05]  /*fad0*/  WARPSYNC.COLLECTIVE R15, `(.L_x_1610) ;  /* 0x000000000f0c7348 */ /* 0x002fea0003c00000 */
[----:B------:R-:W-:Y:S02]  /*fae0*/  ELECT P6, UR62, PT ;  /* 0x00000000003e782f */ /* 0x000fe400038c0000 */
[----:B------:R-:W-:Y:S01]  /*faf0*/  MOV R14, UR62 ;  /* 0x0000003e000e7c02 */ /* 0x000fe20008000f00 */
[----:B-1----:R-:W-:Y:S10]  /*fb00*/  ENDCOLLECTIVE ;  /* 0x000000000000791b */ /* 0x002ff40003800000 */
.L_x_1610:
[----:B------:R-:W-:Y:S05]  /*fb10*/  BSYNC B0 ;  /* 0x0000000000007941 */ /* 0x000fea0003800000 */
.L_x_1609:
[----:B------:R-:W-:Y:S05]  /*fb20*/  BRA `(.L_x_1611) ;  /* 0xffffffe000287947 */ /* 0x000fea000383ffff */
.L_x_1552:
[----:B-1----:R1:W3:Y:S02]  /*fb30*/  SYNCS.PHASECHK.TRANS64.TRYWAIT P3, [R6+URZ+0x13280], R3 ;  /* 0x01328003060075a7 */ /* 0x0022e4000806017f */
[----:B---3--:R-:W-:Y:S05]  /*fb40*/  @!P3 NANOSLEEP.SYNCS 0x989680 ;  /* 0x009896800000b95d */ /* 0x008fea0003900000 */
[----:B------:R-:W3:Y:S02]  /*fb50*/  @!P3 SYNCS.PHASECHK.TRANS64 P3, [R6+URZ+0x13280], R3 ;  /* 0x013280030600b5a7 */ /* 0x000ee4000806007f */
[----:B---3--:R-:W-:Y:S05]  /*fb60*/  @!P3 BRA `(.L_x_1552) ;  /* 0xfffffffc00f0b947 */ /* 0x008fea000383ffff */
[----:B------:R-:W-:Y:S05]  /*fb70*/  BRA `(.L_x_1612) ;  /* 0xffffffe0007c7947 */ /* 0x000fea000383ffff */
.L_x_1554:
[----:B--2---:R2:W3:Y:S02]  /*fb80*/  SYNCS.PHASECHK.TRANS64.TRYWAIT P3, [R6+URZ+0x13240], R3 ;  /* 0x01324003060075a7 */ /* 0x0044e4000806017f */
[----:B---3--:R-:W-:Y:S05]  /*fb90*/  @!P3 NANOSLEEP.SYNCS 0x989680 ;  /* 0x009896800000b95d */ /* 0x008fea0003900000 */
[----:B------:R-:W3:Y:S02]  /*fba0*/  @!P3 SYNCS.PHASECHK.TRANS64 P3, [R6+URZ+0x13240], R3 ;  /* 0x013240030600b5a7 */ /* 0x000ee4000806007f */
[----:B---3--:R-:W-:Y:S05]  /*fbb0*/  @!P3 BRA `(.L_x_1554) ;  /* 0xfffffffc00f0b947 */ /* 0x008fea000383ffff */
[----:B------:R-:W-:Y:S05]  /*fbc0*/  BRA `(.L_x_1613) ;  /* 0xffffffe000c87947 */ /* 0x000fea000383ffff */
.L_x_1557:
[----:B-123--:R-:W-:-:S04]  /*fbd0*/  IMAD.U32 R3, RZ, RZ, UR40 ;  /* 0x00000028ff037e24 */ /* 0x00efc8000f8e00ff */
[----:B------:R1:W2:Y:S03]  /*fbe0*/  SYNCS.PHASECHK.TRANS64.TRYWAIT P0, [R3+URZ+0x13220], R0 ;  /* 0x01322000030075a7 */ /* 0x0002a6000800017f */
[----:B--2---:R-:W-:Y:S05]  /*fbf0*/  @!P0 NANOSLEEP.SYNCS 0x989680 ;  /* 0x009896800000895d */ /* 0x004fea0003900000 */
[----:B------:R-:W2:Y:S02]  /*fc00*/  @!P0 SYNCS.PHASECHK.TRANS64 P0, [R3+URZ+0x13220], R0 ;  /* 0x01322000030085a7 */ /* 0x000ea4000800007f */
[----:B--2---:R-:W-:Y:S05]  /*fc10*/  @!P0 BRA `(.L_x_1557) ;  /* 0xfffffffc00ec8947 */ /* 0x004fea000383ffff */
[----:B------:R-:W-:Y:S05]  /*fc20*/  BRA `(.L_x_1614) ;  /* 0xffffffe400647947 */ /* 0x000fea000383ffff */
.L_x_1563:
[----:B-1----:R1:W2:Y:S02]  /*fc30*/  SYNCS.PHASECHK.TRANS64.TRYWAIT P0, [R3+URZ+0x13280], R4 ;  /* 0x01328004030075a7 */ /* 0x0022a4000800017f */
[----:B--2---:R-:W-:Y:S05]  /*fc40*/  @!P0 NANOSLEEP.SYNCS 0x989680 ;  /* 0x009896800000895d */ /* 0x004fea0003900000 */
[----:B------:R-:W2:Y:S02]  /*fc50*/  @!P0 SYNCS.PHASECHK.TRANS64 P0, [R3+URZ+0x13280], R4 ;  /* 0x01328004030085a7 */ /* 0x000ea4000800007f */
[----:B--2---:R-:W-:Y:S05]  /*fc60*/  @!P0 BRA `(.L_x_1563) ;  /* 0xfffffffc00f08947 */ /* 0x004fea000383ffff */
[----:B------:R-:W-:Y:S05]  /*fc70*/  BRA `(.L_x_1615) ;  /* 0xffffffe800047947 */ /* 0x000fea000383ffff */
.L_x_1568:
[----:B--2---:R2:W3:Y:S02]  /*fc80*/  SYNCS.PHASECHK.TRANS64.TRYWAIT P0, [R3+URZ+0x13240], R4 ;  /* 0x01324004030075a7 */ /* 0x0044e4000800017f */
[----:B---3--:R-:W-:Y:S05]  /*fc90*/  @!P0 NANOSLEEP.SYNCS 0x989680 ;  /* 0x009896800000895d */ /* 0x008fea0003900000 */
[----:B------:R-:W3:Y:S02]  /*fca0*/  @!P0 SYNCS.PHASECHK.TRANS64 P0, [R3+URZ+0x13240], R4 ;  /* 0x01324004030085a7 */ /* 0x000ee4000800007f */
[----:B---3--:R-:W-:Y:S05]  /*fcb0*/  @!P0 BRA `(.L_x_1568) ;  /* 0xfffffffc00f08947 */ /* 0x008fea000383ffff */
[----:B------:R-:W-:Y:S05]  /*fcc0*/  BRA `(.L_x_1616) ;  /* 0xffffffe800787947 */ /* 0x000fea000383ffff */
.L_x_1574:
[----:B-1----:R1:W2:Y:S02]  /*fcd0*/  SYNCS.PHASECHK.TRANS64.TRYWAIT P3, [R12+URZ+0x13270], R3 ;  /* 0x013270030c0075a7 */ /* 0x0022a4000806017f */
[----:B--2---:R-:W-:Y:S05]  /*fce0*/  @!P3 NANOSLEEP.SYNCS 0x989680 ;  /* 0x009896800000b95d */ /* 0x004fea0003900000 */
[----:B------:R-:W2:Y:S02]  /*fcf0*/  @!P3 SYNCS.PHASECHK.TRANS64 P3, [R12+URZ+0x13270], R3 ;  /* 0x013270030c00b5a7 */ /* 0x000ea4000806007f */
[----:B--2---:R-:W-:Y:S05]  /*fd00*/  @!P3 BRA `(.L_x_1574) ;  /* 0xfffffffc00f0b947 */ /* 0x004fea000383ffff */
[----:B------:R-:W-:Y:S05]  /*fd10*/  BRA `(.L_x_1617) ;  /* 0xffffffec00047947 */ /* 0x000fea000383ffff */
.L_x_1576:
[----:B-1----:R1:W2:Y:S02]  /*fd20*/  SYNCS.PHASECHK.TRANS64.TRYWAIT P3, [R12+URZ+0x13260], R3 ;  /* 0x013260030c0075a7 */ /* 0x0022a4000806017f */
[----:B--2---:R-:W-:Y:S05]  /*fd30*/  @!P3 NANOSLEEP.SYNCS 0x989680 ;  /* 0x009896800000b95d */ /* 0x004fea0003900000 */
[----:B------:R-:W2:Y:S02]  /*fd40*/  @!P3 SYNCS.PHASECHK.TRANS64 P3, [R12+URZ+0x13260], R3 ;  /* 0x013260030c00b5a7 */ /* 0x000ea4000806007f */
[----:B--2---:R-:W-:Y:S05]  /*fd50*/  @!P3 BRA `(.L_x_1576) ;  /* 0xfffffffc00f0b947 */ /* 0x004fea000383ffff */
[----:B------:R-:W-:Y:S05]  /*fd60*/  BRA `(.L_x_1618) ;  /* 0xffffffec000c7947 */ /* 0x000fea000383ffff */
.L_x_1583:
[----:B-1----:R1:W2:Y:S02]  /*fd70*/  SYNCS.PHASECHK.TRANS64.TRYWAIT P0, [R2+URZ+0x13270], R3 ;  /* 0x01327003020075a7 */ /* 0x0022a4000800017f */
[----:B--2---:R-:W-:Y:S05]  /*fd80*/  @!P0 NANOSLEEP.SYNCS 0x989680 ;  /* 0x009896800000895d */ /* 0x004fea0003900000 */
[----:B------:R-:W2:Y:S02]  /*fd90*/  @!P0 SYNCS.PHASECHK.TRANS64 P0, [R2+URZ+0x13270], R3 ;  /* 0x01327003020085a7 */ /* 0x000ea4000800007f */
[----:B--2---:R-:W-:Y:S05]  /*fda0*/  @!P0 BRA `(.L_x_1583) ;  /* 0xfffffffc00f08947 */ /* 0x004fea000383ffff */
[----:B------:R-:W-:Y:S05]  /*fdb0*/  BRA `(.L_x_1619) ;  /* 0xfffffff0002c7947 */ /* 0x000fea000383ffff */
.L_x_1585:
[----:B-1----:R1:W2:Y:S02]  /*fdc0*/  SYNCS.PHASECHK.TRANS64.TRYWAIT P0, [R2+URZ+0x13260], R5 ;  /* 0x01326005020075a7 */ /* 0x0022a4000800017f */
[----:B--2---:R-:W-:Y:S05]  /*fdd0*/  @!P0 NANOSLEEP.SYNCS 0x989680 ;  /* 0x009896800000895d */ /* 0x004fea0003900000 */
[----:B------:R-:W2:Y:S02]  /*fde0*/  @!P0 SYNCS.PHASECHK.TRANS64 P0, [R2+URZ+0x13260], R5 ;  /* 0x01326005020085a7 */ /* 0x000ea4000800007f */
[----:B--2---:R-:W-:Y:S05]  /*fdf0*/  @!P0 BRA `(.L_x_1585) ;  /* 0xfffffffc00f08947 */ /* 0x004fea000383ffff */
[----:B------:R-:W-:Y:S05]  /*fe00*/  BRA `(.L_x_1620) ;  /* 0xfffffff000387947 */ /* 0x000fea000383ffff */
.L_x_1591:
[----:B-1----:R1:W2:Y:S02]  /*fe10*/  SYNCS.PHASECHK.TRANS64.TRYWAIT P0, [R7+URZ+0x13220], R0 ;  /* 0x01322000070075a7 */ /* 0x0022a4000800017f */
[----:B--2---:R-:W-:Y:S05]  /*fe20*/  @!P0 NANOSLEEP.SYNCS 0x989680 ;  /* 0x009896800000895d */ /* 0x004fea0003900000 */
[----:B------:R-:W2:Y:S02]  /*fe30*/  @!P0 SYNCS.PHASECHK.TRANS64 P0, [R7+URZ+0x13220], R0 ;  /* 0x01322000070085a7 */ /* 0x000ea4000800007f */
[----:B--2---:R-:W-:Y:S05]  /*fe40*/  @!P0 BRA `(.L_x_1591) ;  /* 0xfffffffc00f08947 */ /* 0x004fea000383ffff */
[----:B------:R-:W-:Y:S05]  /*fe50*/  BRA `(.L_x_1621) ;  /* 0xfffffff400807947 */ /* 0x000fea000383ffff */
.L_x_1592:
[----:B------:R-:W2:Y:S01]  /*fe60*/  S2R R2, SR_TID.X ;  /* 0x0000000000027919 */ /* 0x000ea20000002100 */
[----:B------:R-:W-:Y:S01]  /*fe70*/  BSSY B0, `(.L_x_1622) ;  /* 0x000000a000007945 */ /* 0x000fe20003800000 */
[----:B------:R-:W-:Y:S02]  /*fe80*/  IMAD.MOV.U32 R12, RZ, RZ, RZ ;  /* 0x000000ffff0c7224 */ /* 0x000fe400078e00ff */
[----:B------:R-:W-:Y:S02]  /*fe90*/  IMAD.MOV.U32 R11, RZ, RZ, 0x1f ;  /* 0x0000001fff0b7424 */ /* 0x000fe400078e00ff */
[----:B------:R-:W-:Y:S01]  /*fea0*/  IMAD.MOV.U32 R15, RZ, RZ, -0x1 ;  /* 0xffffffffff0f7424 */ /* 0x000fe200078e00ff */
[----:B--2---:R-:W-:-:S04]  /*feb0*/  SHF.R.U32.HI R2, RZ, 0x5, R2 ;  /* 0x00000005ff027819 */ /* 0x004fc80000011602 */
[----:B------:R-:W-:-:S05]  /*fec0*/  LOP3.LUT R2, R2, 0x3, RZ, 0xc0, !PT ;  /* 0x0000000302027812 */ /* 0x000fca00078ec0ff */
[----:B------:R-:W-:-:S07]  /*fed0*/  IMAD.MOV.U32 R13, RZ, RZ, R2 ;  /* 0x000000ffff0d7224 */ /* 0x000fce00078e0002 */
[----:B-1----:R-:W-:Y:S05]  /*fee0*/  WARPSYNC.COLLECTIVE R15, `(.L_x_1623) ;  /* 0x000000000f087348 */ /* 0x002fea0003c00000 */
[----:B------:R2:W3:Y:S02]  /*fef0*/  SHFL.IDX P6, R14, R13, R12, R11 ;  /* 0x0000000c0d0e7389 */ /* 0x0004e400000c000b */
[----:B-123--:R-:W-:Y:S01]  /*ff00*/  ENDCOLLECTIVE ;  /* 0x000000000000791b */ /* 0x00efe20003800000 */
.L_x_1623:
[----:B------:R-:W-:Y:S05]  /*ff10*/  BSYNC B0 ;  /* 0x0000000000007941 */ /* 0x000fea0003800000 */
.L_x_1622:
[----:B------:R-:W-:Y:S05]  /*ff20*/  BRA `(.L_x_1624) ;  /* 0xfffffff400687947 */ /* 0x000fea000383ffff */
.L_x_1595:
[----:B------:R-:W-:Y:S01]  /*ff30*/  BSSY B1, `(.L_x_1625) ;  /* 0x0000006000017945 */ /* 0x000fe20003800000 */
[----:B------:R-:W-:-:S07]  /*ff40*/  IMAD.MOV.U32 R15, RZ, RZ, -0x1 ;  /* 0xffffffffff0f7424 */ /* 0x000fce00078e00ff */
[----:B-1----:R-:W-:Y:S05]  /*ff50*/  WARPSYNC.COLLECTIVE R15, `(.L_x_1626) ;  /* 0x000000000f0c7348 */ /* 0x002fea0003c00000 */
[----:B------:R-:W-:Y:S02]  /*ff60*/  ELECT P6, UR62, PT ;  /* 0x00000000003e782f */ /* 0x000fe400038c0000 */
[----:B------:R-:W-:Y:S01]  /*ff70*/  MOV R14, UR62 ;  /* 0x0000003e000e7c02 */ /* 0x000fe20008000f00 */
[----:B-1----:R-:W-:Y:S10]  /*ff80*/  ENDCOLLECTIVE ;  /* 0x000000000000791b */ /* 0x002ff40003800000 */
.L_x_1626:
[----:B------:R-:W-:Y:S05]  /*ff90*/  BSYNC B1 ;  /* 0x0000000000017941 */ /* 0x000fea0003800000 */
.L_x_1625:
[----:B------:R-:W-:Y:S05]  /*ffa0*/  BRA `(.L_x_1627) ;  /* 0xfffffff400607947 */ /* 0x000fea000383ffff */
.L_x_1597:
[----:B-1----:R1:W2:Y:S02]  /*ffb0*/  SYNCS.PHASECHK.TRANS64.TRYWAIT P1, [R5+URZ], R4 ;  /* 0x00000004050075a7 */ /* 0x0022a4000802017f */
[----:B--2---:R-:W-:Y:S05]  /*ffc0*/  @!P1 NANOSLEEP.SYNCS 0x989680 ;  /* 0x009896800000995d */ /* 0x004fea0003900000 */
[----:B------:R-:W2:Y:S02]  /*ffd0*/  @!P1 SYNCS.PHASECHK.TRANS64 P1, [R5+URZ], R4 ;  /* 0x00000004050095a7 */ /* 0x000ea4000802007f */
[----:B--2---:R-:W-:Y:S05]  /*ffe0*/  @!P1 BRA `(.L_x_1597) ;  /* 0xfffffffc00f09947 */ /* 0x004fea000383ffff */
[----:B------:R-:W-:Y:S05]  /*fff0*/  BRA `(.L_x_1628) ;  /* 0xfffffff400907947 */ /* 0x000fea000383ffff */
.L_x_1598:
[----:B--2---:R2:W3:Y:S02]  /*10000*/  SYNCS.PHASECHK.TRANS64.TRYWAIT P1, [R3+URZ], R0 ;  /* 0x00000000030075a7 */ /* 0x0044e4000802017f */
[----:B---3--:R-:W-:Y:S05]  /*10010*/  @!P1 NANOSLEEP.SYNCS 0x989680 ;  /* 0x009896800000995d */ /* 0x008fea0003900000 */
[----:B------:R-:W3:Y:S02]  /*10020*/  @!P1 SYNCS.PHASECHK.TRANS64 P1, [R3+URZ], R0 ;  /* 0x00000000030095a7 */ /* 0x000ee4000802007f */
[----:B---3--:R-:W-:Y:S05]  /*10030*/  @!P1 BRA `(.L_x_1598) ;  /* 0xfffffffc00f09947 */ /* 0x008fea000383ffff */
[----:B------:R-:W-:Y:S05]  /*10040*/  BRA `(.L_x_1629) ;  /* 0xfffffff400847947 */ /* 0x000fea000383ffff */
.L_x_1600:
[----:B--2---:R2:W3:Y:S02]  /*10050*/  SYNCS.PHASECHK.TRANS64.TRYWAIT P1, [R3+URZ+0x13260], R4 ;  /* 0x01326004030075a7 */ /* 0x0044e4000802017f */
[----:B---3--:R-:W-:Y:S05]  /*10060*/  @!P1 NANOSLEEP.SYNCS 0x989680 ;  /* 0x009896800000995d */ /* 0x008fea0003900000 */
[----:B------:R-:W3:Y:S02]  /*10070*/  @!P1 SYNCS.PHASECHK.TRANS64 P1, [R3+URZ+0x13260], R4 ;  /* 0x01326004030095a7 */ /* 0x000ee4000802007f */
[----:B---3--:R-:W-:Y:S05]  /*10080*/  @!P1 BRA `(.L_x_1600) ;  /* 0xfffffffc00f09947 */ /* 0x008fea000383ffff */
[----:B------:R-:W-:Y:S05]  /*10090*/  BRA `(.L_x_1630) ;  /* 0xfffffff400847947 */ /* 0x000fea000383ffff */
.L_x_1602:
[----:B-1----:R1:W3:Y:S02]  /*100a0*/  SYNCS.PHASECHK.TRANS64.TRYWAIT P1, [R5+URZ+0x13260], R0 ;  /* 0x01326000050075a7 */ /* 0x0022e4000802017f */
[----:B---3--:R-:W-:Y:S05]  /*100b0*/  @!P1 NANOSLEEP.SYNCS 0x989680 ;  /* 0x009896800000995d */ /* 0x008fea0003900000 */
[----:B------:R-:W3:Y:S02]  /*100c0*/  @!P1 SYNCS.PHASECHK.TRANS64 P1, [R5+URZ+0x13260], R0 ;  /* 0x01326000050095a7 */ /* 0x000ee4000802007f */
[----:B---3--:R-:W-:Y:S05]  /*100d0*/  @!P1 BRA `(.L_x_1602) ;  /* 0xfffffffc00f09947 */ /* 0x008fea000383ffff */
[----:B------:R-:W-:Y:S05]  /*100e0*/  BRA `(.L_x_1631) ;  /* 0xfffffff400847947 */ /* 0x000fea000383ffff */
.L_x_1604:
[----:B---3--:R3:W4:Y:S02]  /*100f0*/  SYNCS.PHASECHK.TRANS64.TRYWAIT P0, [R3+URZ+0x13280], R4 ;  /* 0x01328004030075a7 */ /* 0x008724000800017f */
[----:B----4-:R-:W-:Y:S05]  /*10100*/  @!P0 NANOSLEEP.SYNCS 0x989680 ;  /* 0x009896800000895d */ /* 0x010fea0003900000 */
[----:B------:R-:W4:Y:S02]  /*10110*/  @!P0 SYNCS.PHASECHK.TRANS64 P0, [R3+URZ+0x13280], R4 ;  /* 0x01328004030085a7 */ /* 0x000f24000800007f */
[----:B----4-:R-:W-:Y:S05]  /*10120*/  @!P0 BRA `(.L_x_1604) ;  /* 0xfffffffc00f08947 */ /* 0x010fea000383ffff */
[----:B------:R-:W-:Y:S05]  /*10130*/  BRA `(.L_x_1605) ;  /* 0xfffffff400807947 */ /* 0x000fea000383ffff */
.L_x_1632:
        /* <DEDUP_REMOVED lines=12> */
.L_x_2168:


//--------------------- .text._ZN7cutlass13device_kernelIN5flash11enable_sm90INS1_16FlashAttnFwdSm90INS1_25CollectiveMainloopFwdSm90ILi2EN4cute5tupleIJNS5_1CILi1EEES8_S8_EEENS6_IJNS7_ILi192EEENS7_ILi160EEENS7_ILi64EEEEEELi64ENS_12float_e4m3_tEfNS_4arch4Sm90ELb1ELb0ELb1ELb1ELb0ELb0ELb0ELb1ELb1ELb0ELb0ELb0EEENS1_21CollectiveEpilogueFwdINS6_IJSA_SC_SB_EEES9_NS_10bfloat16_tESG_Li384ELb1ELb0ELb0ELb1EEENS1_36VarlenDynamicPersistentTileSchedulerILi192ELi160ELi384ELi128ELb0ELb0ELb1ELb1ELb1ELb1EEEEEEEEEvNT_6ParamsE --------------------------
	.section	.text._ZN7cutlass13device_kernelIN5flash11enable_sm90INS1_16FlashAttnFwdSm90INS1_25CollectiveMainloopFwdSm90ILi2EN4cute5tupleIJNS5_1CILi1EEES8_S8_EEENS6_IJNS7_ILi192EEENS7_ILi160EEENS7_ILi64EEEEEELi64ENS_12float_e4m3_tEfNS_4arch4Sm90ELb1ELb0ELb1ELb1ELb0ELb0ELb0ELb1ELb1ELb0ELb0ELb0EEENS1_21CollectiveEpilogueFwdINS6_IJSA_SC_SB_EEES9_NS_10bfloat16_tESG_Li384ELb1ELb0ELb0ELb1EEENS1_36VarlenDynamicPersistentTileSchedulerILi192ELi160ELi384ELi128ELb0ELb0ELb1ELb1ELb1ELb1EEEEEEEEEvNT_6ParamsE,"ax",@progbits
	.align	128
.text._ZN7cutlass13device_kernelIN5flash11enable_sm90INS1_16FlashAttnFwdSm90INS1_25CollectiveMainloopFwdSm90ILi2EN4cute5tupleIJNS5_1CILi1EEES8_S8_EEENS6_IJNS7_ILi192EEENS7_ILi160EEENS7_ILi64EEEEEELi64ENS_12float_e4m3_tEfNS_4arch4Sm90ELb1ELb0ELb1ELb1ELb0ELb0ELb0ELb1ELb1ELb0ELb0ELb0EEENS1_21CollectiveEpilogueFwdINS6_IJSA_SC_SB_EEES9_NS_10bfloat16_tESG_Li384ELb1ELb0ELb0ELb1EEENS1_36VarlenDynamicPersistentTileSchedulerILi192ELi160ELi384ELi128ELb0ELb0ELb1ELb1ELb1ELb1EEEEEEEEEvNT_6ParamsE:
        .type           _ZN7cutlass13device_kernelIN5flash11enable_sm90INS1_16FlashAttnFwdSm90INS1_25CollectiveMainloopFwdSm90ILi2EN4cute5tupleIJNS5_1CILi1EEES8_S8_EEENS6_IJNS7_ILi192EEENS7_ILi160EEENS7_ILi64EEEEEELi64ENS_12float_e4m3_tEfNS_4arch4Sm90ELb1ELb0ELb1ELb1ELb0ELb0ELb0ELb1ELb1ELb0ELb0ELb0EEENS1_21CollectiveEpilogueFwdINS6_IJSA_SC_SB_EEES9_NS_10bfloat16_tESG_Li384ELb1ELb0ELb0ELb1EEENS1_36VarlenDynamicPersistentTileSchedulerILi192ELi160ELi384ELi128ELb0ELb0ELb1ELb1ELb1ELb1EEEEEEEEEvNT_6ParamsE,@function
        .size           _ZN7cutlass13device_kernelIN5flash11enable_sm90INS1_16FlashAttnFwdSm90INS1_25CollectiveMainloopFwdSm90ILi2EN4cute5tupleIJNS5_1CILi1EEES8_S8_EEENS6_IJNS7_ILi192EEENS7_ILi160EEENS7_ILi64EEEEEELi64ENS_12float_e4m3_tEfNS_4arch4Sm90ELb1ELb0ELb1ELb1ELb0ELb0ELb0ELb1ELb1ELb0ELb0ELb0EEENS1_21CollectiveEpilogueFwdINS6_IJSA_SC_SB_EEES9_NS_10bfloat16_tESG_Li384ELb1ELb0ELb0ELb1EEENS1_36VarlenDynamicPersistentTileSchedulerILi192ELi160ELi384ELi128ELb0ELb0ELb1ELb1ELb1ELb1EEEEEEEEEvNT_6ParamsE,(.L_x_2169 - _ZN7cutlass13device_kernelIN5flash11enable_sm90INS1_16FlashAttnFwdSm90INS1_25CollectiveMainloopFwdSm90ILi2EN4cute5tupleIJNS5_1CILi1EEES8_S8_EEENS6_IJNS7_ILi192EEENS7_ILi160EEENS7_ILi64EEEEEELi64ENS_12float_e4m3_tEfNS_4arch4Sm90ELb1ELb0ELb1ELb1ELb0ELb0ELb0ELb1ELb1ELb0ELb0ELb0EEENS1_21CollectiveEpilogueFwdINS6_IJSA_SC_SB_EEES9_NS_10bfloat16_tESG_Li384ELb1ELb0ELb0ELb1EEENS1_36VarlenDynamicPersistentTileSchedulerILi192ELi160ELi384ELi128ELb0ELb0ELb1ELb1ELb1ELb1EEEEEEEEEvNT_6ParamsE)
        .other          _ZN7cutlass13device_kernelIN5flash11enable_sm90INS1_16FlashAttnFwdSm90INS1_25CollectiveMainloopFwdSm90ILi2EN4cute5tupleIJNS5_1CILi1EEES8_S8_EEENS6_IJNS7_ILi192EEENS7_ILi160EEENS7_ILi64EEEEEELi64ENS_12float_e4m3_tEfNS_4arch4Sm90ELb1ELb0ELb1ELb1ELb0ELb0ELb0ELb1ELb1ELb0ELb0ELb0EEENS1_21CollectiveEpilogueFwdINS6_IJSA_SC_SB_EEES9_NS_10bfloat16_tESG_Li384ELb1ELb0ELb0ELb1EEENS1_36VarlenDynamicPersistentTileSchedulerILi192ELi160ELi384ELi128ELb0ELb0ELb1ELb1ELb1ELb1EEEEEEEEEvNT_6ParamsE,@"STO_CUDA_ENTRY STV_DEFAULT"
_ZN7cutlass13device_kernelIN5flash11enable_sm90INS1_16FlashAttnFwdSm90INS1_25CollectiveMainloopFwdSm90ILi2EN4cute5tupleIJNS5_1CILi1EEES8_S8_EEENS6_IJNS7_ILi192EEENS7_ILi160EEENS7_ILi64EEEEEELi64ENS_12float_e4m3_tEfNS_4arch4Sm90ELb1ELb0ELb1ELb1ELb0ELb0ELb0ELb1ELb1ELb0ELb0ELb0EEENS1_21CollectiveEpilogueFwdINS6_IJSA_SC_SB_EEES9_NS_10bfloat16_tESG_Li384ELb1ELb0ELb0ELb1EEENS1_36VarlenDynamicPersistentTileSchedulerILi192ELi160ELi384ELi128ELb0ELb0ELb1ELb1ELb1ELb1EEEEEEEEEvNT_6ParamsE:
        /* <DEDUP_REMOVED lines=21> */
.L_x_1634:
[----:B------:R-:W-:Y:S05]  /*0150*/  BSYNC B0 ;  /* 0x0000000000007941 */ /* 0x000fea0003800000 */
.L_x_1633:
        /* <DEDUP_REMOVED lines=41> */
.L_x_1635:
        /* <DEDUP_REMOVED lines=22> */
.L_x_1636:
        /* <DEDUP_REMOVED lines=18> */
.L_x_1637:
        /* <DEDUP_REMOVED lines=22> */
.L_x_1638:
        /* <DEDUP_REMOVED lines=22> */
.L_x_1639:
[----:B------:R-:W-:Y:S01]  /*0930*/  PLOP3.LUT P0, PT, PT, PT, UP0, 0x80, 0x0 ;  /* 0x000000000000781c */ /* 0x000fe20003f0f008 */
[----:B------:R-:W-:Y:S01]  /*0940*/  UMOV UR40, 0x1 ;  /* 0x0000000100287882 */ /* 0x000fe20000000000 */
[----:B------:R-:W-:Y:S01]  /*0950*/  NOP ;  /* 0x0000000000007918 */ /* 0x000fe20000000000 */
[----:B------:R-:W-:Y:S01]  /*0960*/  USEL UR40, UR40, 0x2, !UP0 ;  /* 0x0000000228287887 */ /* 0x000fe2000c000000 */
[----:B------:R-:W-:Y:S01]  /*0970*/  ULDC.64 UR52, c[0x0][0x208] ;  /* 0x0000820000347ab9 */ /* 0x000fe20000000a00 */
[----:B012-4-:R-:W-:Y:S08]  /*0980*/  BAR.SYNC.DEFER_BLOCKING 0x0 ;  /* 0x0000000000007b1d */ /* 0x017ff00000010000 */
[----:B------:R-:W-:Y:S05]  /*0990*/  @!P0 BRA `(.L_x_1640) ;  /* 0x000000cc00c48947 */ /* 0x000fea0003800000 */
.L_x_1641:
        /* <DEDUP_REMOVED lines=24> */
[-C--:B------:R-:W-:Y:S02]  /*0b20*/  LEA.HI R2, R0, R12.reuse, RZ, 0x4 ;  /* 0x0000000c00027211 */ /* 0x080fe400078f20ff */
[----:B------:R-:W-:Y:S02]  /*0b30*/  LOP3.LUT R23, R156, 0xffffff80, RZ, 0xc0, !PT ;  /* 0xffffff809c177812 */ /* 0x000fe400078ec0ff */
[----:B------:R-:W-:Y:S02]  /*0b40*/  LEA.HI R3, R0, R12, RZ, 0x5 ;  /* 0x0000000c00037211 */ /* 0x000fe400078f28ff */
[----:B------:R-:W-:Y:S01]  /*0b50*/  SHF.R.S32.HI R5, RZ, 0x4, R2 ;  /* 0x00000004ff057819 */ /* 0x000fe20000011402 */
[----:B------:R-:W-:Y:S01]  /*0b60*/  IMAD.IADD R23, R12, 0x1, -R23 ;  /* 0x000000010c177824 */ /* 0x000fe200078e0a17 */
[----:B------:R-:W-:Y:S01]  /*0b70*/  SHF.R.S32.HI R156, RZ, 0x7, R156 ;  /* 0x00000007ff9c7819 */ /* 0x000fe2000001149c */
[----:B------:R-:W-:Y:S01]  /*0b80*/  IMAD.SHL.U32 R4, R3, 0x20, RZ ;  /* 0x0000002003047824 */ /* 0x000fe200078e00ff */
[----:B------:R-:W-:-:S02]  /*0b90*/  LOP3.LUT R3, R2, 0x3fffff0, RZ, 0xc0, !PT ;  /* 0x03fffff002037812 */ /* 0x000fc400078ec0ff */
[----:B------:R-:W-:Y:S01]  /*0ba0*/  SHF.R.S32.HI R8, RZ, 0x1f, R23 ;  /* 0x0000001fff087819 */ /* 0x000fe20000011417 */
[----:B------:R-:W-:Y:S01]  /*0bb0*/  IMAD.HI R6, R156, 0x55555556, RZ ;  /* 0x555555569c067827 */ /* 0x000fe200078e02ff */
[----:B------:R-:W-:Y:S02]  /*0bc0*/  LEA.HI R2, R2, R5, RZ, 0x1 ;  /* 0x0000000502027211 */ /* 0x000fe400078f08ff */
[----:B------:R-:W-:Y:S01]  /*0bd0*/  LEA.HI R9, R8, R23, RZ, 0x2 ;  /* 0x0000001708097211 */ /* 0x000fe200078f10ff */
[----:B------:R-:W-:Y:S01]  /*0be0*/  IMAD.IADD R3, R12, 0x1, -R3 ;  /* 0x000000010c037824 */ /* 0x000fe200078e0a03 */
[----:B------:R-:W-:Y:S02]  /*0bf0*/  LOP3.LUT R4, R4, 0xfffffc00, RZ, 0xc0, !PT ;  /* 0xfffffc0004047812 */ /* 0x000fe400078ec0ff */
[--C-:B------:R-:W-:Y:S02]  /*0c00*/  SHF.R.S32.HI R10, RZ, 0x2, R9.reuse ;  /* 0x00000002ff0a7819 */ /* 0x100fe40000011409 */
[----:B------:R-:W-:Y:S01]  /*0c10*/  SHF.R.S32.HI R7, RZ, 0x1f, R9 ;  /* 0x0000001fff077819 */ /* 0x000fe20000011409 */
[----:B------:R-:W-:Y:S01]  /*0c20*/  IMAD R3, R3, 0x40, R4 ;  /* 0x0000004003037824 */ /* 0x000fe200078e0204 */
[----:B------:R-:W-:-:S02]  /*0c30*/  LOP3.LUT R2, R2, 0x1ffffffe, RZ, 0xc0, !PT ;  /* 0x1ffffffe02027812 */ /* 0x000fc400078ec0ff */
[----:B------:R-:W-:Y:S02]  /*0c40*/  LEA.HI R7, R7, R10, RZ, 0x3 ;  /* 0x0000000a07077211 */ /* 0x000fe400078f18ff */
[----:B------:R-:W-:Y:S01]  /*0c50*/  LEA.HI R8, R8, R23, RZ, 0x5 ;  /* 0x0000001708087211 */ /* 0x000fe200078f28ff */
[----:B------:R-:W-:Y:S01]  /*0c60*/  IMAD.IADD R2, R5, 0x1, -R2 ;  /* 0x0000000105027824 */ /* 0x000fe200078e0a02 */
[----:B------:R-:W-:Y:S02]  /*0c70*/  LOP3.LUT R11, R7, 0xfffffff8, RZ, 0xc0, !PT ;  /* 0xfffffff8070b7812 */ /* 0x000fe400078ec0ff */
[----:B------:R-:W-:Y:S01]  /*0c80*/  LEA.HI R0, R0, R12, RZ, 0x3 ;  /* 0x0000000c00007211 */ /* 0x000fe200078f18ff */
[----:B------:R-:W-:Y:S01]  /*0c90*/  IMAD R157, R2, 0x8, R3 ;  /* 0x00000008029d7824 */ /* 0x000fe200078e0203 */
[----:B------:R-:W-:Y:S01]  /*0ca0*/  LEA.HI R7, R6, R6, RZ, 0x1 ;  /* 0x0000000606077211 */ /* 0x000fe200078f08ff */
[----:B------:R-:W-:Y:S01]  /*0cb0*/  IMAD.IADD R11, R10, 0x1, -R11 ;  /* 0x000000010a0b7824 */ /* 0x000fe200078e0a0b */
[----:B------:R-:W-:-:S02]  /*0cc0*/  SHF.R.S32.HI R8, RZ, 0x5, R8 ;  /* 0x00000005ff087819 */ /* 0x000fc40000011408 */
[----:B------:R-:W-:Y:S01]  /*0cd0*/  LOP3.LUT R2, R0, 0x1ffffff8, RZ, 0xc0, !PT ;  /* 0x1ffffff800027812 */ /* 0x000fe200078ec0ff */
[----:B------:R-:W-:Y:S01]  /*0ce0*/  IMAD R7, R7, -0x3, R156 ;  /* 0xfffffffd07077824 */ /* 0x000fe200078e029c */
[----:B------:R-:W-:Y:S01]  /*0cf0*/  LOP3.LUT R18, R9, 0x7ffffffc, RZ, 0xc0, !PT ;  /* 0x7ffffffc09127812 */ /* 0x000fe200078ec0ff */
[----:B------:R-:W-:Y:S01]  /*0d00*/  IMAD R8, R8, 0x10, R11 ;  /* 0x0000001008087824 */ /* 0x000fe200078e020b */
[----:B------:R-:W-:Y:S01]  /*0d10*/  SHF.R.S32.HI R16, RZ, 0x3, R0 ;  /* 0x00000003ff107819 */ /* 0x000fe20000011400 */
[----:B------:R-:W-:Y:S02]  /*0d20*/  IMAD.IADD R2, R12, 0x1, -R2 ;  /* 0x000000010c027824 */ /* 0x000fe400078e0a02 */
[----:B------:R-:W-:Y:S01]  /*0d30*/  IMAD.IADD R18, R23, 0x1, -R18 ;  /* 0x0000000117127824 */ /* 0x000fe200078e0a12 */
[----:B------:R-:W-:Y:S01]  /*0d40*/  LEA R19, R7, R8, 0x6 ;  /* 0x0000000807137211 */ /* 0x000fe200078e30ff */
[----:B------:R-:W-:-:S07]  /*0d50*/  IMAD.SHL.U32 R22, R2, 0x8, RZ ;  /* 0x0000000802167824 */ /* 0x000fce00078e00ff */
.L_x_1698:
[----:B0-----:R-:W0:Y:S01]  /*0d60*/  LDC.64 R2, c[0x0][0xc60] ;  /* 0x00031800ff027b82 */ /* 0x001e220000000a00 */
[----:B------:R-:W-:Y:S01]  /*0d70*/  ULDC.64 UR4, c[0x0][0xa28] ;  /* 0x00028a0000047ab9 */ /* 0x000fe20000000a00 */
[----:B------:R-:W-:Y:S01]  /*0d80*/  ULDC.64 UR6, c[0x0][0xa18] ;  /* 0x0002860000067ab9 */ /* 0x000fe20000000a00 */
[----:B------:R-:W-:Y:S01]  /*0d90*/  ULDC.64 UR8, c[0x0][0xa20] ;  /* 0x0002880000087ab9 */ /* 0x000fe20000000a00 */
        /* <DEDUP_REMOVED lines=10> */
[----:B------:R-:W-:-:S04]  /*0e40*/  @UP0 ULEA UR4, UP2, UR38, UR4, 0x2 ;  /* 0x0000000426040291 */ /* 0x000fc8000f84103f */
[----:B------:R-:W-:Y:S02]  /*0e50*/  @UP0 ULEA.HI.X UR5, UR38, UR5, UR39, 0x2, UP2 ;  /* 0x0000000526050291 */ /* 0x000fe400090f1427 */
[----:B------:R-:W-:Y:S01]  /*0e60*/  @UP1 ULEA UR6, UP0, UR38, UR6, 0x2 ;  /* 0x0000000626061291 */ /* 0x000fe2000f80103f */
[----:B------:R-:W-:-:S03]  /*0e70*/  IMAD.U32 R2, RZ, RZ, UR4 ;  /* 0x00000004ff027e24 */ /* 0x000fc6000f8e00ff */
[----:B------:R-:W-:Y:S01]  /*0e80*/  @UP1 ULEA.HI.X UR7, UR38, UR7, UR39, 0x2, UP0 ;  /* 0x0000000726071291 */ /* 0x000fe200080f1427 */
[----:B------:R-:W-:Y:S01]  /*0e90*/  IMAD.U32 R3, RZ, RZ, UR5 ;  /* 0x00000005ff037e24 */ /* 0x000fe2000f8e00ff */
[----:B------:R-:W-:Y:S01]  /*0ea0*/  ULDC.64 UR4, c[0x0][0x3f8] ;  /* 0x0000fe0000047ab9 */ /* 0x000fe20000000a00 */
[----:B---345:R-:W-:-:S03]  /*0eb0*/  IMAD.U32 R4, RZ, RZ, UR6 ;  /* 0x00000006ff047e24 */ /* 0x038fc6000f8e00ff */
[----:B------:R-:W-:Y:S01]  /*0ec0*/  IMAD.U32 R5, RZ, RZ, UR7 ;  /* 0x00000007ff057e24 */ /* 0x000fe2000f8e00ff */
[----:B------:R-:W2:Y:S01]  /*0ed0*/  @P0 LDG.E R2, desc[UR52][R2.64] ;  /* 0x0000003402020981 */ /* 0x000ea2000c1e1900 */
[----:B------:R-:W-:Y:S01]  /*0ee0*/  UISETP.NE.U32.AND UP0, UPT, UR4, URZ, UPT ;  /* 0x0000003f0400728c */ /* 0x000fe2000bf05070 */
[----:B------:R-:W-:Y:S01]  /*0ef0*/  ISETP.NE.U32.AND P1, PT, RZ, UR8, PT ;  /* 0x00000008ff007c0c */ /* 0x000fe2000bf25070 */
[----:B------:R-:W-:Y:S01]  /*0f00*/  ULDC UR6, c[0x0][0x2e0] ;  /* 0x0000b80000067ab9 */ /* 0x000fe20000000800 */
[----:B------:R-:W3:Y:S01]  /*0f10*/  @P2 LDG.E R4, desc[UR52][R4.64] ;  /* 0x0000003404042981 */ /* 0x000ee2000c1e1900 */
[----:B------:R-:W-:Y:S01]  /*0f20*/  UISETP.NE.AND.EX UP0, UPT, UR5, URZ, UPT, UP0 ;  /* 0x0000003f0500728c */ /* 0x000fe2000bf05300 */
[----:B------:R-:W-:Y:S01]  /*0f30*/  ISETP.NE.AND.EX P1, PT, RZ, UR9, PT, P1 ;  /* 0x00000009ff007c0c */ /* 0x000fe2000bf25310 */
[----:B------:R-:W-:Y:S01]  /*0f40*/  ULDC UR4, c[0x0][0x404] ;  /* 0x0001010000047ab9 */ /* 0x000fe20000000800 */
[----:B------:R-:W-:Y:S01]  /*0f50*/  UMOV UR48, URZ ;  /* 0x0000003f00307c82 */ /* 0x000fe20008000000 */
[----:B------:R-:W-:Y:S01]  /*0f60*/  USEL UR4, UR4, 0x1, UP0 ;  /* 0x0000000104047887 */ /* 0x000fe20008000000 */
[----:B------:R-:W-:-:S03]  /*0f70*/  ULDC UR49, c[0x0][0x288] ;  /* 0x0000a20000317ab9 */ /* 0x000fc60000000800 */
[----:B------:R-:W-:Y:S01]  /*0f80*/  UIMAD UR6, UR4, UR6, URZ ;  /* 0x00000006040672a4 */ /* 0x000fe2000f8e023f */
[----:B--2---:R-:W-:Y:S02]  /*0f90*/  @P0 R2UR UR48, R2 ;  /* 0x00000000023002ca */ /* 0x004fe400000e0000 */
[----:B---3--:R-:W-:Y:S01]  /*0fa0*/  @P2 R2UR UR49, R4 ;  /* 0x00000000043122ca */ /* 0x008fe200000e0000 */
[----:B-1----:R-:W-:-:S14]  /*0fb0*/  @P2 BRA `(.L_x_1642) ;  /* 0x0000000000342947 */ /* 0x002fdc0003800000 */
        /* <DEDUP_REMOVED lines=13> */
.L_x_1642:
[----:B------:R-:W-:Y:S01]  /*1090*/  UMOV UR41, UR50 ;  /* 0x0000003200297c82 */ /* 0x000fe20008000000 */
[----:B------:R-:W-:Y:S01]  /*10a0*/  UMOV UR42, UR43 ;  /* 0x0000002b002a7c82 */ /* 0x000fe20008000000 */
[----:B------:R-:W-:Y:S05]  /*10b0*/  @!P1 BRA `(.L_x_1643) ;  /* 0x00000000001c9947 */ /* 0x000fea0003800000 */
[----:B------:R-:W-:-:S04]  /*10c0*/  ULEA UR4, UP0, UR38, UR8, 0x2 ;  /* 0x0000000826047291 */ /* 0x000fc8000f80103f */
[----:B------:R-:W-:Y:S02]  /*10d0*/  ULEA.HI.X UR5, UR38, UR9, UR39, 0x2, UP0 ;  /* 0x0000000926057291 */ /* 0x000fe400080f1427 */
[----:B------:R-:W-:-:S04]  /*10e0*/  IMAD.U32 R2, RZ, RZ, UR4 ;  /* 0x00000004ff027e24 */ /* 0x000fc8000f8e00ff */
[----:B------:R-:W-:-:S05]  /*10f0*/  MOV R3, UR5 ;  /* 0x0000000500037c02 */ /* 0x000fca0008000f00 */
[----:B------:R-:W2:Y:S02]  /*1100*/  LDG.E R2, desc[UR52][R2.64] ;  /* 0x0000003402027981 */ /* 0x000ea4000c1e1900 */
[----:B--2---:R-:W-:Y:S01]  /*1110*/  R2UR UR6, R2 ;  /* 0x00000000020672ca */ /* 0x004fe200000e0000 */
[----:B------:R-:W-:-:S14]  /*1120*/  BRA `(.L_x_1644) ;  /* 0x0000000000347947 */ /* 0x000fdc0003800000 */
.L_x_1643:
        /* <DEDUP_REMOVED lines=13> */
.L_x_1644:
[----:B------:R-:W-:Y:S01]  /*1200*/  UIADD3 UR48, -UR48, UR6, URZ ;  /* 0x0000000630307290 */ /* 0x000fe2000fffe13f */
[----:B------:R-:W-:Y:S01]  /*1210*/  PLOP3.LUT P0, PT, PT, PT, PT, 0x80, 0x0 ;  /* 0x000000000000781c */ /* 0x000fe20003f0f070 */
[----:B------:R-:W-:Y:S01]  /*1220*/  ULDC UR8, c[0x0][0x428] ;  /* 0x00010a0000087ab9 */ /* 0x000fe20000000800 */
[----:B------:R-:W-:Y:S01]  /*1230*/  IMAD.MOV.U32 R0, RZ, RZ, RZ ;  /* 0x000000ffff007224 */ /* 0x000fe200078e00ff */
[----:B------:R-:W-:Y:S01]  /*1240*/  UIADD3 UR5, UR48, 0x15f, -UR49 ;  /* 0x0000015f30057890 */ /* 0x000fe2000fffe831 */
[----:B------:R-:W-:Y:S01]  /*1250*/  IMAD.MOV.U32 R2, RZ, RZ, RZ ;  /* 0x000000ffff027224 */ /* 0x000fe200078e00ff */
[----:B------:R-:W-:Y:S01]  /*1260*/  UIADD3 UR4, UR48, 0x9f, URZ ;  /* 0x0000009f30047890 */ /* 0x000fe2000fffe03f */
[----:B------:R-:W-:Y:S01]  /*1270*/  IMAD.MOV.U32 R55, RZ, RZ, RZ ;  /* 0x000000ffff377224 */ /* 0x000fe200078e00ff */
[----:B------:R-:W-:Y:S01]  /*1280*/  UIMAD UR6, UR50, 0xc0, UR5 ;  /* 0x000000c0320678a4 */ /* 0x000fe2000f8e0205 */
[----:B------:R-:W-:Y:S01]  /*1290*/  CS2R R6, SRZ ;  /* 0x0000000000067805 */ /* 0x000fe2000001ff00 */
[----:B------:R-:W-:Y:S01]  /*12a0*/  UIMAD.WIDE UR4, UR4, 0x66666667, URZ ;  /* 0x66666667040478a5 */ /* 0x000fe2000f8e023f */
[----:B------:R-:W-:Y:S01]  /*12b0*/  CS2R R8, SRZ ;  /* 0x0000000000087805 */ /* 0x000fe2000001ff00 */
[----:B------:R-:W-:Y:S01]  /*12c0*/  UIMAD.WIDE UR6, UR6, 0x66666667, URZ ;  /* 0x66666667060678a5 */ /* 0x000fe2000f8e023f */
[----:B------:R-:W-:Y:S01]  /*12d0*/  CS2R R10, SRZ ;  /* 0x00000000000a7805 */ /* 0x000fe2000001ff00 */
[----:B------:R-:W-:Y:S01]  /*12e0*/  USHF.R.U32.HI UR4, URZ, 0x1f, UR5 ;  /* 0x0000001f3f047899 */ /* 0x000fe20008011605 */
[----:B------:R-:W-:Y:S01]  /*12f0*/  CS2R R12, SRZ ;  /* 0x00000000000c7805 */ /* 0x000fe2000001ff00 */
[----:B------:R-:W-:Y:S01]  /*1300*/  USHF.R.U32.HI UR6, URZ, 0x1f, UR7 ;  /* 0x0000001f3f067899 */ /* 0x000fe20008011607 */
[----:B------:R-:W-:Y:S01]  /*1310*/  CS2R R14, SRZ ;  /* 0x00000000000e7805 */ /* 0x000fe2000001ff00 */
[----:B------:R-:W-:Y:S01]  /*1320*/  ULEA.HI.SX32 UR4, UR5, UR4, 0x1a ;  /* 0x0000000405047291 */ /* 0x000fe2000f8fd23f */
[----:B------:R-:W-:Y:S01]  /*1330*/  CS2R R20, SRZ ;  /* 0x0000000000147805 */ /* 0x000fe2000001ff00 */
[----:B------:R-:W-:Y:S01]  /*1340*/  ULEA.HI.SX32 UR6, UR7, UR6, 0x1a ;  /* 0x0000000607067291 */ /* 0x000fe2000f8fd23f */
[----:B------:R-:W-:Y:S01]  /*1350*/  CS2R R24, SRZ ;  /* 0x0000000000187805 */ /* 0x000fe2000001ff00 */
[----:B------:R-:W-:Y:S01]  /*1360*/  UISETP.NE.AND UP0, UPT, UR8, 0x1, UPT ;  /* 0x000000010800788c */ /* 0x000fe2000bf05270 */
[----:B------:R-:W-:Y:S01]  /*1370*/  CS2R R32, SRZ ;  /* 0x0000000000207805 */ /* 0x000fe2000001ff00 */
[----:B------:R-:W-:Y:S01]  /*1380*/  UISETP.LT.AND UP1, UPT, UR4, UR6, UPT ;  /* 0x000000060400728c */ /* 0x000fe2000bf21270 */
[----:B------:R-:W-:-:S02]  /*1390*/  CS2R R26, SRZ ;  /* 0x00000000001a7805 */ /* 0x000fc4000001ff00 */
[----:B------:R-:W-:Y:S01]  /*13a0*/  CS2R R56, SRZ ;  /* 0x0000000000387805 */ /* 0x000fe2000001ff00 */
[----:B------:R-:W-:Y:S01]  /*13b0*/  IMAD.MOV.U32 R34, RZ, RZ, RZ ;  /* 0x000000ffff227224 */ /* 0x000fe200078e00ff */
[----:B------:R-:W-:Y:S01]  /*13c0*/  USEL UR51, UR4, UR6, UP1 ;  /* 0x0000000604337287 */ /* 0x000fe20008800000 */
[----:B------:R-:W-:Y:S02]  /*13d0*/  CS2R R36, SRZ ;  /* 0x0000000000247805 */ /* 0x000fe4000001ff00 */
[----:B------:R-:W-:Y:S02]  /*13e0*/  CS2R R40, SRZ ;  /* 0x0000000000287805 */ /* 0x000fe4000001ff00 */
[----:B------:R-:W-:Y:S01]  /*13f0*/  CS2R R58, SRZ ;  /* 0x00000000003a7805 */ /* 0x000fe2000001ff00 */
[----:B------:R-:W-:Y:S01]  /*1400*/  UISETP.GE.AND UP1, UPT, UR51, 0x1, UPT ;  /* 0x000000013300788c */ /* 0x000fe2000bf26270 */
[----:B------:R-:W-:Y:S01]  /*1410*/  CS2R R44, SRZ ;  /* 0x00000000002c7805 */ /* 0x000fe2000001ff00 */
[----:B------:R-:W-:Y:S01]  /*1420*/  @UP0 ULDC UR5, c[0x0][0x42c] ;  /* 0x00010b0000050ab9 */ /* 0x000fe20000000800 */
[----:B------:R-:W-:Y:S01]  /*1430*/  @UP0 ULDC UR6, c[0x0][0x430] ;  /* 0x00010c0000060ab9 */ /* 0x000fe20000000800 */
[----:B------:R-:W-:Y:S01]  /*1440*/  UIMAD.WIDE.U32 UR4, UR43, UR5, URZ ;  /* 0x000000052b0472a5 */ /* 0x000fe2000f8e003f */
[----:B------:R-:W-:-:S02]  /*1450*/  CS2R R60, SRZ ;  /* 0x00000000003c7805 */ /* 0x000fc4000001ff00 */
[----:B------:R-:W-:Y:S01]  /*1460*/  PLOP3.LUT P1, PT, PT, PT, UP1, 0x80, 0x0 ;  /* 0x000000000000781c */ /* 0x000fe20003f2f018 */
[----:B------:R-:W-:-:S12]  /*1470*/  @UP0 USHF.R.U32.HI UR43, URZ, UR6, UR5 ;  /* 0x000000063f2b0299 */ /* 0x000fd80008011605 */
[----:B------:R-:W-:Y:S05]  /*1480*/  @!P1 BRA `(.L_x_1645) ;  /* 0x000000a400cc9947 */ /* 0x000fea0003800000 */
        /* <DEDUP_REMOVED lines=31> */
.L_x_1646:
        /* <DEDUP_REMOVED lines=10> */
[----:B------:R-:W-:Y:S02]  /*1720*/  @UP0 ULDC.64 UR16, c[0x0][0x9a8] ;  /* 0x00026a0000100ab9 */ /* 0x000fe40000000a00 */
[----:B------:R-:W-:Y:S01]  /*1730*/  @UP1 ULDC.64 UR12, c[0x0][0x9b8] ;  /* 0x00026e00000c1ab9 */ /* 0x000fe20000000a00 */
[----:B------:R-:W-:Y:S02]  /*1740*/  @UP0 UIMAD UR8, UR39, UR16, URZ ;  /* 0x00000010270802a4 */ /* 0x000fe4000f8e023f */
[----:B------:R-:W-:Y:S02]  /*1750*/  @UP1 UIMAD UR9, UR39, UR12, URZ ;  /* 0x0000000c270912a4 */ /* 0x000fe4000f8e023f */
[----:B------:R-:W-:Y:S02]  /*1760*/  @UP0 UIMAD.WIDE.U32 UR14, UR38, UR16, URZ ;  /* 0x00000010260e02a5 */ /* 0x000fe4000f8e003f */
[----:B------:R-:W-:Y:S02]  /*1770*/  @UP0 UIMAD UR17, UR38, UR17, UR8 ;  /* 0x00000011261102a4 */ /* 0x000fe4000f8e0208 */
[----:B------:R-:W-:-:S02]  /*1780*/  @UP0 USHF.R.S32.HI UR16, URZ, 0x1f, UR43 ;  /* 0x0000001f3f100899 */ /* 0x000fc4000801142b */
[----:B------:R-:W-:Y:S02]  /*1790*/  @UP1 USHF.R.S32.HI UR19, URZ, 0x1f, UR43 ;  /* 0x0000001f3f131899 */ /* 0x000fe4000801142b */
[----:B------:R-:W-:Y:S02]  /*17a0*/  @UP1 UIMAD.WIDE.U32 UR10, UR38, UR12, URZ ;  /* 0x0000000c260a12a5 */ /* 0x000fe4000f8e003f */
[----:B------:R-:W-:Y:S02]  /*17b0*/  @UP1 UIMAD UR18, UR38, UR13, UR9 ;  /* 0x0000000d261212a4 */ /* 0x000fe4000f8e0209 */
[----:B------:R-:W-:Y:S01]  /*17c0*/  @UP0 UIADD3 UR15, UR15, UR17, URZ ;  /* 0x000000110f0f0290 */ /* 0x000fe2000fffe03f */
[----:B------:R-:W-:Y:S01]  /*17d0*/  @UP0 ULDC.64 UR12, c[0x0][0x9b0] ;  /* 0x00026c00000c0ab9 */ /* 0x000fe20000000a00 */
[----:B------:R-:W-:Y:S01]  /*17e0*/  @UP1 ULDC.64 UR8, c[0x0][0x9c0] ;  /* 0x0002700000081ab9 */ /* 0x000fe20000000a00 */
        /* <DEDUP_REMOVED lines=12> */
[----:B------:R-:W-:Y:S01]  /*18b0*/  IMAD.U32 R2, RZ, RZ, UR6 ;  /* 0x00000006ff027e24 */ /* 0x000fe2000f8e00ff */
[----:B------:R-:W-:Y:S02]  /*18c0*/  @UP1 ULEA.HI.X UR5, UR8, UR5, UR9, 0x2, UP3 ;  /* 0x0000000508051291 */ /* 0x000fe400098f1409 */
[----:B------:R-:W-:-:S02]  /*18d0*/  IMAD.U32 R4, RZ, RZ, UR4 ;  /* 0x00000004ff047e24 */ /* 0x000fc4000f8e00ff */
        /* <DEDUP_REMOVED lines=9> */
[----:B------:R-:W-:Y:S01]  /*1970*/  MOV R6, UR4 ;  /* 0x0000000400067c02 */ /* 0x000fe20008000f00 */
[----:B------:R-:W-:-:S03]  /*1980*/  ULDC UR4, c[0x0][0x9d8] ;  /* 0x0002760000047ab9 */ /* 0x000fc60000000800 */
[----:B------:R-:W-:-:S04]  /*1990*/  SHF.L.U32 R6, R6, 0x1f, RZ ;  /* 0x0000001f06067819 */ /* 0x000fc800000006ff */
[----:B------:R-:W0:Y:S01]  /*19a0*/  SYNCS.PHASECHK.TRANS64.TRYWAIT P1, [UR45+0x13200], R6 ;  /* 0x01320006ff0075a7 */ /* 0x000e22000802016d */
[----:B--2---:R-:W-:-:S04]  /*19b0*/  FMUL.FTZ R0, R7, R0 ;  /* 0x0000000007007220 */ /* 0x004fc80000410000 */
[----:B------:R-:W-:Y:S01]  /*19c0*/  FMUL.FTZ R0, R0, UR4 ;  /* 0x0000000400007c20 */ /* 0x000fe20008410000 */
[----:B0-----:R-:W-:Y:S06]  /*19d0*/  @!P1 BRA `(.L_x_1647) ;  /* 0x0000010000c09947 */ /* 0x001fec0003800000 */
.L_x_1785:
[----:B------:R-:W-:Y:S05]  /*19e0*/  @!P0 BRA `(.L_x_1648) ;  /* 0x0000000000048947 */ /* 0x000fea0003800000 */
[----:B------:R-:W-:Y:S01]  /*19f0*/  BPT.TRAP 0x1 ;  /* 0x000000040000795c */ /* 0x000fe20000300000 */
.L_x_1648:
[----:B------:R-:W-:Y:S02]  /*1a00*/  IMAD.U32 R2, RZ, RZ, UR37 ;  /* 0x00000025ff027e24 */ /* 0x000fe4000f8e00ff */
[----:B0-----:R-:W-:-:S03]  /*1a10*/  IMAD.U32 R3, RZ, RZ, UR36 ;  /* 0x00000024ff037e24 */ /* 0x001fc6000f8e00ff */
[----:B------:R-:W-:Y:S02]  /*1a20*/  LEA R2, R2, UR45, 0x3 ;  /* 0x0000002d02027c11 */ /* 0x000fe4000f8e18ff */
[----:B------:R-:W-:-:S04]  /*1a30*/  SHF.L.U32 R3, R3, 0x1f, RZ ;  /* 0x0000001f03037819 */ /* 0x000fc800000006ff */
[----:B------:R0:W1:Y:S01]  /*1a40*/  SYNCS.PHASECHK.TRANS64.TRYWAIT P1, [R2+URZ+0x13230], R3 ;  /* 0x01323003020075a7 */ /* 0x000062000802017f */
[----:B------:R-:W-:Y:S05]  /*1a50*/  @!P0 BRA `(.L_x_1649) ;  /* 0x0000000000048947 */ /* 0x000fea0003800000 */
[----:B------:R-:W-:Y:S01]  /*1a60*/  BPT.TRAP 0x1 ;  /* 0x000000040000795c */ /* 0x000fe20000300000 */
.L_x_1649:
[----:B-1----:R-:W-:Y:S05]  /*1a70*/  @P1 BRA `(.L_x_1650) ;  /* 0x0000000000081947 */ /* 0x002fea0003800000 */
[----:B------:R-:W1:Y:S02]  /*1a80*/  SYNCS.PHASECHK.TRANS64.TRYWAIT P1, [R2+URZ+0x13230], R3 ;  /* 0x01323003020075a7 */ /* 0x000e64000802017f */
[----:B-1----:R-:W-:Y:S05]  /*1a90*/  @!P1 BRA `(.L_x_1651) ;  /* 0x0000010000a89947 */ /* 0x002fea0003800000 */
.L_x_1650:
[----:B------:R-:W2:Y:S01]  /*1aa0*/  S2R R5, SR_TID.X ;  /* 0x0000000000057919 */ /* 0x000ea20000002100 */
[----:B------:R-:W-:Y:S01]  /*1ab0*/  UIADD3 UR4, UR45, 0xe000, URZ ;  /* 0x0000e0002d047890 */ /* 0x000fe2000fffe03f */
[----:B------:R-:W-:-:S03]  /*1ac0*/  IMAD.MOV.U32 R55, RZ, RZ, RZ ;  /* 0x000000ffff377224 */ /* 0x000fc600078e00ff */
[----:B------:R-:W-:-:S04]  /*1ad0*/  USHF.R.U32.HI UR4, URZ, 0x4, UR4 ;  /* 0x000000043f047899 */ /* 0x000fc80008011604 */
[----:B------:R-:W-:-:S06]  /*1ae0*/  ULOP3.LUT UR4, UR4, 0x3fff, URZ, 0xc0, !UPT ;  /* 0x00003fff04047892 */ /* 0x000fcc000f8ec03f */
[----:B------:R-:W-:Y:S01]  /*1af0*/  IMAD.U32 R4, RZ, RZ, UR4 ;  /* 0x00000004ff047e24 */ /* 0x000fe2000f8e00ff */
[----:B------:R-:W-:Y:S05]  /*1b00*/  WARPSYNC.ALL ;  /* 0x0000000000007948 */ /* 0x000fea0003800000 */
[----:B------:R-:W-:Y:S02]  /*1b10*/  LOP3.LUT R4, R4, 0x10000, RZ, 0xfc, !PT ;  /* 0x0001000004047812 */ /* 0x000fe400078efcff */
[----:B--2---:R-:W-:Y:S02]  /*1b20*/  LOP3.LUT P1, RZ, R5, 0x7f, RZ, 0xc0, !PT ;  /* 0x0000007f05ff7812 */ /* 0x004fe4000782c0ff */
[----:B------:R-:W-:Y:S01]  /*1b30*/  R2UR UR12, R4 ;  /* 0x00000000040c72ca */ /* 0x000fe200000e0000 */
[----:B------:R-:W-:Y:S01]  /*1b40*/  ULOP3.LUT UR8, UR54, 0x10000, URZ, 0xfc, !UPT ;  /* 0x0001000036087892 */ /* 0x000fe2000f8efc3f */
[----:B------:R-:W-:Y:S01]  /*1b50*/  WARPGROUP.ARRIVE ;  /* 0x00000000000079c5 */ /* 0x000fe20000000000 */
[----:B------:R-:W-:Y:S01]  /*1b60*/  UMOV UR9, 0x80000020 ;  /* 0x8000002000097882 */ /* 0x000fe20000000000 */
[----:B------:R-:W-:Y:S01]  /*1b70*/  UMOV UR11, 0x80000020 ;  /* 0x80000020000b7882 */ /* 0x000fe20000000000 */
[----:B------:R-:W-:Y:S01]  /*1b80*/  UIADD3 UR7, UR8, 0x2, URZ ;  /* 0x0000000208077890 */ /* 0x000fe2000fffe03f */
[----:B------:R-:W-:Y:S01]  /*1b90*/  ULDC UR20, c[0x0][0x988] ;  /* 0x0002620000147ab9 */ /* 0x000fe20000000800 */
[----:B------:R-:W-:-:S06]  /*1ba0*/  UIADD3 UR23, UR51, -0x2, URZ ;  /* 0xfffffffe33177890 */ /* 0x000fcc000fffe03f */
        /* <DEDUP_REMOVED lines=45> */
[----:B------:R-:W2:Y:S01]  /*1e80*/  MUFU.TANH R51, R51 ;  /* 0x0000003300337308 */ /* 0x000ea20000002400 */
[----:B------:R-:W-:Y:S01]  /*1e90*/  UMOV UR7, 0x80000020 ;  /* 0x8000002000077882 */ /* 0x000fe20000000000 */
        /* <DEDUP_REMOVED lines=11> */
[----:B------:R-:W-:-:S03]  /*1f50*/  FMUL.FTZ R11, R0, R117 ;  /* 0x00000075000b7220 */ /* 0x000fc60000410000 */
[----:B------:R-:W1:Y:S08]  /*1f60*/  MUFU.TANH R53, R53 ;  /* 0x0000003500357308 */ /* 0x000e700000002400 */
[----:B------:R-:W3:Y:S08]  /*1f70*/  MUFU.TANH R54, R54 ;  /* 0x0000003600367308 */ /* 0x000ef00000002400 */
[----:B------:R-:W4:Y:S08]  /*1f80*/  MUFU.TANH R104, R104 ;  /* 0x0000006800687308 */ /* 0x000f300000002400 */
        /* <DEDUP_REMOVED lines=35> */
[----:B------:R-:W-:Y:S02]  /*21c0*/  IMAD.U32 R80, RZ, RZ, UR50 ;  /* 0x00000032ff507e24 */ /* 0x000fe4000f8e00ff */
[C---:B------:R-:W-:Y:S01]  /*21d0*/  FMUL.FTZ R45, R0.reuse, R77 ;  /* 0x0000004d002d7220 */ /* 0x040fe20000410000 */
[----:B------:R-:W-:Y:S01]  /*21e0*/  FMUL.FTZ R48, R0, R84 ;  /* 0x0000005400307220 */ /* 0x000fe20000410000 */
[----:B------:R-:W-:Y:S01]  /*21f0*/  QGMMA.64x32x32.F32.E4M3.E4M3 R56, gdesc[UR4], R56, gsb0 ;  /* 0x00600000043879f3 */ /* 0x000fe20008000838 */
[----:B------:R-:W-:Y:S01]  /*2200*/  UIMAD UR6, UR51, -0xa0, UR48 ;  /* 0xffffff60330678a4 */ /* 0x000fe2000f8e0230 */
[----:B------:R-:W-:Y:S02]  /*2210*/  IMAD R80, R80, 0xc0, R19 ;  /* 0x000000c050507824 */ /* 0x000fe400078e0213 */
[C---:B------:R-:W-:Y:S01]  /*2220*/  FMUL.FTZ R44, R0.reuse, R76 ;  /* 0x0000004c002c7220 */ /* 0x040fe20000410000 */
[C---:B------:R-:W-:Y:S01]  /*2230*/  FMUL.FTZ R108, R0.reuse, R86 ;  /* 0x00000056006c7220 */ /* 0x040fe20000410000 */
[----:B------:R-:W-:Y:S01]  /*2240*/  UIADD3 UR7, -UR49, 0xa1, UR6 ;  /* 0x000000a131077890 */ /* 0x000fe2000fffe106 */
[C---:B------:R-:W-:Y:S01]  /*2250*/  FMUL.FTZ R49, R0.reuse, R85 ;  /* 0x0000005500317220 */ /* 0x040fe20000410000 */
[----:B------:R-:W-:Y:S01]  /*2260*/  UIADD3 UR6, UR6, 0xa0, URZ ;  /* 0x000000a006067890 */ /* 0x000fe2000fffe03f */
[C---:B------:R-:W-:Y:S01]  /*2270*/  FMUL.FTZ R43, R0.reuse, R73 ;  /* 0x00000049002b7220 */ /* 0x040fe20000410000 */
[C---:B------:R-:W-:Y:S01]  /*2280*/  FMUL.FTZ R73, R0.reuse, R74 ;  /* 0x0000004a00497220 */ /* 0x040fe20000410000 */
[----:B------:R-:W-:Y:S01]  /*2290*/  FMUL.FTZ R103, R0, R78 ;  /* 0x0000004e00677220 */ /* 0x000fe20000410000 */
[----:B------:R-:W-:Y:S01]  /*22a0*/  IMAD.U32 R83, RZ, RZ, UR7 ;  /* 0x00000007ff537e24 */ /* 0x000fe2000f8e00ff */
[----:B------:R-:W-:Y:S01]  /*22b0*/  UMOV UR7, 0x80000020 ;  /* 0x8000002000077882 */ /* 0x000fe20000000000 */
[----:B------:R-:W-:Y:S01]  /*22c0*/  IMAD.U32 R77, RZ, RZ, UR6 ;  /* 0x00000006ff4d7e24 */ /* 0x000fe2000f8e00ff */
[----:B------:R-:W-:Y:S01]  /*22d0*/  UIADD3 UR6, UR12, 0x202, URZ ;  /* 0x000002020c067890 */ /* 0x000fe2000fffe03f */
[C---:B------:R-:W-:Y:S01]  /*22e0*/  IMAD R83, R18.reuse, -0x2, R83 ;  /* 0xfffffffe12537824 */ /* 0x040fe200078e0253 */
[----:B------:R-:W5:Y:S01]  /*22f0*/  MUFU.TANH R101, R101 ;  /* 0x0000006500657308 */ /* 0x000f620000002400 */
[----:B------:R-:W-:-:S02]  /*2300*/  IMAD R84, R18, -0x2, R77 ;  /* 0xfffffffe12547824 */ /* 0x000fc400078e024d */
[C---:B------:R-:W-:Y:S01]  /*2310*/  FMUL.FTZ R78, R0.reuse, R82 ;  /* 0x00000052004e7220 */ /* 0x040fe20000410000 */
[C---:B------:R-:W-:Y:S01]  /*2320*/  FMUL.FTZ R42, R0.reuse, R72 ;  /* 0x00000048002a7220 */ /* 0x040fe20000410000 */
[----:B------:R-:W-:Y:S01]  /*2330*/  IADD3 R77, R83, 0x8, R80 ;  /* 0x00000008534d7810 */ /* 0x000fe20007ffe050 */
[C---:B------:R-:W-:Y:S01]  /*2340*/  FMUL.FTZ R72, R0.reuse, R75 ;  /* 0x0000004b00487220 */ /* 0x040fe20000410000 */
[C---:B------:R-:W-:Y:S01]  /*2350*/  FMUL.FTZ R47, R0.reuse, R81 ;  /* 0x00000051002f7220 */ /* 0x040fe20000410000 */
[----:B------:R-:W-:Y:S01]  /*2360*/  FMUL.FTZ R75, R0, R79 ;  /* 0x0000004f004b7220 */ /* 0x000fe20000410000 */
[----:B------:R-:W-:Y:S01]  /*2370*/  VIMNMX R76, R84, R77, PT ;  /* 0x0000004d544c7248 */ /* 0x000fe20003fe0100 */
[----:B------:R-:W5:Y:S01]  /*2380*/  MUFU.TANH R73, R73 ;  /* 0x0000004900497308 */ /* 0x000f620000002400 */
[----:B------:R-:W-:Y:S02]  /*2390*/  FMUL.FTZ R87, R0, R87 ;  /* 0x0000005700577220 */ /* 0x000fe40000410000 */
[----:B------:R-:W-:-:S02]  /*23a0*/  ISETP.GT.AND P3, PT, R76, RZ, PT ;  /* 0x000000ff4c00720c */ /* 0x000fc40003f64270 */
[C---:B------:R-:W-:Y:S02]  /*23b0*/  ISETP.GT.AND P4, PT, R76.reuse, 0x1, PT ;  /* 0x000000014c00780c */ /* 0x040fe40003f84270 */
[----:B------:R-:W-:Y:S01]  /*23c0*/  ISETP.GT.AND P5, PT, R76, 0x8, PT ;  /* 0x000000084c00780c */ /* 0x000fe20003fa4270 */
[----:B------:R-:W5:Y:S01]  /*23d0*/  MUFU.TANH R72, R72 ;  /* 0x0000004800487308 */ /* 0x000f620000002400 */
[----:B--2---:R-:W-:Y:S02]  /*23e0*/  FSEL R90, R51, -INF , P3 ;  /* 0xff800000335a7808 */ /* 0x004fe40001800000 */
[----:B0-----:R-:W-:Y:S02]  /*23f0*/  FSEL R92, R52, -INF , P4 ;  /* 0xff800000345c7808 */ /* 0x001fe40002000000 */
[----:B-1----:R-:W-:Y:S02]  /*2400*/  FSEL R96, R53, -INF , P5 ;  /* 0xff80000035607808 */ /* 0x002fe40002800000 */
[----:B------:R-:W-:Y:S01]  /*2410*/  ISETP.GT.AND P2, PT, R76, 0x9, PT ;  /* 0x000000094c00780c */ /* 0x000fe20003f44270 */
[----:B------:R-:W0:Y:S01]  /*2420*/  MUFU.TANH R103, R103 ;  /* 0x0000006700677308 */ /* 0x000e220000002400 */
[----:B------:R-:W-:-:S02]  /*2430*/  FMNMX.FTZ R53, R90, R92, !PT ;  /* 0x0000005c5a357209 */ /* 0x000fc40007810000 */
[----:B------:R-:W-:Y:S02]  /*2440*/  ISETP.GT.AND P3, PT, R76, 0x10, PT ;  /* 0x000000104c00780c */ /* 0x000fe40003f64270 */
[----:B---3--:R-:W-:Y:S02]  /*2450*/  FSEL R100, R54, -INF , P2 ;  /* 0xff80000036647808 */ /* 0x008fe40001000000 */
[----:B------:R-:W-:Y:S01]  /*2460*/  FMNMX.FTZ R53, R96, R53, !PT ;  /* 0x0000003560357209 */ /* 0x000fe20007810000 */
[----:B------:R-:W1:Y:S01]  /*2470*/  MUFU.TANH R75, R75 ;  /* 0x0000004b004b7308 */ /* 0x000e620000002400 */
[----:B------:R-:W-:Y:S02]  /*2480*/  ISETP.GT.AND P4, PT, R76, 0x11, PT ;  /* 0x000000114c00780c */ /* 0x000fe40003f84270 */
[----:B----4-:R-:W-:Y:S02]  /*2490*/  FSEL R104, R104, -INF , P3 ;  /* 0xff80000068687808 */ /* 0x010fe40001800000 */
[----:B------:R-:W-:-:S02]  /*24a0*/  FMNMX.FTZ R53, R100, R53, !PT ;  /* 0x0000003564357209 */ /* 0x000fc40007810000 */
[----:B------:R-:W-:Y:S01]  /*24b0*/  ISETP.GT.AND P2, PT, R76, 0x18, PT ;  /* 0x000000184c00780c */ /* 0x000fe20003f44270 */
[----:B------:R-:W2:Y:S01]  /*24c0*/  MUFU.TANH R78, R78 ;  /* 0x0000004e004e7308 */ /* 0x000ea20000002400 */
[----:B-----5:R-:W-:Y:S01]  /*24d0*/  FSEL R102, R105, -INF , P4 ;  /* 0xff80000069667808 */ /* 0x020fe20002000000 */
[----:B------:R-:W-:Y:S02]  /*24e0*/  WARPGROUP.DEPBAR.LE gsb0, 0x0 ;  /* 0x00008000000079c5 */ /* 0x000fe40000010000 */
[----:B------:R-:W-:Y:S01]  /*24f0*/  WARPGROUP.ARRIVE ;  /* 0x00000000000079c5 */ /* 0x000fe20000000000 */
[----:B------:R-:W-:Y:S01]  /*2500*/  FMNMX.FTZ R53, R104, R53, !PT ;  /* 0x0000003568357209 */ /* 0x000fe20007810000 */
[----:B------:R-:W-:Y:S01]  /*2510*/  FMUL.FTZ R67, R0, R67 ;  /* 0x0000004300437220 */ /* 0x000fe20000410000 */
[----:B------:R-:W-:Y:S01]  /*2520*/  ISETP.GT.AND P3, PT, R76, 0x19, PT ;  /* 0x000000194c00780c */ /* 0x000fe20003f64270 */
[----:B------:R-:W3:Y:S01]  /*2530*/  MUFU.TANH R109, R109 ;  /* 0x0000006d006d7308 */ /* 0x000ee20000002400 */
[----:B------:R-:W-:Y:S01]  /*2540*/  FSEL R106, R106, -INF , P2 ;  /* 0xff8000006a6a7808 */ /* 0x000fe20001000000 */
[----:B------:R-:W-:Y:S01]  /*2550*/  QGMMA.64x32x32.F32.E4M3.E4M3 R24, gdesc[UR4], R24, gsb0 ;  /* 0x00600000041879f3 */ /* 0x000fe20008000818 */
[----:B------:R-:W-:Y:S01]  /*2560*/  FMNMX.FTZ R53, R102, R53, !PT ;  /* 0x0000003566357209 */ /* 0x000fe20007810000 */
[----:B------:R-:W-:Y:S01]  /*2570*/  FMUL.FTZ R51, R0, R57 ;  /* 0x0000003900337220 */ /* 0x000fe20000410000 */
[----:B------:R-:W-:Y:S01]  /*2580*/  ISETP.GT.AND P2, PT, R76, 0x20, PT ;  /* 0x000000204c00780c */ /* 0x000fe20003f44270 */
[----:B------:R-:W-:Y:S01]  /*2590*/  FMUL.FTZ R58, R0, R58 ;  /* 0x0000003a003a7220 */ /* 0x000fe20000410000 */
[----:B------:R-:W-:Y:S01]  /*25a0*/  FSEL R98, R107, -INF , P3 ;  /* 0xff8000006b627808 */ /* 0x000fe20001800000 */
        /* <DEDUP_REMOVED lines=8> */
[----:B------:R-:W-:Y:S01]  /*2630*/  MUFU.TANH R57, R67 ;  /* 0x0000004300397308 */ /* 0x000fe20000002400 */
[----:B------:R-:W-:Y:S01]  /*2640*/  ISETP.GT.AND P2, PT, R76, 0x28, PT ;  /* 0x000000284c00780c */ /* 0x000fe20003f44270 */
[C---:B------:R-:W-:Y:S01]  /*2650*/  FMUL.FTZ R62, R0.reuse, R62 ;  /* 0x0000003e003e7220 */ /* 0x040fe20000410000 */
[----:B------:R-:W-:Y:S01]  /*2660*/  FSEL R86, R89, -INF , P3 ;  /* 0xff80000059567808 */ /* 0x000fe20001800000 */
[----:B------:R-:W-:Y:S01]  /*2670*/  FMUL.FTZ R66, R0, R66 ;  /* 0x0000004200427220 */ /* 0x000fe20000410000 */
[----:B------:R-:W-:Y:S01]  /*2680*/  FMNMX.FTZ R53, R94, R53, !PT ;  /* 0x000000355e357209 */ /* 0x000fe20007810000 */
[----:B------:R-:W-:Y:S01]  /*2690*/  FMUL.FTZ R70, R0, R70 ;  /* 0x0000004600467220 */ /* 0x000fe20000410000 */
[----:B------:R-:W-:Y:S01]  /*26a0*/  ISETP.GT.AND P3, PT, R76, 0x29, PT ;  /* 0x000000294c00780c */ /* 0x000fe20003f64270 */
[----:B------:R-:W5:Y:S01]  /*26b0*/  MUFU.TANH R87, R87 ;  /* 0x0000005700577308 */ /* 0x000f620000002400 */
[----:B------:R-:W-:Y:S01]  /*26c0*/  FSEL R85, R91, -INF , P2 ;  /* 0xff8000005b557808 */ /* 0x000fe20001000000 */
[----:B------:R-:W-:Y:S01]  /*26d0*/  FMUL.FTZ R71, R0, R71 ;  /* 0x0000004700477220 */ /* 0x000fe20000410000 */
[----:B------:R-:W-:Y:S01]  /*26e0*/  FMNMX.FTZ R52, R86, R53, !PT ;  /* 0x0000003556347209 */ /* 0x000fe20007810000 */
[----:B------:R-:W-:Y:S01]  /*26f0*/  UIADD3 UR6, UR48, -UR49, URZ ;  /* 0x8000003130067290 */ /* 0x000fe2000fffe03f */
[----:B------:R-:W-:-:S02]  /*2700*/  ISETP.GT.AND P2, PT, R76, 0x30, PT ;  /* 0x000000304c00780c */ /* 0x000fc40003f44270 */
[----:B------:R-:W-:Y:S01]  /*2710*/  FSEL R82, R93, -INF , P3 ;  /* 0xff8000005d527808 */ /* 0x000fe20001800000 */
[----:B------:R-:W5:Y:S01]  /*2720*/  MUFU.TANH R56, R58 ;  /* 0x0000003a00387308 */ /* 0x000f620000002400 */
[----:B------:R-:W-:Y:S01]  /*2730*/  FMNMX.FTZ R53, R85, R52, !PT ;  /* 0x0000003455357209 */ /* 0x000fe20007810000 */
[----:B------:R-:W-:Y:S01]  /*2740*/  UIMAD UR6, UR50, 0xc0, UR6 ;  /* 0x000000c0320678a4 */ /* 0x000fe2000f8e0206 */
[----:B------:R-:W-:Y:S02]  /*2750*/  ISETP.GT.AND P3, PT, R76, 0x31, PT ;  /* 0x000000314c00780c */ /* 0x000fe40003f64270 */
[----:B------:R-:W-:Y:S01]  /*2760*/  FSEL R81, R95, -INF , P2 ;  /* 0xff8000005f517808 */ /* 0x000fe20001000000 */
[----:B------:R-:W-:Y:S01]  /*2770*/  UIMAD.WIDE UR6, UR6, 0x66666667, URZ ;  /* 0x66666667060678a5 */ /* 0x000fe2000f8e023f */
[----:B------:R-:W-:Y:S01]  /*2780*/  FMNMX.FTZ R52, R82, R53, !PT ;  /* 0x0000003552347209 */ /* 0x000fe20007810000 */
[----:B------:R-:W5:Y:S01]  /*2790*/  MUFU.TANH R59, R59 ;  /* 0x0000003b003b7308 */ /* 0x000f620000002400 */
[----:B------:R-:W-:Y:S01]  /*27a0*/  ISETP.GT.AND P2, PT, R76, 0x38, PT ;  /* 0x000000384c00780c */ /* 0x000fe20003f44270 */
[----:B------:R-:W-:Y:S01]  /*27b0*/  USHF.R.U32.HI UR6, URZ, 0x1f, UR7 ;  /* 0x0000001f3f067899 */ /* 0x000fe20008011607 */
[----:B------:R-:W-:-:S02]  /*27c0*/  FSEL R79, R97, -INF , P3 ;  /* 0xff800000614f7808 */ /* 0x000fc40001800000 */
[----:B------:R-:W-:Y:S01]  /*27d0*/  FMNMX.FTZ R52, R81, R52, !PT ;  /* 0x0000003451347209 */ /* 0x000fe20007810000 */
[----:B------:R-:W-:Y:S01]  /*27e0*/  ULEA.HI.SX32 UR6, UR7, UR6, 0x1a ;  /* 0x0000000607067291 */ /* 0x000fe2000f8fd23f */
[C---:B------:R-:W-:Y:S01]  /*27f0*/  ISETP.GT.AND P3, PT, R76.reuse, 0x39, PT ;  /* 0x000000394c00780c */ /* 0x040fe20003f64270 */
[----:B------:R0:W-:Y:S01]  /*2800*/  MUFU.TANH R58, R63 ;  /* 0x0000003f003a7308 */ /* 0x0001e20000002400 */
[----:B------:R-:W-:Y:S01]  /*2810*/  FSEL R77, R99, -INF , P2 ;  /* 0xff800000634d7808 */ /* 0x000fe20001000000 */
[----:B------:R-:W-:Y:S01]  /*2820*/  UISETP.LT.AND UP0, UPT, URZ, UR6, UPT ;  /* 0x000000063f00728c */ /* 0x000fe2000bf01270 */
[----:B------:R-:W-:Y:S02]  /*2830*/  FMNMX.FTZ R52, R79, R52, !PT ;  /* 0x000000344f347209 */ /* 0x000fe40007810000 */
[C---:B------:R-:W-:Y:S01]  /*2840*/  ISETP.GT.AND P2, PT, R76.reuse, 0x40, PT ;  /* 0x000000404c00780c */ /* 0x040fe20003f44270 */
[----:B------:R-:W-:Y:S01]  /*2850*/  USEL UR22, URZ, UR6, !UP0 ;  /* 0x000000063f167287 */ /* 0x000fe2000c000000 */
[----:B------:R-:W-:Y:S01]  /*2860*/  FSEL R74, R101, -INF , P3 ;  /* 0xff800000654a7808 */ /* 0x000fe20001800000 */
[----:B------:R-:W5:Y:S01]  /*2870*/  MUFU.TANH R62, R62 ;  /* 0x0000003e003e7308 */ /* 0x000f620000002400 */
[----:B------:R-:W-:Y:S01]  /*2880*/  FMNMX.FTZ R53, R77, R52, !PT ;  /* 0x000000344d357209 */ /* 0x000fe20007810000 */
[----:B------:R-:W-:Y:S01]  /*2890*/  UISETP.GE.AND UP0, UPT, UR23, UR22, UPT ;  /* 0x000000161700728c */ /* 0x000fe2000bf06270 */
[----:B------:R-:W-:-:S02]  /*28a0*/  ISETP.GT.AND P3, PT, R76, 0x41, PT ;  /* 0x000000414c00780c */ /* 0x000fc40003f64270 */
[----:B------:R-:W-:Y:S01]  /*28b0*/  FSEL R73, R73, -INF , P2 ;  /* 0xff80000049497808 */ /* 0x000fe20001000000 */
[----:B------:R-:W-:Y:S02]  /*28c0*/  WARPGROUP.DEPBAR.LE gsb0, 0x0 ;  /* 0x00008000000079c5 */ /* 0x000fe40000010000 */
[----:B------:R-:W-:Y:S01]  /*28d0*/  FMNMX.FTZ R52, R74, R53, !PT ;  /* 0x000000354a347209 */ /* 0x000fe20007810000 */
[----:B0-----:R-:W-:Y:S01]  /*28e0*/  FMUL.FTZ R63, R0, R26 ;  /* 0x0000001a003f7220 */ /* 0x001fe20000410000 */
[----:B------:R-:W-:Y:S01]  /*28f0*/  ISETP.GT.AND P2, PT, R76, 0x48, PT ;  /* 0x000000484c00780c */ /* 0x000fe20003f44270 */
[----:B------:R-:W0:Y:S01]  /*2900*/  MUFU.TANH R66, R66 ;  /* 0x0000004200427308 */ /* 0x000e220000002400 */
[----:B------:R-:W-:Y:S01]  /*2910*/  FSEL R72, R72, -INF , P3 ;  /* 0xff80000048487808 */ /* 0x000fe20001800000 */
[C---:B------:R-:W-:Y:S01]  /*2920*/  FMUL.FTZ R88, R0.reuse, R34 ;  /* 0x0000002200587220 */ /* 0x040fe20000410000 */
[----:B------:R-:W-:Y:S01]  /*2930*/  FMNMX.FTZ R53, R73, R52, !PT ;  /* 0x0000003449357209 */ /* 0x000fe20007810000 */
[----:B------:R-:W-:Y:S01]  /*2940*/  FMUL.FTZ R36, R0, R36 ;  /* 0x0000002400247220 */ /* 0x000fe20000410000 */
[----:B------:R-:W-:Y:S01]  /*2950*/  ISETP.GT.AND P3, PT, R76, 0x49, PT ;  /* 0x000000494c00780c */ /* 0x000fe20003f64270 */
[----:B------:R-:W-:Y:S01]  /*2960*/  FMUL.FTZ R37, R0, R37 ;  /* 0x0000002500257220 */ /* 0x000fe20000410000 */
[----:B------:R-:W-:Y:S01]  /*2970*/  FSEL R67, R103, -INF , P2 ;  /* 0xff80000067437808 */ /* 0x000fe20001000000 */
[----:B------:R-:W0:Y:S01]  /*2980*/  MUFU.TANH R70, R70 ;  /* 0x0000004600467308 */ /* 0x000e220000002400 */
[----:B------:R-:W-:-:S02]  /*2990*/  FMNMX.FTZ R54, R72, R53, !PT ;  /* 0x0000003548367209 */ /* 0x000fc40007810000 */
[----:B-1----:R-:W-:Y:S02]  /*29a0*/  FSEL R52, R75, -INF , P3 ;  /* 0xff8000004b347808 */ /* 0x002fe40001800000 */
[C---:B------:R-:W-:Y:S02]  /*29b0*/  ISETP.GT.AND P2, PT, R76.reuse, 0x50, PT ;  /* 0x000000504c00780c */ /* 0x040fe40003f44270 */
[----:B------:R-:W-:Y:S01]  /*29c0*/  FMNMX.FTZ R75, R67, R54, !PT ;  /* 0x00000036434b7209 */ /* 0x000fe20007810000 */
[----:B------:R-:W1:Y:S01]  /*29d0*/  MUFU.TANH R71, R71 ;  /* 0x0000004700477308 */ /* 0x000e620000002400 */
[----:B------:R-:W-:Y:S02]  /*29e0*/  ISETP.GT.AND P3, PT, R76, 0x51, PT ;  /* 0x000000514c00780c */ /* 0x000fe40003f64270 */
[----:B--2---:R-:W-:Y:S02]  /*29f0*/  FSEL R53, R78, -INF , P2 ;  /* 0xff8000004e357808 */ /* 0x004fe40001000000 */
[----:B------:R-:W-:Y:S01]  /*2a00*/  FMNMX.FTZ R54, R52, R75, !PT ;  /* 0x0000004b34367209 */ /* 0x000fe20007810000 */
[----:B------:R-:W-:Y:S01]  /*2a10*/  FMUL.FTZ R75, R0, R27 ;  /* 0x0000001b004b7220 */ /* 0x000fe20000410000 */
[----:B------:R-:W-:Y:S01]  /*2a20*/  ISETP.GT.AND P2, PT, R76, 0x58, PT ;  /* 0x000000584c00780c */ /* 0x000fe20003f44270 */
[----:B------:R-:W2:Y:S01]  /*2a30*/  MUFU.TANH R63, R63 ;  /* 0x0000003f003f7308 */ /* 0x000ea20000002400 */
[----:B---3--:R-:W-:-:S02]  /*2a40*/  FSEL R26, R109, -INF , P3 ;  /* 0xff8000006d1a7808 */ /* 0x008fc40001800000 */
[----:B------:R-:W-:Y:S02]  /*2a50*/  FMNMX.FTZ R89, R53, R54, !PT ;  /* 0x0000003635597209 */ /* 0x000fe40007810000 */
[----:B------:R-:W-:Y:S02]  /*2a60*/  ISETP.GT.AND P3, PT, R76, 0x59, PT ;  /* 0x000000594c00780c */ /* 0x000fe40003f64270 */
[----:B----4-:R-:W-:Y:S01]  /*2a70*/  FSEL R27, R108, -INF , P2 ;  /* 0xff8000006c1b7808 */ /* 0x010fe20001000000 */
[----:B------:R-:W3:Y:S01]  /*2a80*/  MUFU.TANH R75, R75 ;  /* 0x0000004b004b7308 */ /* 0x000ee20000002400 */
[----:B------:R-:W-:Y:S02]  /*2a90*/  FMNMX.FTZ R78, R26, R89, !PT ;  /* 0x000000591a4e7209 */ /* 0x000fe40007810000 */
[----:B-----5:R-:W-:Y:S02]  /*2aa0*/  FSEL R54, R87, -INF , P3 ;  /* 0xff80000057367808 */ /* 0x020fe40001800000 */
[----:B------:R-:W-:-:S02]  /*2ab0*/  ISETP.GT.AND P2, PT, R76, 0x60, PT ;  /* 0x000000604c00780c */ /* 0x000fc40003f44270 */
[----:B------:R-:W-:Y:S01]  /*2ac0*/  FMNMX.FTZ R87, R27, R78, !PT ;  /* 0x0000004e1b577209 */ /* 0x000fe20007810000 */
[----:B------:R-:W-:Y:S01]  /*2ad0*/  FMUL.FTZ R78, R0, R30 ;  /* 0x0000001e004e7220 */ /* 0x000fe20000410000 */
[----:B------:R-:W-:Y:S01]  /*2ae0*/  ISETP.GT.AND P3, PT, R76, 0x61, PT ;  /* 0x000000614c00780c */ /* 0x000fe20003f64270 */
[----:B------:R-:W-:Y:S01]  /*2af0*/  MUFU.TANH R88, R88 ;  /* 0x0000005800587308 */ /* 0x000fe20000002400 */
[----:B------:R-:W-:Y:S02]  /*2b00*/  FSEL R56, R56, -INF , P2 ;  /* 0xff80000038387808 */ /* 0x000fe40001000000 */
[----:B------:R-:W-:Y:S02]  /*2b10*/  FMNMX.FTZ R87, R54, R87, !PT ;  /* 0x0000005736577209 */ /* 0x000fe40007810000 */
[----:B------:R-:W-:Y:S02]  /*2b20*/  ISETP.GT.AND P2, PT, R76, 0x68, PT ;  /* 0x000000684c00780c */ /* 0x000fe40003f44270 */
[----:B------:R-:W-:Y:S01]  /*2b30*/  FSEL R30, R59, -INF , P3 ;  /* 0xff8000003b1e7808 */ /* 0x000fe20001800000 */
[----:B------:R-:W4:Y:S01]  /*2b40*/  MUFU.TANH R78, R78 ;  /* 0x0000004e004e7308 */ /* 0x000f220000002400 */
[----:B------:R-:W-:Y:S01]  /*2b50*/  FMNMX.FTZ R59, R56, R87, !PT ;  /* 0x00000057383b7209 */ /* 0x000fe20007810000 */
[----:B------:R-:W-:Y:S01]  /*2b60*/  FMUL.FTZ R87, R0, R31 ;  /* 0x0000001f00577220 */ /* 0x000fe20000410000 */
[----:B------:R-:W-:-:S02]  /*2b70*/  FSEL R31, R62, -INF , P2 ;  /* 0xff8000003e1f7808 */ /* 0x000fc40001000000 */
[----:B------:R-:W-:Y:S02]  /*2b80*/  ISETP.GT.AND P3, PT, R76, 0x69, PT ;  /* 0x000000694c00780c */ /* 0x000fe40003f64270 */
[----:B------:R-:W-:Y:S01]  /*2b90*/  FMNMX.FTZ R62, R30, R59, !PT ;  /* 0x0000003b1e3e7209 */ /* 0x000fe20007810000 */
[----:B------:R-:W5:Y:S01]  /*2ba0*/  MUFU.TANH R87, R87 ;  /* 0x0000005700577308 */ /* 0x000f620000002400 */
[----:B------:R-:W-:Y:S02]  /*2bb0*/  ISETP.GT.AND P2, PT, R76, 0x70, PT ;  /* 0x000000704c00780c */ /* 0x000fe40003f44270 */
[----:B------:R-:W-:Y:S02]  /*2bc0*/  FSEL R58, R58, -INF , P3 ;  /* 0xff8000003a3a7808 */ /* 0x000fe40001800000 */
[----:B------:R-:W-:Y:S02]  /*2bd0*/  FMNMX.FTZ R89, R31, R62, !PT ;  /* 0x0000003e1f597209 */ /* 0x000fe40007810000 */
[----:B------:R-:W-:Y:S01]  /*2be0*/  ISETP.GT.AND P3, PT, R76, 0x71, PT ;  /* 0x000000714c00780c */ /* 0x000fe20003f64270 */
[----:B------:R-:W-:Y:S01]  /*2bf0*/  MUFU.TANH R3, R3 ;  /* 0x0000000300037308 */ /* 0x000fe20000002400 */
[----:B0-----:R-:W-:-:S02]  /*2c00*/  FSEL R59, R66, -INF , P2 ;  /* 0xff800000423b7808 */ /* 0x001fc40001000000 */
[----:B------:R-:W-:Y:S02]  /*2c10*/  FMNMX.FTZ R62, R58, R89, !PT ;  /* 0x000000593a3e7209 */ /* 0x000fe40007810000 */
[----:B------:R-:W-:Y:S02]  /*2c20*/  ISETP.GT.AND P2, PT, R76, 0x78, PT ;  /* 0x000000784c00780c */ /* 0x000fe40003f44270 */
[----:B------:R-:W-:Y:S01]  /*2c30*/  FSEL R34, R57, -INF , P3 ;  /* 0xff80000039227808 */ /* 0x000fe20001800000 */
[----:B------:R-:W-:Y:S01]  /*2c40*/  FMUL.FTZ R57, R0, R35 ;  /* 0x0000002300397220 */ /* 0x000fe20000410000 */
[----:B------:R-:W-:Y:S01]  /*2c50*/  FMNMX.FTZ R89, R59, R62, !PT ;  /* 0x0000003e3b597209 */ /* 0x000fe20007810000 */
[----:B------:R-:W-:Y:S01]  /*2c60*/  MUFU.TANH R5, R5 ;  /* 0x0000000500057308 */ /* 0x000fe20000002400 */
[----:B------:R-:W-:Y:S02]  /*2c70*/  ISETP.GT.AND P3, PT, R76, 0x79, PT ;  /* 0x000000794c00780c */ /* 0x000fe40003f64270 */
[----:B------:R-:W-:Y:S01]  /*2c80*/  FSEL R62, R70, -INF , P2 ;  /* 0xff800000463e7808 */ /* 0x000fe20001000000 */
[----:B------:R-:W-:Y:S01]  /*2c90*/  FMUL.FTZ R70, R0, R38 ;  /* 0x0000002600467220 */ /* 0x000fe20000410000 */
[----:B------:R-:W-:-:S02]  /*2ca0*/  FMNMX.FTZ R89, R34, R89, !PT ;  /* 0x0000005922597209 */ /* 0x000fc40007810000 */
[----:B------:R-:W-:Y:S01]  /*2cb0*/  ISETP.GT.AND P2, PT, R76, 0x80, PT ;  /* 0x000000804c00780c */ /* 0x000fe20003f44270 */
[----:B------:R-:W0:Y:S01]  /*2cc0*/  MUFU.TANH R57, R57 ;  /* 0x0000003900397308 */ /* 0x000e220000002400 */
[----:B-1----:R-:W-:Y:S02]  /*2cd0*/  FSEL R35, R71, -INF , P3 ;  /* 0xff80000047237808 */ /* 0x002fe40001800000 */
[----:B------:R-:W-:Y:S01]  /*2ce0*/  FMNMX.FTZ R66, R62, R89, !PT ;  /* 0x000000593e427209 */ /* 0x000fe20007810000 */
[----:B------:R-:W-:Y:S01]  /*2cf0*/  FMUL.FTZ R89, R0, R39 ;  /* 0x0000002700597220 */ /* 0x000fe20000410000 */
[----:B------:R-:W-:Y:S02]  /*2d00*/  ISETP.GT.AND P3, PT, R76, 0x81, PT ;  /* 0x000000814c00780c */ /* 0x000fe40003f64270 */
[----:B--2---:R-:W-:Y:S01]  /*2d10*/  FSEL R63, R63, -INF , P2 ;  /* 0xff8000003f3f7808 */ /* 0x004fe20001000000 */
[----:B------:R1:W2:Y:S01]  /*2d20*/  MUFU.TANH R71, R70 ;  /* 0x0000004600477308 */ /* 0x0002a20000002400 */
[----:B------:R-:W-:-:S02]  /*2d30*/  FMNMX.FTZ R66, R35, R66, !PT ;  /* 0x0000004223427209 */ /* 0x000fc40007810000 */
[C---:B------:R-:W-:Y:S02]  /*2d40*/  ISETP.GT.AND P2, PT, R76.reuse, 0x88, PT ;  /* 0x000000884c00780c */ /* 0x040fe40003f44270 */
[----:B---3--:R-:W-:Y:S02]  /*2d50*/  FSEL R38, R75, -INF , P3 ;  /* 0xff8000004b267808 */ /* 0x008fe40001800000 */
[----:B------:R-:W-:Y:S01]  /*2d60*/  FMNMX.FTZ R75, R63, R66, !PT ;  /* 0x000000423f4b7209 */ /* 0x000fe20007810000 */
[----:B------:R-:W3:Y:S01]  /*2d70*/  MUFU.TANH R89, R89 ;  /* 0x0000005900597308 */ /* 0x000ee20000002400 */
[----:B------:R-:W-:Y:S02]  /*2d80*/  ISETP.GT.AND P3, PT, R76, 0x89, PT ;  /* 0x000000894c00780c */ /* 0x000fe40003f64270 */
[----:B----4-:R-:W-:Y:S02]  /*2d90*/  FSEL R39, R78, -INF , P2 ;  /* 0xff8000004e277808 */ /* 0x010fe40001000000 */
[----:B------:R-:W-:Y:S01]  /*2da0*/  FMNMX.FTZ R78, R38, R75, !PT ;  /* 0x0000004b264e7209 */ /* 0x000fe20007810000 */
[----:B------:R-:W-:Y:S01]  /*2db0*/  FMUL.FTZ R75, R0, R60 ;  /* 0x0000003c004b7220 */ /* 0x000fe20000410000 */
[----:B-----5:R-:W-:Y:S01]  /*2dc0*/  FSEL R66, R87, -INF , P3 ;  /* 0xff80000057427808 */ /* 0x020fe20001800000 */
[----:B------:R-:W4:Y:S01]  /*2dd0*/  MUFU.TANH R6, R6 ;  /* 0x0000000600067308 */ /* 0x000f220000002400 */
[----:B------:R-:W-:-:S02]  /*2de0*/  ISETP.GT.AND P2, PT, R76, 0x90, PT ;  /* 0x000000904c00780c */ /* 0x000fc40003f44270 */
[----:B------:R-:W-:Y:S02]  /*2df0*/  FMNMX.FTZ R87, R39, R78, !PT ;  /* 0x0000004e27577209 */ /* 0x000fe40007810000 */
[----:B------:R-:W-:Y:S02]  /*2e00*/  ISETP.GT.AND P3, PT, R76, 0x91, PT ;  /* 0x000000914c00780c */ /* 0x000fe40003f64270 */
[----:B-1----:R-:W-:Y:S01]  /*2e10*/  FSEL R70, R88, -INF , P2 ;  /* 0xff80000058467808 */ /* 0x002fe20001000000 */
[----:B------:R-:W1:Y:S01]  /*2e20*/  MUFU.TANH R7, R7 ;  /* 0x0000000700077308 */ /* 0x000e620000002400 */
[----:B------:R-:W-:Y:S02]  /*2e30*/  FMNMX.FTZ R87, R66, R87, !PT ;  /* 0x0000005742577209 */ /* 0x000fe40007810000 */
[----:B------:R-:W-:Y:S02]  /*2e40*/  ISETP.GT.AND P2, PT, R76, 0x98, PT ;  /* 0x000000984c00780c */ /* 0x000fe40003f44270 */
[----:B0-----:R-:W-:-:S02]  /*2e50*/  FSEL R60, R57, -INF , P3 ;  /* 0xff800000393c7808 */ /* 0x001fc40001800000 */
[----:B------:R-:W-:Y:S01]  /*2e60*/  FMNMX.FTZ R87, R70, R87, !PT ;  /* 0x0000005746577209 */ /* 0x000fe20007810000 */
[----:B------:R-:W0:Y:S01]  /*2e70*/  MUFU.TANH R8, R8 ;  /* 0x0000000800087308 */ /* 0x000e220000002400 */
[----:B------:R-:W-:Y:S01]  /*2e80*/  ISETP.GT.AND P3, PT, R76, 0x99, PT ;  /* 0x000000994c00780c */ /* 0x000fe20003f64270 */
[----:B------:R-:W-:Y:S01]  /*2e90*/  FMUL.FTZ R76, R0, R61 ;  /* 0x0000003d004c7220 */ /* 0x000fe20000410000 */
[----:B--2---:R-:W-:Y:S02]  /*2ea0*/  FSEL R61, R71, -INF , P2 ;  /* 0xff800000473d7808 */ /* 0x004fe40001000000 */
[----:B------:R-:W-:Y:S02]  /*2eb0*/  FMNMX.FTZ R78, R60, R87, !PT ;  /* 0x000000573c4e7209 */ /* 0x000fe40007810000 */
[----:B---3--:R-:W-:Y:S01]  /*2ec0*/  FSEL R71, R89, -INF , P3 ;  /* 0xff80000059477808 */ /* 0x008fe20001800000 */
[----:B------:R-:W2:Y:S01]  /*2ed0*/  MUFU.TANH R9, R9 ;  /* 0x0000000900097308 */ /* 0x000ea20000002400 */
[----:B------:R-:W-:Y:S01]  /*2ee0*/  FMNMX.FTZ R88, R61, R78, !PT ;  /* 0x0000004e3d587209 */ /* 0x000fe20007810000 */
[C---:B------:R-:W-:Y:S01]  /*2ef0*/  FMUL.FTZ R78, R0.reuse, R64 ;  /* 0x00000040004e7220 */ /* 0x040fe20000410000 */
[C---:B------:R-:W-:Y:S01]  /*2f00*/  FMUL.FTZ R64, R0.reuse, R65 ;  /* 0x0000004100407220 */ /* 0x040fe20000410000 */
[C---:B------:R-:W-:Y:S01]  /*2f10*/  FMUL.FTZ R65, R0.reuse, R68 ;  /* 0x0000004400417220 */ /* 0x040fe20000410000 */
[----:B------:R-:W-:Y:S01]  /*2f20*/  FMNMX.FTZ R88, R71, R88, !PT ;  /* 0x0000005847587209 */ /* 0x000fe20007810000 */
[C---:B------:R-:W-:Y:S01]  /*2f30*/  FMUL.FTZ R68, R0.reuse, R69 ;  /* 0x0000004500447220 */ /* 0x040fe20000410000 */
[C---:B------:R-:W-:Y:S01]  /*2f40*/  FMUL.FTZ R69, R0.reuse, R24 ;  /* 0x0000001800457220 */ /* 0x040fe20000410000 */
[C---:B------:R-:W-:Y:S01]  /*2f50*/  FMUL.FTZ R24, R0.reuse, R25 ;  /* 0x0000001900187220 */ /* 0x040fe20000410000 */
[C---:B------:R-:W-:Y:S01]  /*2f60*/  FMUL.FTZ R25, R0.reuse, R28 ;  /* 0x0000001c00197220 */ /* 0x040fe20000410000 */
[----:B------:R-:W3:Y:S01]  /*2f70*/  SHFL.BFLY PT, R57, R88, 0x2, 0x1f ;  /* 0x0c401f0058397f89 */ /* 0x000ee200000e0000 */
[C---:B------:R-:W-:Y:S01]  /*2f80*/  FMUL.FTZ R28, R0.reuse, R29 ;  /* 0x0000001d001c7220 */ /* 0x040fe20000410000 */
[C---:B------:R-:W-:Y:S01]  /*2f90*/  FMUL.FTZ R29, R0.reuse, R32 ;  /* 0x00000020001d7220 */ /* 0x040fe20000410000 */
[----:B------:R-:W-:Y:S01]  /*2fa0*/  FMUL.FTZ R32, R0, R33 ;  /* 0x0000002100207220 */ /* 0x000fe20000410000 */
[----:B------:R-:W5:Y:S08]  /*2fb0*/  MUFU.TANH R10, R10 ;  /* 0x0000000a000a7308 */ /* 0x000f700000002400 */
[----:B------:R-:W5:Y:S08]  /*2fc0*/  MUFU.TANH R11, R11 ;  /* 0x0000000b000b7308 */ /* 0x000f700000002400 */
[----:B------:R-:W5:Y:S01]  /*2fd0*/  MUFU.TANH R12, R12 ;  /* 0x0000000c000c7308 */ /* 0x000f620000002400 */
[----:B---3--:R-:W-:-:S07]  /*2fe0*/  FMNMX.FTZ R87, R88, R57, !PT ;  /* 0x0000003958577209 */ /* 0x008fce0007810000 */
[----:B------:R-:W3:Y:S01]  /*2ff0*/  MUFU.TANH R13, R13 ;  /* 0x0000000d000d7308 */ /* 0x000ee20000002400 */
[----:B------:R-:W4:Y:S07]  /*3000*/  SHFL.BFLY PT, R88, R87, 0x1, 0x1f ;  /* 0x0c201f0057587f89 */ /* 0x000f2e00000e0000 */
[----:B------:R-:W3:Y:S08]  /*3010*/  MUFU.TANH R14, R14 ;  /* 0x0000000e000e7308 */ /* 0x000ef00000002400 */
[----:B------:R-:W3:Y:S08]  /*3020*/  MUFU.TANH R15, R15 ;  /* 0x0000000f000f7308 */ /* 0x000ef00000002400 */
[----:B------:R-:W3:Y:S01]  /*3030*/  MUFU.TANH R20, R20 ;  /* 0x0000001400147308 */ /* 0x000ee20000002400 */
[----:B----4-:R-:W-:Y:S01]  /*3040*/  FMNMX.FTZ R57, R87, R88, !PT ;  /* 0x0000005857397209 */ /* 0x010fe20007810000 */
[----:B------:R-:W-:-:S03]  /*3050*/  IMAD.U32 R88, RZ, RZ, UR20 ;  /* 0x00000014ff587e24 */ /* 0x000fc6000f8e00ff */
[C---:B------:R-:W-:Y:S01]  /*3060*/  FSETP.NEU.FTZ.AND P2, PT, R57.reuse, -INF , PT ;  /* 0xff8000003900780b */ /* 0x040fe20003f5d000 */
[----:B------:R-:W-:-:S02]  /*3070*/  FFMA.FTZ R33, R57, R88, -8 ;  /* 0xc100000039217423 */ /* 0x000fc40000010058 */
[----:B------:R-:W4:Y:S03]  /*3080*/  MUFU.TANH R21, R21 ;  /* 0x0000001500157308 */ /* 0x000f260000002400 */
[----:B------:R-:W-:-:S05]  /*3090*/  FSEL R33, R33, RZ, P2 ;  /* 0x000000ff21217208 */ /* 0x000fca0001000000 */
[--C-:B------:R-:W-:Y:S01]  /*30a0*/  FFMA.FTZ R89, R96, UR20, -R33.reuse ;  /* 0x0000001460597c23 */ /* 0x100fe20008010821 */
[----:B------:R-:W-:Y:S01]  /*30b0*/  VIADDMNMX R96, R80, R83, R84, PT ;  /* 0x0000005350607246 */ /* 0x000fe20003800154 */
[--C-:B------:R-:W-:Y:S01]  /*30c0*/  FFMA.FTZ R88, R92, UR20, -R33.reuse ;  /* 0x000000145c587c23 */ /* 0x100fe20008010821 */
[----:B------:R-:W-:-:S01]  /*30d0*/  FFMA.FTZ R92, R98, UR20, -R33 ;  /* 0x00000014625c7c23 */ /* 0x000fc20008010821 */
[--C-:B------:R-:W-:Y:S01]  /*30e0*/  FFMA.FTZ R95, R94, UR20, -R33.reuse ;  /* 0x000000145e5f7c23 */ /* 0x100fe20008010821 */
[----:B------:R-:W-:Y:S01]  /*30f0*/  ISETP.GT.AND P2, PT, R96, RZ, PT ;  /* 0x000000ff6000720c */ /* 0x000fe20003f44270 */
[--C-:B------:R-:W-:Y:S01]  /*3100*/  FFMA.FTZ R97, R86, UR20, -R33.reuse ;  /* 0x0000001456617c23 */ /* 0x100fe20008010821 */
[C---:B------:R-:W-:Y:S01]  /*3110*/  ISETP.GT.AND P3, PT, R96.reuse, 0x1, PT ;  /* 0x000000016000780c */ /* 0x040fe20003f64270 */
[----:B------:R-:W4:Y:S01]  /*3120*/  MUFU.TANH R40, R40 ;  /* 0x0000002800287308 */ /* 0x000f220000002400 */
[----:B------:R-:W-:Y:S01]  /*3130*/  ISETP.GT.AND P4, PT, R96, 0x8, PT ;  /* 0x000000086000780c */ /* 0x000fe20003f84270 */
[--C-:B------:R-:W-:Y:S01]  /*3140*/  FFMA.FTZ R87, R90, UR20, -R33.reuse ;  /* 0x000000145a577c23 */ /* 0x100fe20008010821 */
[----:B------:R-:W-:Y:S01]  /*3150*/  FSEL R3, R3, -INF , P2 ;  /* 0xff80000003037808 */ /* 0x000fe20001000000 */
[--C-:B------:R-:W-:Y:S01]  /*3160*/  FFMA.FTZ R90, R100, UR20, -R33.reuse ;  /* 0x00000014645a7c23 */ /* 0x100fe20008010821 */
[----:B------:R-:W-:Y:S01]  /*3170*/  FSEL R84, R5, -INF , P3 ;  /* 0xff80000005547808 */ /* 0x000fe20001800000 */
[--C-:B------:R-:W-:Y:S01]  /*3180*/  FFMA.FTZ R91, R104, UR20, -R33.reuse ;  /* 0x00000014685b7c23 */ /* 0x100fe20008010821 */
[----:B------:R-:W-:Y:S01]  /*3190*/  ISETP.GT.AND P2, PT, R96, 0x9, PT ;  /* 0x000000096000780c */ /* 0x000fe20003f44270 */
[----:B------:R-:W4:Y:S01]  /*31a0*/  MUFU.TANH R41, R41 ;  /* 0x0000002900297308 */ /* 0x000f220000002400 */
[----:B------:R-:W-:Y:S01]  /*31b0*/  FSEL R6, R6, -INF , P4 ;  /* 0xff80000006067808 */ /* 0x000fe20002000000 */
[--C-:B------:R-:W-:Y:S01]  /*31c0*/  FFMA.FTZ R80, R102, UR20, -R33.reuse ;  /* 0x0000001466507c23 */ /* 0x100fe20008010821 */
[----:B------:R-:W-:Y:S01]  /*31d0*/  FMNMX.FTZ R83, R3, R84, !PT ;  /* 0x0000005403537209 */ /* 0x000fe20007810000 */
[--C-:B------:R-:W-:Y:S01]  /*31e0*/  FFMA.FTZ R106, R106, UR20, -R33.reuse ;  /* 0x000000146a6a7c23 */ /* 0x100fe20008010821 */
[----:B------:R-:W-:Y:S01]  /*31f0*/  ISETP.GT.AND P3, PT, R96, 0x10, PT ;  /* 0x000000106000780c */ /* 0x000fe20003f64270 */
[--C-:B------:R-:W-:Y:S01]  /*3200*/  FFMA.FTZ R81, R81, UR20, -R33.reuse ;  /* 0x0000001451517c23 */ /* 0x100fe20008010821 */
[----:B-1----:R-:W-:Y:S01]  /*3210*/  FSEL R7, R7, -INF , P2 ;  /* 0xff80000007077808 */ /* 0x002fe20001000000 */
[----:B------:R-:W1:Y:S01]  /*3220*/  MUFU.TANH R42, R42 ;  /* 0x0000002a002a7308 */ /* 0x000e620000002400 */
[----:B------:R-:W-:Y:S01]  /*3230*/  FMNMX.FTZ R98, R6, R83, !PT ;  /* 0x0000005306627209 */ /* 0x000fe20007810000 */
[--C-:B------:R-:W-:Y:S01]  /*3240*/  FFMA.FTZ R67, R67, UR20, -R33.reuse ;  /* 0x0000001443437c23 */ /* 0x100fe20008010821 */
[----:B------:R-:W-:Y:S01]  /*3250*/  ISETP.GT.AND P2, PT, R96, 0x11, PT ;  /* 0x000000116000780c */ /* 0x000fe20003f44270 */
[--C-:B------:R-:W-:Y:S01]  /*3260*/  FFMA.FTZ R52, R52, UR20, -R33.reuse ;  /* 0x0000001434347c23 */ /* 0x100fe20008010821 */
[----:B0-----:R-:W-:Y:S01]  /*3270*/  FSEL R8, R8, -INF , P3 ;  /* 0xff80000008087808 */ /* 0x001fe20001800000 */
[--C-:B------:R-:W-:Y:S01]  /*3280*/  FFMA.FTZ R53, R53, UR20, -R33.reuse ;  /* 0x0000001435357c23 */ /* 0x100fe20008010821 */
[----:B------:R-:W-:Y:S01]  /*3290*/  FMNMX.FTZ R83, R7, R98, !PT ;  /* 0x0000006207537209 */ /* 0x000fe20007810000 */
[--C-:B------:R-:W-:Y:S01]  /*32a0*/  FFMA.FTZ R98, R85, UR20, -R33.reuse ;  /* 0x0000001455627c23 */ /* 0x100fe20008010821 */
[----:B------:R-:W-:Y:S01]  /*32b0*/  ISETP.GT.AND P3, PT, R96, 0x18, PT ;  /* 0x000000186000780c */ /* 0x000fe20003f64270 */
[----:B------:R-:W0:Y:S01]  /*32c0*/  MUFU.TANH R43, R43 ;  /* 0x0000002b002b7308 */ /* 0x000e220000002400 */
[----:B--2---:R-:W-:Y:S01]  /*32d0*/  FSEL R9, R9, -INF , P2 ;  /* 0xff80000009097808 */ /* 0x004fe20001000000 */
[--C-:B------:R-:W-:Y:S01]  /*32e0*/  FFMA.FTZ R26, R26, UR20, -R33.reuse ;  /* 0x000000141a1a7c23 */ /* 0x100fe20008010821 */
[----:B------:R-:W-:Y:S01]  /*32f0*/  FMNMX.FTZ R94, R8, R83, !PT ;  /* 0x00000053085e7209 */ /* 0x000fe20007810000 */
[--C-:B------:R-:W-:Y:S01]  /*3300*/  FFMA.FTZ R30, R30, UR20, -R33.reuse ;  /* 0x000000141e1e7c23 */ /* 0x100fe20008010821 */
[----:B------:R-:W-:Y:S01]  /*3310*/  ISETP.GT.AND P2, PT, R96, 0x19, PT ;  /* 0x000000196000780c */ /* 0x000fe20003f44270 */
[--C-:B------:R-:W-:Y:S01]  /*3320*/  FFMA.FTZ R34, R34, UR20, -R33.reuse ;  /* 0x0000001422227c23 */ /* 0x100fe20008010821 */
[----:B-----5:R-:W-:Y:S01]  /*3330*/  FSEL R10, R10, -INF , P3 ;  /* 0xff8000000a0a7808 */ /* 0x020fe20001800000 */
[----:B------:R2:W-:Y:S01]  /*3340*/  MUFU.EX2 R83, R95 ;  /* 0x0000005f00537308 */ /* 0x0005e20000000800 */
[----:B------:R-:W-:Y:S01]  /*3350*/  FMNMX.FTZ R93, R9, R94, !PT ;  /* 0x0000005e095d7209 */ /* 0x000fe20007810000 */
[--C-:B------:R-:W-:Y:S01]  /*3360*/  FFMA.FTZ R38, R38, UR20, -R33.reuse ;  /* 0x0000001426267c23 */ /* 0x100fe20008010821 */
[----:B------:R-:W-:Y:S01]  /*3370*/  ISETP.GT.AND P3, PT, R96, 0x20, PT ;  /* 0x000000206000780c */ /* 0x000fe20003f64270 */
[--C-:B------:R-:W-:Y:S01]  /*3380*/  FFMA.FTZ R39, R39, UR20, -R33.reuse ;  /* 0x0000001427277c23 */ /* 0x100fe20008010821 */
[----:B------:R-:W-:Y:S01]  /*3390*/  FSEL R11, R11, -INF , P2 ;  /* 0xff8000000b0b7808 */ /* 0x000fe20001000000 */
[--C-:B------:R-:W-:Y:S01]  /*33a0*/  FFMA.FTZ R60, R60, UR20, -R33.reuse ;  /* 0x000000143c3c7c23 */ /* 0x100fe20008010821 */
[----:B------:R-:W-:Y:S01]  /*33b0*/  FMNMX.FTZ R94, R10, R93, !PT ;  /* 0x0000005d0a5e7209 */ /* 0x000fe20007810000 */
[----:B------:R-:W5:Y:S01]  /*33c0*/  MUFU.TANH R44, R44 ;  /* 0x0000002c002c7308 */ /* 0x000f620000002400 */
[----:B------:R-:W-:Y:S01]  /*33d0*/  ISETP.GT.AND P2, PT, R96, 0x21, PT ;  /* 0x000000216000780c */ /* 0x000fe20003f44270 */
[----:B------:R-:W-:Y:S01]  /*33e0*/  FFMA.FTZ R61, R61, UR20, -R33 ;  /* 0x000000143d3d7c23 */ /* 0x000fe20008010821 */
[----:B------:R-:W-:-:S02]  /*33f0*/  FSEL R86, R12, -INF , P3 ;  /* 0xff8000000c567808 */ /* 0x000fc40001800000 */
[----:B------:R-:W-:Y:S02]  /*3400*/  FMNMX.FTZ R93, R11, R94, !PT ;  /* 0x0000005e0b5d7209 */ /* 0x000fe40007810000 */
[----:B------:R-:W-:Y:S01]  /*3410*/  ISETP.GT.AND P3, PT, R96, 0x28, PT ;  /* 0x000000286000780c */ /* 0x000fe20003f64270 */
[----:B------:R-:W5:Y:S01]  /*3420*/  MUFU.TANH R45, R45 ;  /* 0x0000002d002d7308 */ /* 0x000f620000002400 */
[----:B---3--:R-:W-:Y:S02]  /*3430*/  FSEL R13, R13, -INF , P2 ;  /* 0xff8000000d0d7808 */ /* 0x008fe40001000000 */
[----:B------:R-:W-:Y:S01]  /*3440*/  FMNMX.FTZ R94, R86, R93, !PT ;  /* 0x0000005d565e7209 */ /* 0x000fe20007810000 */
[----:B------:R-:W-:-:S01]  /*3450*/  FFMA.FTZ R93, R82, UR20, -R33 ;  /* 0x00000014525d7c23 */ /* 0x000fc20008010821 */
[----:B------:R-:W-:Y:S02]  /*3460*/  ISETP.GT.AND P2, PT, R96, 0x29, PT ;  /* 0x000000296000780c */ /* 0x000fe40003f44270 */
[----:B------:R-:W-:Y:S01]  /*3470*/  FSEL R85, R14, -INF , P3 ;  /* 0xff8000000e557808 */ /* 0x000fe20001800000 */
[----:B------:R-:W3:Y:S01]  /*3480*/  MUFU.TANH R46, R46 ;  /* 0x0000002e002e7308 */ /* 0x000ee20000002400 */
[----:B------:R-:W-:-:S02]  /*3490*/  FMNMX.FTZ R94, R13, R94, !PT ;  /* 0x0000005e0d5e7209 */ /* 0x000fc40007810000 */
[C---:B------:R-:W-:Y:S02]  /*34a0*/  ISETP.GT.AND P3, PT, R96.reuse, 0x30, PT ;  /* 0x000000306000780c */ /* 0x040fe40003f64270 */
[----:B------:R-:W-:Y:S02]  /*34b0*/  FSEL R15, R15, -INF , P2 ;  /* 0xff8000000f0f7808 */ /* 0x000fe40001000000 */
[----:B------:R-:W-:Y:S01]  /*34c0*/  FMNMX.FTZ R94, R85, R94, !PT ;  /* 0x0000005e555e7209 */ /* 0x000fe20007810000 */
[----:B------:R-:W3:Y:S01]  /*34d0*/  MUFU.TANH R47, R47 ;  /* 0x0000002f002f7308 */ /* 0x000ee20000002400 */
[----:B------:R-:W-:Y:S02]  /*34e0*/  ISETP.GT.AND P2, PT, R96, 0x31, PT ;  /* 0x000000316000780c */ /* 0x000fe40003f44270 */
[----:B------:R-:W-:Y:S02]  /*34f0*/  FSEL R20, R20, -INF , P3 ;  /* 0xff80000014147808 */ /* 0x000fe40001800000 */
[----:B--2---:R-:W-:Y:S01]  /*3500*/  FMNMX.FTZ R95, R15, R94, !PT ;  /* 0x0000005e0f5f7209 */ /* 0x004fe20007810000 */
[----:B------:R-:W-:Y:S01]  /*3510*/  FFMA.FTZ R94, R79, UR20, -R33 ;  /* 0x000000144f5e7c23 */ /* 0x000fe20008010821 */
[----:B------:R-:W-:Y:S01]  /*3520*/  ISETP.GT.AND P3, PT, R96, 0x38, PT ;  /* 0x000000386000780c */ /* 0x000fe20003f64270 */
[----:B------:R2:W-:Y:S01]  /*3530*/  MUFU.EX2 R14, R98 ;  /* 0x00000062000e7308 */ /* 0x0005e20000000800 */
[----:B----4-:R-:W-:-:S02]  /*3540*/  FSEL R21, R21, -INF , P2 ;  /* 0xff80000015157808 */ /* 0x010fc40001000000 */
[----:B------:R-:W-:Y:S02]  /*3550*/  FMNMX.FTZ R82, R20, R95, !PT ;  /* 0x0000005f14527209 */ /* 0x000fe40007810000 */
[----:B------:R-:W-:Y:S02]  /*3560*/  ISETP.GT.AND P2, PT, R96, 0x39, PT ;  /* 0x000000396000780c */ /* 0x000fe40003f44270 */
[----:B------:R-:W-:Y:S01]  /*3570*/  FSEL R40, R40, -INF , P3 ;  /* 0xff80000028287808 */ /* 0x000fe20001800000 */
[----:B------:R-:W4:Y:S01]  /*3580*/  MUFU.TANH R48, R48 ;  /* 0x0000003000307308 */ /* 0x000f220000002400 */
[----:B------:R-:W-:Y:S01]  /*3590*/  FMNMX.FTZ R95, R21, R82, !PT ;  /* 0x00000052155f7209 */ /* 0x000fe20007810000 */
[----:B--2---:R-:W-:Y:S01]  /*35a0*/  FFMA.FTZ R98, R77, UR20, -R33 ;  /* 0x000000144d627c23 */ /* 0x004fe20008010821 */
[----:B------:R-:W-:Y:S02]  /*35b0*/  ISETP.GT.AND P3, PT, R96, 0x40, PT ;  /* 0x000000406000780c */ /* 0x000fe40003f64270 */
[----:B------:R-:W-:-:S02]  /*35c0*/  FSEL R41, R41, -INF , P2 ;  /* 0xff80000029297808 */ /* 0x000fc40001000000 */
[----:B------:R-:W-:Y:S01]  /*35d0*/  FMNMX.FTZ R82, R40, R95, !PT ;  /* 0x0000005f28527209 */ /* 0x000fe20007810000 */
[----:B------:R-:W2:Y:S01]  /*35e0*/  MUFU.TANH R49, R49 ;  /* 0x0000003100317308 */ /* 0x000ea20000002400 */
[----:B------:R-:W-:Y:S01]  /*35f0*/  ISETP.GT.AND P2, PT, R96, 0x41, PT ;  /* 0x000000416000780c */ /* 0x000fe20003f44270 */
[----:B------:R-:W-:Y:S01]  /*3600*/  FFMA.FTZ R95, R74, UR20, -R33 ;  /* 0x000000144a5f7c23 */ /* 0x000fe20008010821 */
[----:B-1----:R-:W-:Y:S02]  /*3610*/  FSEL R79, R42, -INF , P3 ;  /* 0xff8000002a4f7808 */ /* 0x002fe40001800000 */
[----:B------:R-:W-:Y:S02]  /*3620*/  FMNMX.FTZ R82, R41, R82, !PT ;  /* 0x0000005229527209 */ /* 0x000fe40007810000 */
[----:B------:R-:W-:Y:S01]  /*3630*/  ISETP.GT.AND P3, PT, R96, 0x48, PT ;  /* 0x000000486000780c */ /* 0x000fe20003f64270 */
[----:B------:R-:W1:Y:S01]  /*3640*/  MUFU.TANH R50, R50 ;  /* 0x0000003200327308 */ /* 0x000e620000002400 */
[----:B0-----:R-:W-:-:S02]  /*3650*/  FSEL R43, R43, -INF , P2 ;  /* 0xff8000002b2b7808 */ /* 0x001fc40001000000 */
[----:B------:R-:W-:Y:S02]  /*3660*/  FMNMX.FTZ R82, R79, R82, !PT ;  /* 0x000000524f527209 */ /* 0x000fe40007810000 */
[----:B------:R-:W-:Y:S02]  /*3670*/  ISETP.GT.AND P2, PT, R96, 0x49, PT ;  /* 0x000000496000780c */ /* 0x000fe40003f44270 */
[----:B-----5:R-:W-:Y:S01]  /*3680*/  FSEL R77, R44, -INF , P3 ;  /* 0xff8000002c4d7808 */ /* 0x020fe20001800000 */
[----:B------:R0:W-:Y:S01]  /*3690*/  MUFU.EX2 R12, R97 ;  /* 0x00000061000c7308 */ /* 0x0001e20000000800 */
[----:B------:R-:W-:Y:S02]  /*36a0*/  FMNMX.FTZ R82, R43, R82, !PT ;  /* 0x000000522b527209 */ /* 0x000fe40007810000 */
[----:B------:R-:W-:Y:S02]  /*36b0*/  ISETP.GT.AND P3, PT, R96, 0x50, PT ;  /* 0x000000506000780c */ /* 0x000fe40003f64270 */
[----:B------:R-:W-:-:S02]  /*36c0*/  FSEL R45, R45, -INF , P2 ;  /* 0xff8000002d2d7808 */ /* 0x000fc40001000000 */
[----:B------:R-:W-:Y:S01]  /*36d0*/  FMNMX.FTZ R82, R77, R82, !PT ;  /* 0x000000524d527209 */ /* 0x000fe20007810000 */
[----:B------:R-:W5:Y:S01]  /*36e0*/  MUFU.TANH R51, R51 ;  /* 0x0000003300337308 */ /* 0x000f620000002400 */
[----:B------:R-:W-:Y:S02]  /*36f0*/  ISETP.GT.AND P2, PT, R96, 0x51, PT ;  /* 0x000000516000780c */ /* 0x000fe40003f44270 */
[----:B---3--:R-:W-:Y:S02]  /*3700*/  FSEL R46, R46, -INF , P3 ;  /* 0xff8000002e2e7808 */ /* 0x008fe40001800000 */
[----:B0-----:R-:W-:Y:S01]  /*3710*/  FMNMX.FTZ R97, R45, R82, !PT ;  /* 0x000000522d617209 */ /* 0x001fe20007810000 */
[----:B------:R-:W-:Y:S01]  /*3720*/  FFMA.FTZ R82, R73, UR20, -R33 ;  /* 0x0000001449527c23 */ /* 0x000fe20008010821 */
[----:B------:R-:W-:Y:S01]  /*3730*/  ISETP.GT.AND P3, PT, R96, 0x58, PT ;  /* 0x000000586000780c */ /* 0x000fe20003f64270 */
[----:B------:R-:W0:Y:S01]  /*3740*/  MUFU.TANH R75, R75 ;  /* 0x0000004b004b7308 */ /* 0x000e220000002400 */
[----:B------:R-:W-:-:S02]  /*3750*/  FSEL R47, R47, -INF , P2 ;  /* 0xff8000002f2f7808 */ /* 0x000fc40001000000 */
[----:B------:R-:W-:Y:S01]  /*3760*/  FMNMX.FTZ R74, R46, R97, !PT ;  /* 0x000000612e4a7209 */ /* 0x000fe20007810000 */
[----:B------:R-:W-:-:S01]  /*3770*/  FFMA.FTZ R97, R72, UR20, -R33 ;  /* 0x0000001448617c23 */ /* 0x000fc20008010821 */
[----:B------:R-:W-:Y:S02]  /*3780*/  ISETP.GT.AND P2, PT, R96, 0x59, PT ;  /* 0x000000596000780c */ /* 0x000fe40003f44270 */
[----:B----4-:R-:W-:Y:S01]  /*3790*/  FSEL R73, R48, -INF , P3 ;  /* 0xff80000030497808 */ /* 0x010fe20001800000 */
[----:B------:R-:W3:Y:S01]  /*37a0*/  MUFU.TANH R76, R76 ;  /* 0x0000004c004c7308 */ /* 0x000ee20000002400 */
[----:B------:R-:W-:Y:S02]  /*37b0*/  FMNMX.FTZ R74, R47, R74, !PT ;  /* 0x0000004a2f4a7209 */ /* 0x000fe40007810000 */
[----:B------:R-:W-:Y:S02]  /*37c0*/  ISETP.GT.AND P3, PT, R96, 0x60, PT ;  /* 0x000000606000780c */ /* 0x000fe40003f64270 */
[----:B--2---:R-:W-:-:S02]  /*37d0*/  FSEL R49, R49, -INF , P2 ;  /* 0xff80000031317808 */ /* 0x004fc40001000000 */
[----:B------:R-:W-:Y:S01]  /*37e0*/  FMNMX.FTZ R74, R73, R74, !PT ;  /* 0x0000004a494a7209 */ /* 0x000fe20007810000 */
[----:B------:R-:W2:Y:S01]  /*37f0*/  MUFU.TANH R78, R78 ;  /* 0x0000004e004e7308 */ /* 0x000ea20000002400 */
[----:B------:R-:W-:Y:S02]  /*3800*/  ISETP.GT.AND P2, PT, R96, 0x61, PT ;  /* 0x000000616000780c */ /* 0x000fe40003f44270 */
[----:B-1----:R-:W-:Y:S02]  /*3810*/  FSEL R50, R50, -INF , P3 ;  /* 0xff80000032327808 */ /* 0x002fe40001800000 */
[----:B------:R-:W-:Y:S02]  /*3820*/  FMNMX.FTZ R99, R49, R74, !PT ;  /* 0x0000004a31637209 */ /* 0x000fe40007810000 */
[----:B------:R-:W-:Y:S01]  /*3830*/  ISETP.GT.AND P3, PT, R96, 0x68, PT ;  /* 0x000000686000780c */ /* 0x000fe20003f64270 */
[----:B------:R-:W1:Y:S01]  /*3840*/  MUFU.TANH R64, R64 ;  /* 0x0000004000407308 */ /* 0x000e620000002400 */
[----:B-----5:R-:W-:-:S02]  /*3850*/  FSEL R51, R51, -INF , P2 ;  /* 0xff80000033337808 */ /* 0x020fc40001000000 */
[----:B------:R-:W-:Y:S02]  /*3860*/  FMNMX.FTZ R72, R50, R99, !PT ;  /* 0x0000006332487209 */ /* 0x000fe40007810000 */
[C---:B------:R-:W-:Y:S02]  /*3870*/  ISETP.GT.AND P2, PT, R96.reuse, 0x69, PT ;  /* 0x000000696000780c */ /* 0x040fe40003f44270 */
[----:B0-----:R-:W-:Y:S01]  /*3880*/  FSEL R75, R75, -INF , P3 ;  /* 0xff8000004b4b7808 */ /* 0x001fe20001800000 */
[----:B------:R-:W0:Y:S01]  /*3890*/  MUFU.TANH R65, R65 ;  /* 0x0000004100417308 */ /* 0x000e220000002400 */
[----:B------:R-:W-:Y:S02]  /*38a0*/  FMNMX.FTZ R72, R51, R72, !PT ;  /* 0x0000004833487209 */ /* 0x000fe40007810000 */
[----:B------:R-:W-:Y:S02]  /*38b0*/  ISETP.GT.AND P3, PT, R96, 0x70, PT ;  /* 0x000000706000780c */ /* 0x000fe40003f64270 */
[----:B---3--:R-:W-:-:S02]  /*38c0*/  FSEL R76, R76, -INF , P2 ;  /* 0xff8000004c4c7808 */ /* 0x008fc40001000000 */
[----:B------:R-:W-:Y:S01]  /*38d0*/  FMNMX.FTZ R99, R75, R72, !PT ;  /* 0x000000484b637209 */ /* 0x000fe20007810000 */
[----:B------:R-:W3:Y:S01]  /*38e0*/  MUFU.TANH R68, R68 ;  /* 0x0000004400447308 */ /* 0x000ee20000002400 */
[----:B------:R-:W-:Y:S02]  /*38f0*/  ISETP.GT.AND P2, PT, R96, 0x71, PT ;  /* 0x000000716000780c */ /* 0x000fe40003f44270 */
[----:B--2---:R-:W-:Y:S02]  /*3900*/  FSEL R78, R78, -INF , P3 ;  /* 0xff8000004e4e7808 */ /* 0x004fe40001800000 */
[----:B------:R-:W-:Y:S02]  /*3910*/  FMNMX.FTZ R99, R76, R99, !PT ;  /* 0x000000634c637209 */ /* 0x000fe40007810000 */
[----:B------:R-:W-:Y:S01]  /*3920*/  ISETP.GT.AND P3, PT, R96, 0x78, PT ;  /* 0x000000786000780c */ /* 0x000fe20003f64270 */
[----:B------:R-:W2:Y:S01]  /*3930*/  MUFU.TANH R69, R69 ;  /* 0x0000004500457308 */ /* 0x000ea20000002400 */
[----:B-1----:R-:W-:-:S02]  /*3940*/  FSEL R64, R64, -INF , P2 ;  /* 0xff80000040407808 */ /* 0x002fc40001000000 */
[----:B------:R-:W-:Y:S02]  /*3950*/  FMNMX.FTZ R99, R78, R99, !PT ;  /* 0x000000634e637209 */ /* 0x000fe40007810000 */
[----:B------:R-:W-:Y:S02]  /*3960*/  ISETP.GT.AND P2, PT, R96, 0x79, PT ;  /* 0x000000796000780c */ /* 0x000fe40003f44270 */
[----:B0-----:R-:W-:Y:S01]  /*3970*/  FSEL R65, R65, -INF , P3 ;  /* 0xff80000041417808 */ /* 0x001fe20001800000 */
[----:B------:R-:W0:Y:S01]  /*3980*/  MUFU.TANH R24, R24 ;  /* 0x0000001800187308 */ /* 0x000e220000002400 */
[----:B------:R-:W-:Y:S02]  /*3990*/  FMNMX.FTZ R72, R64, R99, !PT ;  /* 0x0000006340487209 */ /* 0x000fe40007810000 */
[----:B------:R-:W-:Y:S02]  /*39a0*/  ISETP.GT.AND P3, PT, R96, 0x80, PT ;  /* 0x000000806000780c */ /* 0x000fe40003f64270 */
[----:B---3--:R-:W-:-:S02]  /*39b0*/  FSEL R68, R68, -INF , P2 ;  /* 0xff80000044447808 */ /* 0x008fc40001000000 */
[----:B------:R-:W-:Y:S01]  /*39c0*/  FMNMX.FTZ R99, R65, R72, !PT ;  /* 0x0000004841637209 */ /* 0x000fe20007810000 */
[----:B------:R-:W1:Y:S01]  /*39d0*/  MUFU.TANH R25, R25 ;  /* 0x0000001900197308 */ /* 0x000e620000002400 */
[----:B------:R-:W-:Y:S02]  /*39e0*/  ISETP.GT.AND P2, PT, R96, 0x81, PT ;  /* 0x000000816000780c */ /* 0x000fe40003f44270 */
[----:B--2---:R-:W-:Y:S02]  /*39f0*/  FSEL R69, R69, -INF , P3 ;  /* 0xff80000045457808 */ /* 0x004fe40001800000 */
[----:B------:R-:W-:Y:S02]  /*3a00*/  FMNMX.FTZ R74, R68, R99, !PT ;  /* 0x00000063444a7209 */ /* 0x000fe40007810000 */
[----:B------:R-:W-:Y:S01]  /*3a10*/  ISETP.GT.AND P3, PT, R96, 0x88, PT ;  /* 0x000000886000780c */ /* 0x000fe20003f64270 */
[----:B------:R-:W2:Y:S01]  /*3a20*/  MUFU.TANH R28, R28 ;  /* 0x0000001c001c7308 */ /* 0x000ea20000002400 */
[----:B0-----:R-:W-:Y:S01]  /*3a30*/  FSEL R72, R24, -INF , P2 ;  /* 0xff80000018487808 */ /* 0x001fe20001000000 */
[----:B------:R-:W-:Y:S01]  /*3a40*/  FFMA.FTZ R24, R27, UR20, -R33 ;  /* 0x000000141b187c23 */ /* 0x000fe20008010821 */
[----:B------:R-:W-:-:S02]  /*3a50*/  FMNMX.FTZ R27, R69, R74, !PT ;  /* 0x0000004a451b7209 */ /* 0x000fc40007810000 */
[----:B------:R-:W-:Y:S02]  /*3a60*/  ISETP.GT.AND P2, PT, R96, 0x89, PT ;  /* 0x000000896000780c */ /* 0x000fe40003f44270 */
[----:B------:R-:W-:Y:S01]  /*3a70*/  FMNMX.FTZ R27, R72, R27, !PT ;  /* 0x0000001b481b7209 */ /* 0x000fe20007810000 */
[----:B------:R-:W0:Y:S01]  /*3a80*/  MUFU.TANH R29, R29 ;  /* 0x0000001d001d7308 */ /* 0x000e220000002400 */
[----:B-1----:R-:W-:Y:S01]  /*3a90*/  FSEL R74, R25, -INF , P3 ;  /* 0xff800000194a7808 */ /* 0x002fe20001800000 */
[----:B------:R-:W-:Y:S01]  /*3aa0*/  FFMA.FTZ R25, R54, UR20, -R33 ;  /* 0x0000001436197c23 */ /* 0x000fe20008010821 */
[----:B------:R-:W-:Y:S02]  /*3ab0*/  ISETP.GT.AND P3, PT, R96, 0x90, PT ;  /* 0x000000906000780c */ /* 0x000fe40003f64270 */
[----:B------:R-:W-:-:S03]  /*3ac0*/  FMNMX.FTZ R27, R74, R27, !PT ;  /* 0x0000001b4a1b7209 */ /* 0x000fc60007810000 */
[----:B------:R-:W-:Y:S01]  /*3ad0*/  MUFU.TANH R32, R32 ;  /* 0x0000002000207308 */ /* 0x000fe20000002400 */
[----:B--2---:R-:W-:Y:S02]  /*3ae0*/  FSEL R28, R28, -INF , P2 ;  /* 0xff8000001c1c7808 */ /* 0x004fe40001000000 */
[----:B------:R-:W-:Y:S02]  /*3af0*/  ISETP.GT.AND P2, PT, R96, 0x91, PT ;  /* 0x000000916000780c */ /* 0x000fe40003f44270 */
[----:B------:R-:W-:-:S03]  /*3b00*/  FMNMX.FTZ R27, R28, R27, !PT ;  /* 0x0000001b1c1b7209 */ /* 0x000fc60007810000 */
[----:B------:R-:W1:Y:S01]  /*3b10*/  MUFU.TANH R36, R36 ;  /* 0x0000002400247308 */ /* 0x000e620000002400 */
[----:B0-----:R-:W-:Y:S02]  /*3b20*/  FSEL R54, R29, -INF , P3 ;  /* 0xff8000001d367808 */ /* 0x001fe40001800000 */
[----:B------:R-:W-:Y:S02]  /*3b30*/  ISETP.GT.AND P3, PT, R96, 0x98, PT ;  /* 0x000000986000780c */ /* 0x000fe40003f64270 */
[----:B------:R-:W-:-:S03]  /*3b40*/  FMNMX.FTZ R29, R54, R27, !PT ;  /* 0x0000001b361d7209 */ /* 0x000fc60007810000 */
[----:B------:R-:W0:Y:S08]  /*3b50*/  MUFU.TANH R37, R37 ;  /* 0x0000002500257308 */ /* 0x000e300000002400 */
[----:B------:R2:W-:Y:S01]  /*3b60*/  MUFU.EX2 R48, R82 ;  /* 0x0000005200307308 */ /* 0x0005e20000000800 */
[----:B-1----:R-:W-:-:S07]  /*3b70*/  FSEL R36, R36, -INF , P3 ;  /* 0xff80000024247808 */ /* 0x002fce0001800000 */
[----:B------:R0:W-:Y:S01]  /*3b80*/  MUFU.EX2 R42, R94 ;  /* 0x0000005e002a7308 */ /* 0x0001e20000000800 */
[----:B--2---:R-:W-:Y:S01]  /*3b90*/  FSEL R82, R32, -INF , P2 ;  /* 0xff80000020527808 */ /* 0x004fe20001000000 */
[--C-:B------:R-:W-:Y:S01]  /*3ba0*/  FFMA.FTZ R32, R56, UR20, -R33.reuse ;  /* 0x0000001438207c23 */ /* 0x100fe20008010821 */
[----:B------:R-:W-:Y:S01]  /*3bb0*/  ISETP.GT.AND P2, PT, R96, 0x99, PT ;  /* 0x000000996000780c */ /* 0x000fe20003f44270 */
[--C-:B------:R-:W-:Y:S01]  /*3bc0*/  FFMA.FTZ R96, R58, UR20, -R33.reuse ;  /* 0x000000143a607c23 */ /* 0x100fe20008010821 */
[----:B------:R-:W-:Y:S01]  /*3bd0*/  FMNMX.FTZ R29, R82, R29, !PT ;  /* 0x0000001d521d7209 */ /* 0x000fe20007810000 */
[--C-:B------:R-:W-:Y:S01]  /*3be0*/  FFMA.FTZ R58, R35, UR20, -R33.reuse ;  /* 0x00000014233a7c23 */ /* 0x100fe20008010821 */
[----:B------:R-:W-:-:S01]  /*3bf0*/  FFMA.FTZ R35, R63, UR20, -R33 ;  /* 0x000000143f237c23 */ /* 0x000fc20008010821 */
[----:B------:R-:W-:Y:S01]  /*3c00*/  IMAD.U32 R63, RZ, RZ, UR20 ;  /* 0x00000014ff3f7e24 */ /* 0x000fe2000f8e00ff */
[----:B0-----:R-:W-:Y:S01]  /*3c10*/  FSEL R94, R37, -INF , P2 ;  /* 0xff800000255e7808 */ /* 0x001fe20001000000 */
        /* <DEDUP_REMOVED lines=8> */
[----:B------:R-:W-:-:S02]  /*3ca0*/  FFMA.FTZ R59, R70, UR20, -R33 ;  /* 0x00000014463b7c23 */ /* 0x000fc40008010821 */
[----:B------:R-:W0:Y:S02]  /*3cb0*/  SHFL.BFLY PT, R99, R56, 0x2, 0x1f ;  /* 0x0c401f0038637f89 */ /* 0x000e2400000e0000 */
[----:B------:R-:W1:Y:S08]  /*3cc0*/  MUFU.EX2 R88, R88 ;  /* 0x0000005800587308 */ /* 0x000e700000000800 */
[----:B------:R-:W-:Y:S08]  /*3cd0*/  MUFU.EX2 R89, R89 ;  /* 0x0000005900597308 */ /* 0x000ff00000000800 */
[----:B------:R-:W2:Y:S01]  /*3ce0*/  MUFU.EX2 R90, R90 ;  /* 0x0000005a005a7308 */ /* 0x000ea20000000800 */
[----:B-1----:R-:W-:-:S01]  /*3cf0*/  FADD.FTZ R104, R87, R88 ;  /* 0x0000005857687221 */ /* 0x002fc20000010000 */
[----:B0-----:R-:W-:-:S06]  /*3d00*/  FMNMX.FTZ R99, R56, R99, !PT ;  /* 0x0000006338637209 */ /* 0x001fcc0007810000 */
[----:B------:R-:W-:Y:S01]  /*3d10*/  MUFU.EX2 R91, R91 ;  /* 0x0000005b005b7308 */ /* 0x000fe20000000800 */
[----:B------:R-:W0:Y:S07]  /*3d20*/  SHFL.BFLY PT, R56, R99, 0x1, 0x1f ;  /* 0x0c201f0063387f89 */ /* 0x000e2e00000e0000 */
[----:B------:R-:W-:Y:S01]  /*3d30*/  MUFU.EX2 R80, R80 ;  /* 0x0000005000507308 */ /* 0x000fe20000000800 */
[----:B--2---:R-:W-:-:S04]  /*3d40*/  F2FP.SATFINITE.E4M3.F32.PACK_AB_MERGE_C R153, R90, R89, RZ ;  /* 0x000000595a99723e */ /* 0x004fc800048070ff */
[----:B------:R-:W-:-:S03]  /*3d50*/  F2FP.SATFINITE.E4M3.F32.PACK_AB_MERGE_C R153, R88, R87, R153 ;  /* 0x000000575899723e */ /* 0x000fc60004807099 */
[----:B------:R-:W-:Y:S08]  /*3d60*/  MUFU.EX2 R27, R32 ;  /* 0x00000020001b7308 */ /* 0x000ff00000000800 */
[----:B------:R1:W-:Y:S01]  /*3d70*/  MUFU.EX2 R32, R96 ;  /* 0x0000006000207308 */ /* 0x0003e20000000800 */
[----:B0-----:R-:W-:-:S04]  /*3d80*/  FMNMX.FTZ R56, R99, R56, !PT ;  /* 0x0000003863387209 */ /* 0x001fc80007810000 */
        /* <DEDUP_REMOVED lines=15> */
[--C-:B-1----:R-:W-:Y:S01]  /*3e80*/  FFMA.FTZ R96, R11, UR20, -R33.reuse ;  /* 0x000000140b607c23 */ /* 0x102fe20008010821 */
[----:B------:R-:W-:-:S01]  /*3e90*/  FFMA.FTZ R86, R15, UR20, -R33 ;  /* 0x000000140f567c23 */ /* 0x000fc20008010821 */
[--C-:B------:R-:W-:Y:S01]  /*3ea0*/  FFMA.FTZ R11, R21, UR20, -R33.reuse ;  /* 0x00000014150b7c23 */ /* 0x100fe20008010821 */
[----:B------:R-:W-:-:S01]  /*3eb0*/  FFMA.FTZ R15, R46, UR20, -R33 ;  /* 0x000000142e0f7c23 */ /* 0x000fc20008010821 */
[--C-:B------:R-:W-:Y:S01]  /*3ec0*/  FFMA.FTZ R21, R40, UR20, -R33.reuse ;  /* 0x0000001428157c23 */ /* 0x100fe20008010821 */
[----:B------:R-:W-:-:S01]  /*3ed0*/  FFMA.FTZ R46, R49, UR20, -R33 ;  /* 0x00000014312e7c23 */ /* 0x000fc20008010821 */
[----:B------:R-:W0:Y:S01]  /*3ee0*/  MUFU.EX2 R70, R70 ;  /* 0x0000004600467308 */ /* 0x000e220000000800 */
[----:B------:R-:W-:-:S01]  /*3ef0*/  FFMA.FTZ R40, R47, UR20, -R33 ;  /* 0x000000142f287c23 */ /* 0x000fc20008010821 */
[----:B------:R-:W-:Y:S01]  /*3f00*/  FADD.FTZ R49, R89, R104 ;  /* 0x0000006859317221 */ /* 0x000fe20000010000 */
        /* <DEDUP_REMOVED lines=8> */
[----:B------:R-:W-:Y:S01]  /*3f90*/  @!P1 IADD3 R45, R2, 0x13240, RZ ;  /* 0x00013240022d9810 */ /* 0x000fe20007ffe0ff */
[--C-:B------:R-:W-:Y:S01]  /*3fa0*/  FFMA.FTZ R13, R79, UR20, -R33.reuse ;  /* 0x000000144f0d7c23 */ /* 0x100fe20008010821 */
[----:B------:R-:W-:-:S01]  /*3fb0*/  FFMA.FTZ R51, R51, UR20, -R33 ;  /* 0x0000001433337c23 */ /* 0x000fc20008010821 */
[----:B------:R-:W-:Y:S01]  /*3fc0*/  FFMA.FTZ R64, R64, UR20, -R33 ;  /* 0x0000001440407c23 */ /* 0x000fe20008010821 */
[----:B------:R-:W-:Y:S01]  /*3fd0*/  @!P1 PRMT R45, RZ, 0x654, R45 ;  /* 0x00000654ff2d9816 */ /* 0x000fe2000000002d */
[----:B------:R-:W2:Y:S01]  /*3fe0*/  MUFU.EX2 R84, R84 ;  /* 0x0000005400547308 */ /* 0x000ea20000000800 */
[----:B0-----:R-:W-:-:S01]  /*3ff0*/  FADD.FTZ R102, R3, R70 ;  /* 0x0000004603667221 */ /* 0x001fc20000010000 */
[----:B------:R-:W-:Y:S01]  /*4000*/  F2FP.SATFINITE.E4M3.F32.PACK_AB_MERGE_C R155, R92, R5, RZ ;  /* 0x000000055c9b723e */ /* 0x000fe200048070ff */
[----:B------:R0:W-:Y:S01]  /*4010*/  @!P1 SYNCS.ARRIVE.TRANS64.RED.A1T0 RZ, [R45+URZ], RZ ;  /* 0x000000ff2dff99a7 */ /* 0x0001e2000810043f */
[----:B------:R-:W-:-:S01]  /*4020*/  FFMA.FTZ R68, R68, UR20, -R33 ;  /* 0x0000001444447c23 */ /* 0x000fc20008010821 */
[--C-:B------:R-:W-:Y:S01]  /*4030*/  FFMA.FTZ R69, R69, UR20, -R33.reuse ;  /* 0x0000001445457c23 */ /* 0x100fe20008010821 */
[----:B------:R-:W-:-:S01]  /*4040*/  FFMA.FTZ R72, R72, UR20, -R33 ;  /* 0x0000001448487c23 */ /* 0x000fc20008010821 */
[----:B------:R-:W-:Y:S01]  /*4050*/  FFMA.FTZ R74, R74, UR20, -R33 ;  /* 0x000000144a4a7c23 */ /* 0x000fe20008010821 */
[----:B------:R-:W3:Y:S01]  /*4060*/  MUFU.EX2 R6, R6 ;  /* 0x0000000600067308 */ /* 0x000ee20000000800 */
        /* <DEDUP_REMOVED lines=11> */
[----:B------:R-:W-:-:S04]  /*4120*/  F2FP.SATFINITE.E4M3.F32.PACK_AB_MERGE_C R84, R84, R63, RZ ;  /* 0x0000003f5454723e */ /* 0x000fc800048070ff */
[----:B------:R-:W2:Y:S01]  /*4130*/  MUFU.EX2 R71, R71 ;  /* 0x0000004700477308 */ /* 0x000ea20000000800 */
[----:B---3--:R-:W-:-:S01]  /*4140*/  FADD.FTZ R102, R6, R47 ;  /* 0x0000002f06667221 */ /* 0x008fc20000010000 */
[----:B------:R-:W-:Y:S01]  /*4150*/  FFMA.FTZ R47, R75, UR20, -R33 ;  /* 0x000000144b2f7c23 */ /* 0x000fe20008010821 */
[----:B------:R-:W-:-:S01]  /*4160*/  FADD.FTZ R75, R5, R104 ;  /* 0x00000068054b7221 */ /* 0x000fc20000010000 */
[----:B------:R-:W-:-:S04]  /*4170*/  F2FP.SATFINITE.E4M3.F32.PACK_AB_MERGE_C R152, R70, R3, R84 ;  /* 0x000000034698723e */ /* 0x000fc80004807054 */
        /* <DEDUP_REMOVED lines=8> */
[----:B------:R-:W3:Y:S08]  /*4200*/  MUFU.EX2 R85, R85 ;  /* 0x0000005500557308 */ /* 0x000ef00000000800 */
[----:B------:R4:W-:Y:S08]  /*4210*/  MUFU.EX2 R2, R50 ;  /* 0x0000003200027308 */ /* 0x0009f00000000800 */
[----:B------:R-:W5:Y:S01]  /*4220*/  MUFU.EX2 R93, R93 ;  /* 0x0000005d005d7308 */ /* 0x000f620000000800 */
[----:B----4-:R-:W-:-:S01]  /*4230*/  FFMA.FTZ R50, R76, UR20, -R33 ;  /* 0x000000144c327c23 */ /* 0x010fc20008010821 */
[----:B------:R-:W-:-:S04]  /*4240*/  FADD.FTZ R76, R92, R75 ;  /* 0x0000004b5c4c7221 */ /* 0x000fc80000010000 */
[----:B------:R-:W-:Y:S01]  /*4250*/  FADD.FTZ R75, R83, R76 ;  /* 0x0000004c534b7221 */ /* 0x000fe20000010000 */
[----:B-1----:R-:W-:-:S01]  /*4260*/  FADD.FTZ R76, R8, R73 ;  /* 0x00000049084c7221 */ /* 0x002fc20000010000 */
[----:B------:R-:W1:Y:S02]  /*4270*/  MUFU.EX2 R86, R86 ;  /* 0x0000005600567308 */ /* 0x000e640000000800 */
[----:B------:R-:W-:-:S01]  /*4280*/  FADD.FTZ R75, R12, R75 ;  /* 0x0000004b0c4b7221 */ /* 0x000fc20000010000 */
[----:B--2---:R-:W-:-:S03]  /*4290*/  FADD.FTZ R76, R9, R76 ;  /* 0x0000004c094c7221 */ /* 0x004fc60000010000 */
[----:B------:R-:W-:Y:S01]  /*42a0*/  FADD.FTZ R78, R14, R75 ;  /* 0x0000004b0e4e7221 */ /* 0x000fe20000010000 */
[----:B---3--:R-:W-:-:S01]  /*42b0*/  FADD.FTZ R73, R85, R76 ;  /* 0x0000004c55497221 */ /* 0x008fc20000010000 */
[----:B------:R-:W2:Y:S01]  /*42c0*/  MUFU.EX2 R81, R81 ;  /* 0x0000005100517308 */ /* 0x000ea20000000800 */
[C---:B-----5:R-:W-:Y:S01]  /*42d0*/  F2FP.SATFINITE.E4M3.F32.PACK_AB_MERGE_C R149, R93.reuse, R14, RZ ;  /* 0x0000000e5d95723e */ /* 0x060fe200048070ff */
[----:B------:R-:W-:-:S03]  /*42e0*/  FADD.FTZ R78, R93, R78 ;  /* 0x0000004e5d4e7221 */ /* 0x000fc60000010000 */
[----:B------:R-:W-:-:S03]  /*42f0*/  F2FP.SATFINITE.E4M3.F32.PACK_AB_MERGE_C R149, R12, R83, R149 ;  /* 0x000000530c95723e */ /* 0x000fc60004807095 */
[----:B------:R-:W3:Y:S01]  /*4300*/  MUFU.EX2 R10, R10 ;  /* 0x0000000a000a7308 */ /* 0x000ee20000000800 */
[----:B-1----:R-:W-:-:S01]  /*4310*/  FADD.FTZ R73, R86, R73 ;  /* 0x0000004956497221 */ /* 0x002fc20000010000 */
[----:B------:R-:W-:-:S04]  /*4320*/  F2FP.SATFINITE.E4M3.F32.PACK_AB_MERGE_C R85, R86, R85, RZ ;  /* 0x000000555655723e */ /* 0x000fc800048070ff */
[----:B------:R-:W-:Y:S02]  /*4330*/  F2FP.SATFINITE.E4M3.F32.PACK_AB_MERGE_C R148, R9, R8, R85 ;  /* 0x000000080994723e */ /* 0x000fe40004807055 */
[----:B------:R-:W1:Y:S01]  /*4340*/  MUFU.EX2 R11, R11 ;  /* 0x0000000b000b7308 */ /* 0x000e620000000800 */
[----:B--2---:R-:W-:-:S04]  /*4350*/  FADD.FTZ R75, R81, R78 ;  /* 0x0000004e514b7221 */ /* 0x004fc80000010000 */
[----:B------:R-:W-:-:S03]  /*4360*/  FADD.FTZ R75, R42, R75 ;  /* 0x0000004b2a4b7221 */ /* 0x000fc60000010000 */
[----:B------:R2:W4:Y:S01]  /*4370*/  MUFU.EX2 R44, R98 ;  /* 0x00000062002c7308 */ /* 0x0005220000000800 */
[----:B---3--:R-:W-:-:S07]  /*4380*/  FADD.FTZ R76, R10, R73 ;  /* 0x000000490a4c7221 */ /* 0x008fce0000010000 */
[----:B------:R-:W3:Y:S01]  /*4390*/  MUFU.EX2 R21, R21 ;  /* 0x0000001500157308 */ /* 0x000ee20000000800 */
[----:B--2---:R-:W-:-:S01]  /*43a0*/  FFMA.FTZ R98, R41, UR20, -R33 ;  /* 0x0000001429627c23 */ /* 0x004fc20008010821 */
[----:B------:R-:W-:Y:S01]  /*43b0*/  FFMA.FTZ R41, R77, UR20, -R33 ;  /* 0x000000144d297c23 */ /* 0x000fe20008010821 */
[----:B-1----:R-:W-:-:S05]  /*43c0*/  FADD.FTZ R76, R11, R76 ;  /* 0x0000004c0b4c7221 */ /* 0x002fca0000010000 */
[----:B------:R-:W1:Y:S01]  /*43d0*/  MUFU.EX2 R95, R95 ;  /* 0x0000005f005f7308 */ /* 0x000e620000000800 */
[----:B----4-:R-:W-:-:S07]  /*43e0*/  FADD.FTZ R78, R44, R75 ;  /* 0x0000004b2c4e7221 */ /* 0x010fce0000010000 */
[----:B------:R-:W2:Y:S01]  /*43f0*/  MUFU.EX2 R98, R98 ;  /* 0x0000006200627308 */ /* 0x000ea20000000800 */
[----:B---3--:R-:W-:-:S07]  /*4400*/  FADD.FTZ R73, R21, R76 ;  /* 0x0000004c15497221 */ /* 0x008fce0000010000 */
[----:B------:R-:W3:Y:S01]  /*4410*/  MUFU.EX2 R13, R13 ;  /* 0x0000000d000d7308 */ /* 0x000ee20000000800 */
[----:B-1----:R-:W-:-:S01]  /*4420*/  FADD.FTZ R75, R95, R78 ;  /* 0x0000004e5f4b7221 */ /* 0x002fc20000010000 */
[----:B------:R-:W-:-:S04]  /*4430*/  F2FP.SATFINITE.E4M3.F32.PACK_AB_MERGE_C R151, R95, R44, RZ ;  /* 0x0000002c5f97723e */ /* 0x000fc800048070ff */
[----:B------:R-:W-:Y:S01]  /*4440*/  F2FP.SATFINITE.E4M3.F32.PACK_AB_MERGE_C R151, R42, R81, R151 ;  /* 0x000000512a97723e */ /* 0x000fe20004807097 */
[----:B------:R-:W-:Y:S01]  /*4450*/  IMAD.MOV.U32 R42, RZ, RZ, R55 ;  /* 0x000000ffff2a7224 */ /* 0x000fe200078e0037 */
[----:B------:R-:W-:Y:S01]  /*4460*/  MUFU.EX2 R97, R97 ;  /* 0x0000006100617308 */ /* 0x000fe20000000800 */
[----:B--2---:R-:W-:-:S01]  /*4470*/  FADD.FTZ R76, R98, R73 ;  /* 0x00000049624c7221 */ /* 0x004fc20000010000 */
[----:B------:R-:W-:-:S04]  /*4480*/  F2FP.SATFINITE.E4M3.F32.PACK_AB_MERGE_C R98, R98, R21, RZ ;  /* 0x000000156262723e */ /* 0x000fc800048070ff */
[----:B------:R-:W-:Y:S02]  /*4490*/  F2FP.SATFINITE.E4M3.F32.PACK_AB_MERGE_C R150, R11, R10, R98 ;  /* 0x0000000a0b96723e */ /* 0x000fe40004807062 */
[----:B------:R-:W1:Y:S01]  /*44a0*/  MUFU.EX2 R20, R20 ;  /* 0x0000001400147308 */ /* 0x000e620000000800 */
[----:B---3--:R-:W-:-:S07]  /*44b0*/  FADD.FTZ R5, R13, R76 ;  /* 0x0000004c0d057221 */ /* 0x008fce0000010000 */
[----:B------:R-:W-:Y:S08]  /*44c0*/  MUFU.EX2 R67, R67 ;  /* 0x0000004300437308 */ /* 0x000ff00000000800 */
[----:B------:R-:W2:Y:S01]  /*44d0*/  MUFU.EX2 R41, R41 ;  /* 0x0000002900297308 */ /* 0x000ea20000000800 */
[----:B-1----:R-:W-:-:S07]  /*44e0*/  FADD.FTZ R14, R20, R5 ;  /* 0x00000005140e7221 */ /* 0x002fce0000010000 */
[----:B------:R-:W1:Y:S08]  /*44f0*/  MUFU.EX2 R52, R52 ;  /* 0x0000003400347308 */ /* 0x000e700000000800 */
[----:B------:R-:W3:Y:S01]  /*4500*/  MUFU.EX2 R100, R100 ;  /* 0x0000006400647308 */ /* 0x000ee20000000800 */
[----:B--2---:R-:W-:-:S07]  /*4510*/  FADD.FTZ R63, R41, R14 ;  /* 0x0000000e293f7221 */ /* 0x004fce0000010000 */
[----:B0-----:R0:W-:Y:S01]  /*4520*/  MUFU.EX2 R45, R51 ;  /* 0x00000033002d7308 */ /* 0x0011e20000000800 */
[----:B-1----:R-:W-:-:S04]  /*4530*/  F2FP.SATFINITE.E4M3.F32.PACK_AB_MERGE_C R145, R52, R67, RZ ;  /* 0x000000433491723e */ /* 0x002fc800048070ff */
[----:B------:R-:W-:-:S03]  /*4540*/  F2FP.SATFINITE.E4M3.F32.PACK_AB_MERGE_C R145, R97, R48, R145 ;  /* 0x000000306191723e */ /* 0x000fc60004807091 */
[----:B------:R-:W1:Y:S01]  /*4550*/  MUFU.EX2 R53, R53 ;  /* 0x0000003500357308 */ /* 0x000e620000000800 */
[----:B0-----:R-:W-:-:S01]  /*4560*/  FFMA.FTZ R51, R65, UR20, -R33 ;  /* 0x0000001441337c23 */ /* 0x001fc20008010821 */
[----:B------:R-:W-:Y:S01]  /*4570*/  FFMA.FTZ R65, R28, UR20, -R33 ;  /* 0x000000141c417c23 */ /* 0x000fe20008010821 */
[----:B---3--:R-:W-:-:S01]  /*4580*/  FADD.FTZ R14, R100, R63 ;  /* 0x0000003f640e7221 */ /* 0x008fc20000010000 */
[----:B------:R-:W-:Y:S01]  /*4590*/  FFMA.FTZ R33, R94, UR20, -R33 ;  /* 0x000000145e217c23 */ /* 0x000fe20008010821 */
[----:B------:R-:W-:-:S03]  /*45a0*/  F2FP.SATFINITE.E4M3.F32.PACK_AB_MERGE_C R41, R100, R41, RZ ;  /* 0x000000296429723e */ /* 0x000fc600048070ff */
[----:B------:R0:W-:Y:S01]  /*45b0*/  MUFU.EX2 R28, R64 ;  /* 0x00000040001c7308 */ /* 0x0001e20000000800 */
[----:B------:R-:W-:Y:S01]  /*45c0*/  F2FP.SATFINITE.E4M3.F32.PACK_AB_MERGE_C R144, R20, R13, R41 ;  /* 0x0000000d1490723e */ /* 0x000fe20004807029 */
[----:B------:R-:W-:-:S06]  /*45d0*/  IMAD.MOV.U32 R41, RZ, RZ, R55 ;  /* 0x000000ffff297224 */ /* 0x000fcc00078e0037 */
[----:B------:R-:W2:Y:S01]  /*45e0*/  MUFU.EX2 R15, R15 ;  /* 0x0000000f000f7308 */ /* 0x000ea20000000800 */
[----:B0-----:R-:W-:-:S01]  /*45f0*/  FADD.FTZ R64, R48, R75 ;  /* 0x0000004b30407221 */ /* 0x001fc20000010000 */
[----:B------:R-:W-:-:S03]  /*4600*/  IMAD.MOV.U32 R48, RZ, RZ, R55 ;  /* 0x000000ffff307224 */ /* 0x000fc600078e0037 */
[----:B------:R-:W-:-:S03]  /*4610*/  FADD.FTZ R64, R97, R64 ;  /* 0x0000004061407221 */ /* 0x000fc60000010000 */
[----:B------:R-:W0:Y:S01]  /*4620*/  MUFU.EX2 R26, R26 ;  /* 0x0000001a001a7308 */ /* 0x000e220000000800 */
[----:B------:R-:W-:-:S04]  /*4630*/  FADD.FTZ R5, R67, R64 ;  /* 0x0000004043057221 */ /* 0x000fc80000010000 */
[----:B------:R-:W-:-:S03]  /*4640*/  FADD.FTZ R52, R52, R5 ;  /* 0x0000000534347221 */ /* 0x000fc60000010000 */
[----:B------:R-:W3:Y:S01]  /*4650*/  MUFU.EX2 R40, R40 ;  /* 0x0000002800287308 */ /* 0x000ee20000000800 */
[----:B-1----:R-:W-:-:S01]  /*4660*/  FADD.FTZ R63, R53, R52 ;  /* 0x00000034353f7221 */ /* 0x002fc20000010000 */
[----:B--2---:R-:W-:Y:S01]  /*4670*/  FADD.FTZ R21, R15, R14 ;  /* 0x0000000e0f157221 */ /* 0x004fe20000010000 */
[----:B------:R-:W-:-:S05]  /*4680*/  IMAD.MOV.U32 R52, RZ, RZ, R55 ;  /* 0x000000ffff347224 */ /* 0x000fca00078e0037 */
[----:B------:R-:W1:Y:S01]  /*4690*/  MUFU.EX2 R24, R24 ;  /* 0x0000001800187308 */ /* 0x000e620000000800 */
[----:B0-----:R-:W-:-:S07]  /*46a0*/  FADD.FTZ R63, R26, R63 ;  /* 0x0000003f1a3f7221 */ /* 0x001fce0000010000 */
[----:B------:R-:W0:Y:S01]  /*46b0*/  MUFU.EX2 R43, R43 ;  /* 0x0000002b002b7308 */ /* 0x000e220000000800 */
[----:B---3--:R-:W-:-:S07]  /*46c0*/  FADD.FTZ R14, R40, R21 ;  /* 0x00000015280e7221 */ /* 0x008fce0000010000 */
[----:B------:R-:W2:Y:S01]  /*46d0*/  MUFU.EX2 R25, R25 ;  /* 0x0000001900197308 */ /* 0x000ea20000000800 */
[----:B-1----:R-:W-:-:S07]  /*46e0*/  FADD.FTZ R44, R24, R63 ;  /* 0x0000003f182c7221 */ /* 0x002fce0000010000 */
[----:B------:R-:W1:Y:S01]  /*46f0*/  MUFU.EX2 R46, R46 ;  /* 0x0000002e002e7308 */ /* 0x000e620000000800 */
[----:B0-----:R-:W-:-:S07]  /*4700*/  FADD.FTZ R21, R43, R14 ;  /* 0x0000000e2b157221 */ /* 0x001fce0000010000 */
[----:B------:R-:W0:Y:S01]  /*4710*/  MUFU.EX2 R30, R30 ;  /* 0x0000001e001e7308 */ /* 0x000e220000000800 */
[----:B--2---:R-:W-:-:S01]  /*4720*/  FADD.FTZ R44, R25, R44 ;  /* 0x0000002c192c7221 */ /* 0x004fc20000010000 */
[----:B------:R-:W-:Y:S01]  /*4730*/  F2FP.SATFINITE.E4M3.F32.PACK_AB_MERGE_C R147, R25, R24, RZ ;  /* 0x000000181993723e */ /* 0x000fe200048070ff */
[----:B------:R-:W-:Y:S02]  /*4740*/  IMAD.MOV.U32 R24, RZ, RZ, R55 ;  /* 0x000000ffff187224 */ /* 0x000fe400078e0037 */
[----:B------:R-:W-:Y:S01]  /*4750*/  FADD.FTZ R25, R27, R44 ;  /* 0x0000002c1b197221 */ /* 0x000fe20000010000 */
[----:B------:R-:W-:Y:S01]  /*4760*/  F2FP.SATFINITE.E4M3.F32.PACK_AB_MERGE_C R147, R26, R53, R147 ;  /* 0x000000351a93723e */ /* 0x000fe20004807093 */
[----:B------:R-:W-:Y:S01]  /*4770*/  IMAD.MOV.U32 R53, RZ, RZ, R55 ;  /* 0x000000ffff357224 */ /* 0x000fe200078e0037 */
[----:B------:R-:W2:Y:S01]  /*4780*/  MUFU.EX2 R29, R29 ;  /* 0x0000001d001d7308 */ /* 0x000ea20000000800 */
[----:B-1----:R-:W-:-:S01]  /*4790*/  FADD.FTZ R21, R46, R21 ;  /* 0x000000152e157221 */ /* 0x002fc20000010000 */
[----:B------:R-:W-:Y:S01]  /*47a0*/  F2FP.SATFINITE.E4M3.F32.PACK_AB_MERGE_C R43, R46, R43, RZ ;  /* 0x0000002b2e2b723e */ /* 0x000fe200048070ff */
[----:B------:R-:W-:Y:S01]  /*47b0*/  IMAD.MOV.U32 R46, RZ, RZ, R55 ;  /* 0x000000ffff2e7224 */ /* 0x000fe200078e0037 */
[----:B------:R-:W-:Y:S01]  /*47c0*/  MOV R44, R55 ;  /* 0x00000037002c7202 */ /* 0x000fe20000000f00 */
[----:B------:R-:W-:-:S01]  /*47d0*/  FADD.FTZ R12, R2, R21 ;  /* 0x00000015020c7221 */ /* 0x000fc20000010000 */
[----:B------:R-:W-:Y:S01]  /*47e0*/  F2FP.SATFINITE.E4M3.F32.PACK_AB_MERGE_C R146, R40, R15, R43 ;  /* 0x0000000f2892723e */ /* 0x000fe2000480702b */
[----:B------:R-:W-:Y:S01]  /*47f0*/  IMAD.MOV.U32 R43, RZ, RZ, R55 ;  /* 0x000000ffff2b7224 */ /* 0x000fe200078e0037 */
[----:B------:R-:W1:Y:S01]  /*4800*/  MUFU.EX2 R47, R47 ;  /* 0x0000002f002f7308 */ /* 0x000e620000000800 */
[----:B0-----:R-:W-:-:S01]  /*4810*/  FADD.FTZ R14, R30, R25 ;  /* 0x000000191e0e7221 */ /* 0x001fc20000010000 */
[----:B------:R-:W-:Y:S01]  /*4820*/  FADD.FTZ R12, R45, R12 ;  /* 0x0000000c2d0c7221 */ /* 0x000fe20000010000 */
[----:B------:R-:W-:-:S02]  /*4830*/  IMAD.MOV.U32 R40, RZ, RZ, R55 ;  /* 0x000000ffff287224 */ /* 0x000fc400078e0037 */
[----:B------:R-:W-:-:S03]  /*4840*/  IMAD.MOV.U32 R26, RZ, RZ, R55 ;  /* 0x000000ffff1a7224 */ /* 0x000fc600078e0037 */
[----:B------:R-:W0:Y:S01]  /*4850*/  MUFU.EX2 R50, R50 ;  /* 0x0000003200327308 */ /* 0x000e220000000800 */
[----:B--2---:R-:W-:-:S01]  /*4860*/  FADD.FTZ R25, R29, R14 ;  /* 0x0000000e1d197221 */ /* 0x004fc20000010000 */
[----:B------:R-:W-:-:S03]  /*4870*/  F2FP.SATFINITE.E4M3.F32.PACK_AB_MERGE_C R29, R32, R29, RZ ;  /* 0x0000001d201d723e */ /* 0x000fc600048070ff */
[----:B------:R-:W-:Y:S01]  /*4880*/  FADD.FTZ R32, R32, R25 ;  /* 0x0000001920207221 */ /* 0x000fe20000010000 */
[----:B------:R-:W-:Y:S01]  /*4890*/  F2FP.SATFINITE.E4M3.F32.PACK_AB_MERGE_C R141, R30, R27, R29 ;  /* 0x0000001b1e8d723e */ /* 0x000fe2000480701d */
[----:B------:R-:W-:Y:S01]  /*48a0*/  IMAD.MOV.U32 R30, RZ, RZ, R55 ;  /* 0x000000ffff1e7224 */ /* 0x000fe200078e0037 */
[----:B------:R-:W2:Y:S01]  /*48b0*/  MUFU.EX2 R31, R31 ;  /* 0x0000001f001f7308 */ /* 0x000ea20000000800 */
[----:B-1----:R-:W-:-:S01]  /*48c0*/  FADD.FTZ R21, R47, R12 ;  /* 0x0000000c2f157221 */ /* 0x002fc20000010000 */
[--C-:B------:R-:W-:Y:S02]  /*48d0*/  IMAD.MOV.U32 R29, RZ, RZ, R55.reuse ;  /* 0x000000ffff1d7224 */ /* 0x100fe400078e0037 */
[----:B------:R-:W-:-:S04]  /*48e0*/  IMAD.MOV.U32 R27, RZ, RZ, R55 ;  /* 0x000000ffff1b7224 */ /* 0x000fc800078e0037 */
[----:B------:R-:W-:Y:S01]  /*48f0*/  MUFU.EX2 R37, R37 ;  /* 0x0000002500257308 */ /* 0x000fe20000000800 */
[C---:B0-----:R-:W-:Y:S01]  /*4900*/  F2FP.SATFINITE.E4M3.F32.PACK_AB_MERGE_C R47, R50.reuse, R47, RZ ;  /* 0x0000002f322f723e */ /* 0x041fe200048070ff */
[----:B------:R-:W-:-:S03]  /*4910*/  FADD.FTZ R50, R50, R21 ;  /* 0x0000001532327221 */ /* 0x000fc60000010000 */
[----:B------:R-:W-:Y:S01]  /*4920*/  F2FP.SATFINITE.E4M3.F32.PACK_AB_MERGE_C R140, R45, R2, R47 ;  /* 0x000000022d8c723e */ /* 0x000fe2000480702f */
[----:B------:R-:W-:Y:S02]  /*4930*/  IMAD.MOV.U32 R47, RZ, RZ, R55 ;  /* 0x000000ffff2f7224 */ /* 0x000fe400078e0037 */
[----:B------:R-:W0:Y:S01]  /*4940*/  MUFU.EX2 R58, R58 ;  /* 0x0000003a003a7308 */ /* 0x000e220000000800 */
[----:B--2---:R-:W-:-:S01]  /*4950*/  FADD.FTZ R21, R31, R32 ;  /* 0x000000201f157221 */ /* 0x004fc20000010000 */
[--C-:B------:R-:W-:Y:S02]  /*4960*/  IMAD.MOV.U32 R45, RZ, RZ, R55.reuse ;  /* 0x000000ffff2d7224 */ /* 0x100fe400078e0037 */
[----:B------:R-:W-:-:S04]  /*4970*/  IMAD.MOV.U32 R32, RZ, RZ, R55 ;  /* 0x000000ffff207224 */ /* 0x000fc800078e0037 */
[----:B------:R-:W1:Y:S08]  /*4980*/  MUFU.EX2 R49, R49 ;  /* 0x0000003100317308 */ /* 0x000e700000000800 */
[----:B------:R-:W2:Y:S01]  /*4990*/  MUFU.EX2 R34, R34 ;  /* 0x0000002200227308 */ /* 0x000ea20000000800 */
[----:B0-----:R-:W-:-:S07]  /*49a0*/  F2FP.SATFINITE.E4M3.F32.PACK_AB_MERGE_C R12, R58, R37, RZ ;  /* 0x000000253a0c723e */ /* 0x001fce00048070ff */
[----:B------:R-:W0:Y:S01]  /*49b0*/  MUFU.EX2 R51, R51 ;  /* 0x0000003300337308 */ /* 0x000e220000000800 */
[----:B-1----:R-:W-:-:S01]  /*49c0*/  FADD.FTZ R25, R49, R50 ;  /* 0x0000003231197221 */ /* 0x002fc20000010000 */
[----:B------:R-:W-:-:S06]  /*49d0*/  IMAD.MOV.U32 R50, RZ, RZ, R55 ;  /* 0x000000ffff327224 */ /* 0x000fcc00078e0037 */
[----:B------:R-:W1:Y:S01]  /*49e0*/  MUFU.EX2 R68, R68 ;  /* 0x0000004400447308 */ /* 0x000e620000000800 */
[----:B--2---:R-:W-:-:S01]  /*49f0*/  FADD.FTZ R14, R34, R21 ;  /* 0x00000015220e7221 */ /* 0x004fc20000010000 */
[----:B------:R-:W-:Y:S01]  /*4a00*/  F2FP.SATFINITE.E4M3.F32.PACK_AB_MERGE_C R143, R34, R31, R12 ;  /* 0x0000001f228f723e */ /* 0x000fe2000480700c */
[----:B------:R-:W-:-:S01]  /*4a10*/  FADD.FTZ R12, R28, R25 ;  /* 0x000000191c0c7221 */ /* 0x000fc20000010000 */
[----:B------:R-:W-:Y:S02]  /*4a20*/  IMAD.MOV.U32 R34, RZ, RZ, R55 ;  /* 0x000000ffff227224 */ /* 0x000fe400078e0037 */
[----:B------:R-:W-:-:S01]  /*4a30*/  FADD.FTZ R37, R37, R14 ;  /* 0x0000000e25257221 */ /* 0x000fc20000010000 */
[----:B------:R-:W-:Y:S01]  /*4a40*/  IMAD.MOV.U32 R31, RZ, RZ, R55 ;  /* 0x000000ffff1f7224 */ /* 0x000fe200078e0037 */
[----:B------:R-:W-:Y:S01]  /*4a50*/  MUFU.EX2 R39, R39 ;  /* 0x0000002700277308 */ /* 0x000fe20000000800 */
[----:B0-----:R-:W-:-:S01]  /*4a60*/  FADD.FTZ R3, R51, R12 ;  /* 0x0000000c33037221 */ /* 0x001fc20000010000 */
[----:B------:R-:W-:Y:S01]  /*4a70*/  FADD.FTZ R58, R58, R37 ;  /* 0x000000253a3a7221 */ /* 0x000fe20000010000 */
[----:B------:R-:W-:-:S02]  /*4a80*/  IMAD.MOV.U32 R37, RZ, RZ, R55 ;  /* 0x000000ffff257224 */ /* 0x000fc400078e0037 */
[----:B------:R-:W-:-:S03]  /*4a90*/  IMAD.MOV.U32 R25, RZ, RZ, R55 ;  /* 0x000000ffff197224 */ /* 0x000fc600078e0037 */
[----:B------:R-:W0:Y:S01]  /*4aa0*/  MUFU.EX2 R62, R62 ;  /* 0x0000003e003e7308 */ /* 0x000e220000000800 */
[C---:B-1----:R-:W-:Y:S01]  /*4ab0*/  F2FP.SATFINITE.E4M3.F32.PACK_AB_MERGE_C R51, R68.reuse, R51, RZ ;  /* 0x000000334433723e */ /* 0x042fe200048070ff */
[----:B------:R-:W-:-:S03]  /*4ac0*/  FADD.FTZ R68, R68, R3 ;  /* 0x0000000344447221 */ /* 0x000fc60000010000 */
[----:B------:R-:W-:Y:S01]  /*4ad0*/  F2FP.SATFINITE.E4M3.F32.PACK_AB_MERGE_C R142, R28, R49, R51 ;  /* 0x000000311c8e723e */ /* 0x000fe20004807033 */
[--C-:B------:R-:W-:Y:S02]  /*4ae0*/  IMAD.MOV.U32 R51, RZ, RZ, R55.reuse ;  /* 0x000000ffff337224 */ /* 0x100fe400078e0037 */
[----:B------:R-:W1:Y:S01]  /*4af0*/  MUFU.EX2 R35, R35 ;  /* 0x0000002300237308 */ /* 0x000e620000000800 */
[--C-:B------:R-:W-:Y:S02]  /*4b00*/  IMAD.MOV.U32 R49, RZ, RZ, R55.reuse ;  /* 0x000000ffff317224 */ /* 0x100fe400078e0037 */
[----:B------:R-:W-:-:S05]  /*4b10*/  IMAD.MOV.U32 R28, RZ, RZ, R55 ;  /* 0x000000ffff1c7224 */ /* 0x000fca00078e0037 */
[----:B------:R-:W2:Y:S01]  /*4b20*/  MUFU.EX2 R5, R69 ;  /* 0x0000004500057308 */ /* 0x000ea20000000800 */
[----:B0-----:R-:W-:-:S07]  /*4b30*/  F2FP.SATFINITE.E4M3.F32.PACK_AB_MERGE_C R6, R62, R39, RZ ;  /* 0x000000273e06723e */ /* 0x001fce00048070ff */
[----:B------:R-:W0:Y:S01]  /*4b40*/  MUFU.EX2 R38, R38 ;  /* 0x0000002600267308 */ /* 0x000e220000000800 */
[----:B-1----:R-:W-:-:S07]  /*4b50*/  FADD.FTZ R7, R35, R58 ;  /* 0x0000003a23077221 */ /* 0x002fce0000010000 */
[----:B------:R-:W1:Y:S01]  /*4b60*/  MUFU.EX2 R72, R72 ;  /* 0x0000004800487308 */ /* 0x000e620000000800 */
[----:B--2---:R-:W-:-:S07]  /*4b70*/  FADD.FTZ R3, R5, R68 ;  /* 0x0000004405037221 */ /* 0x004fce0000010000 */
[----:B------:R-:W2:Y:S01]  /*4b80*/  MUFU.EX2 R74, R74 ;  /* 0x0000004a004a7308 */ /* 0x000ea20000000800 */
[C---:B0-----:R-:W-:Y:S01]  /*4b90*/  F2FP.SATFINITE.E4M3.F32.PACK_AB_MERGE_C R137, R38.reuse, R35, R6 ;  /* 0x000000232689723e */ /* 0x041fe20004807006 */
[----:B------:R-:W-:Y:S01]  /*4ba0*/  FADD.FTZ R38, R38, R7 ;  /* 0x0000000726267221 */ /* 0x000fe20000010000 */
[----:B------:R-:W-:-:S03]  /*4bb0*/  IMAD.MOV.U32 R35, RZ, RZ, R55 ;  /* 0x000000ffff237224 */ /* 0x000fc600078e0037 */
[----:B------:R-:W-:Y:S01]  /*4bc0*/  FADD.FTZ R39, R39, R38 ;  /* 0x0000002627277221 */ /* 0x000fe20000010000 */
[----:B------:R-:W-:Y:S01]  /*4bd0*/  IMAD.MOV.U32 R38, RZ, RZ, R55 ;  /* 0x000000ffff267224 */ /* 0x000fe200078e0037 */
[----:B------:R-:W0:Y:S01]  /*4be0*/  MUFU.EX2 R65, R65 ;  /* 0x0000004100417308 */ /* 0x000e220000000800 */
[----:B-1----:R-:W-:-:S01]  /*4bf0*/  FADD.FTZ R3, R72, R3 ;  /* 0x0000000348037221 */ /* 0x002fc20000010000 */
[----:B------:R-:W-:Y:S01]  /*4c00*/  FADD.FTZ R62, R62, R39 ;  /* 0x000000273e3e7221 */ /* 0x000fe20000010000 */
[----:B------:R-:W-:-:S05]  /*4c10*/  IMAD.MOV.U32 R39, RZ, RZ, R55 ;  /* 0x000000ffff277224 */ /* 0x000fca00078e0037 */
[----:B------:R-:W-:Y:S01]  /*4c20*/  MUFU.EX2 R61, R61 ;  /* 0x0000003d003d7308 */ /* 0x000fe20000000800 */
[----:B--2---:R-:W-:-:S07]  /*4c30*/  FADD.FTZ R6, R74, R3 ;  /* 0x000000034a067221 */ /* 0x004fce0000010000 */
[----:B------:R-:W1:Y:S01]  /*4c40*/  MUFU.EX2 R66, R66 ;  /* 0x0000004200427308 */ /* 0x000e620000000800 */
[C---:B0-----:R-:W-:Y:S01]  /*4c50*/  F2FP.SATFINITE.E4M3.F32.PACK_AB_MERGE_C R74, R65.reuse, R74, RZ ;  /* 0x0000004a414a723e */ /* 0x041fe200048070ff */
[----:B------:R-:W-:-:S03]  /*4c60*/  FADD.FTZ R65, R65, R6 ;  /* 0x0000000641417221 */ /* 0x000fc60000010000 */
[----:B------:R-:W-:-:S03]  /*4c70*/  F2FP.SATFINITE.E4M3.F32.PACK_AB_MERGE_C R136, R72, R5, R74 ;  /* 0x000000054888723e */ /* 0x000fc6000480704a */
[----:B------:R-:W0:Y:S08]  /*4c80*/  MUFU.EX2 R59, R59 ;  /* 0x0000003b003b7308 */ /* 0x000e300000000800 */
[----:B------:R-:W2:Y:S01]  /*4c90*/  MUFU.EX2 R54, R54 ;  /* 0x0000003600367308 */ /* 0x000ea20000000800 */
[----:B-1----:R-:W-:-:S07]  /*4ca0*/  F2FP.SATFINITE.E4M3.F32.PACK_AB_MERGE_C R6, R66, R61, RZ ;  /* 0x0000003d4206723e */ /* 0x002fce00048070ff */
[----:B------:R-:W1:Y:S01]  /*4cb0*/  MUFU.EX2 R60, R60 ;  /* 0x0000003c003c7308 */ /* 0x000e620000000800 */
[----:B0-----:R-:W-:-:S07]  /*4cc0*/  FADD.FTZ R3, R59, R62 ;  /* 0x0000003e3b037221 */ /* 0x001fce0000010000 */
[----:B------:R-:W0:Y:S01]  /*4cd0*/  MUFU.EX2 R21, R82 ;  /* 0x0000005200157308 */ /* 0x000e220000000800 */
[----:B--2---:R-:W-:-:S07]  /*4ce0*/  FADD.FTZ R2, R54, R65 ;  /* 0x0000004136027221 */ /* 0x004fce0000010000 */
[----:B------:R-:W-:Y:S01]  /*4cf0*/  MUFU.EX2 R36, R36 ;  /* 0x0000002400247308 */ /* 0x000fe20000000800 */
[C---:B-1----:R-:W-:Y:S01]  /*4d00*/  F2FP.SATFINITE.E4M3.F32.PACK_AB_MERGE_C R139, R60.reuse, R59, R6 ;  /* 0x0000003b3c8b723e */ /* 0x042fe20004807006 */
[----:B------:R-:W-:-:S04]  /*4d10*/  FADD.FTZ R60, R60, R3 ;  /* 0x000000033c3c7221 */ /* 0x000fc80000010000 */
[----:B------:R-:W-:Y:S02]  /*4d20*/  FADD.FTZ R61, R61, R60 ;  /* 0x0000003c3d3d7221 */ /* 0x000fe40000010000 */
[----:B------:R-:W1:Y:S01]  /*4d30*/  MUFU.EX2 R33, R33 ;  /* 0x0000002100217308 */ /* 0x000e620000000800 */
[----:B0-----:R-:W-:-:S01]  /*4d40*/  FADD.FTZ R3, R21, R2 ;  /* 0x0000000215037221 */ /* 0x001fc20000010000 */
[----:B-1----:R-:W-:-:S03]  /*4d50*/  F2FP.SATFINITE.E4M3.F32.PACK_AB_MERGE_C R2, R33, R36, RZ ;  /* 0x000000242102723e */ /* 0x002fc600048070ff */
[----:B------:R-:W-:Y:S01]  /*4d60*/  FADD.FTZ R36, R36, R3 ;  /* 0x0000000324247221 */ /* 0x000fe20000010000 */
[----:B------:R-:W-:-:S03]  /*4d70*/  F2FP.SATFINITE.E4M3.F32.PACK_AB_MERGE_C R138, R21, R54, R2 ;  /* 0x00000036158a723e */ /* 0x000fc60004807002 */
[----:B------:R-:W-:Y:S01]  /*4d80*/  FADD.FTZ R3, R33, R36 ;  /* 0x0000002421037221 */ /* 0x000fe20000010000 */
[----:B------:R-:W-:-:S01]  /*4d90*/  FADD.FTZ R2, R66, R61 ;  /* 0x0000003d42027221 */ /* 0x000fc20000010000 */
[--C-:B------:R-:W-:Y:S01]  /*4da0*/  IMAD.MOV.U32 R54, RZ, RZ, R55.reuse ;  /* 0x000000ffff367224 */ /* 0x100fe200078e0037 */
[----:B------:R-:W-:Y:S01]  /*4db0*/  MOV R33, R55 ;  /* 0x0000003700217202 */ /* 0x000fe20000000f00 */
[----:B------:R-:W-:Y:S01]  /*4dc0*/  IMAD.MOV.U32 R36, RZ, RZ, R55 ;  /* 0x000000ffff247224 */ /* 0x000fe200078e0037 */
[----:B------:R-:W-:Y:S06]  /*4dd0*/  @!P2 BRA `(.L_x_1652) ;  /* 0x000000380018a947 */ /* 0x000fec0003800000 */
[----:B------:R-:W-:Y:S01]  /*4de0*/  IMAD.MOV.U32 R5, RZ, RZ, R57 ;  /* 0x000000ffff057224 */ /* 0x000fe200078e0039 */
[----:B------:R-:W-:Y:S02]  /*4df0*/  MOV R6, R56 ;  /* 0x0000003800067202 */ /* 0x000fe40000000f00 */
        /* <DEDUP_REMOVED lines=16> */
[----:B------:R-:W-:Y:S01]  /*4f00*/  UMOV UR25, UR36 ;  /* 0x0000002400197c82 */ /* 0x000fe20008000000 */
[----:B------:R-:W-:Y:S01]  /*4f10*/  UMOV UR24, UR37 ;  /* 0x0000002500187c82 */ /* 0x000fe20008000000 */
[----:B------:R-:W-:-:S05]  /*4f20*/  ULDC UR20, c[0x0][0x988] ;  /* 0x0002620000147ab9 */ /* 0x000fca0000000800 */
.L_x_1662:
[----:B------:R-:W-:-:S04]  /*4f30*/  UISETP.NE.AND UP0, UPT, UR24, 0x1, UPT ;  /* 0x000000011800788c */ /* 0x000fc8000bf05270 */
[----:B------:R-:W-:-:S04]  /*4f40*/  USEL UR36, URZ, 0x1, UP0 ;  /* 0x000000013f247887 */ /* 0x000fc80008000000 */
[----:B------:R-:W-:Y:S01]  /*4f50*/  ULOP3.LUT UR36, UR25, UR36, URZ, 0x3c, !UPT ;  /* 0x0000002419247292 */ /* 0x000fe2000f8e3c3f */
[----:B------:R-:W-:Y:S11]  /*4f60*/  @!P0 BRA `(.L_x_1653) ;  /* 0x0000000000048947 */ /* 0x000ff60003800000 */
[----:B------:R-:W-:Y:S01]  /*4f70*/  BPT.TRAP 0x1 ;  /* 0x000000040000795c */ /* 0x000fe20000300000 */
.L_x_1653:
        /* <DEDUP_REMOVED lines=9> */
.L_x_1654:
[----:B-1----:R-:W-:Y:S05]  /*5010*/  @P2 BRA `(.L_x_1655) ;  /* 0x0000000000082947 */ /* 0x002fea0003800000 */
[----:B------:R-:W1:Y:S02]  /*5020*/  SYNCS.PHASECHK.TRANS64.TRYWAIT P2, [UR21+0x13230], R7 ;  /* 0x01323007ff0075a7 */ /* 0x000e640008040155 */
[----:B-1----:R-:W-:Y:S05]  /*5030*/  @!P2 BRA `(.L_x_1656) ;  /* 0x000000cc0054a947 */ /* 0x002fea0003800000 */
.L_x_1655:
        /* <DEDUP_REMOVED lines=64> */
.L_x_1657:
[----:B------:R-:W-:Y:S01]  /*5440*/  ULEA UR11, UR24, UR45, 0x3 ;  /* 0x0000002d180b7291 */ /* 0x000fe2000f8e183f */
[----:B01----:R-:W-:-:S05]  /*5450*/  IMAD.U32 R7, RZ, RZ, UR25 ;  /* 0x00000019ff077e24 */ /* 0x003fca000f8e00ff */
[----:B------:R-:W-:-:S04]  /*5460*/  SHF.L.U32 R7, R7, 0x1f, RZ ;  /* 0x0000001f07077819 */ /* 0x000fc800000006ff */
[----:B------:R0:W1:Y:S01]  /*5470*/  SYNCS.PHASECHK.TRANS64.TRYWAIT P2, [UR11+0x13250], R7 ;  /* 0x01325007ff0075a7 */ /* 0x000062000804014b */
[----:B------:R-:W-:Y:S05]  /*5480*/  @!P0 BRA `(.L_x_1658) ;  /* 0x0000000000048947 */ /* 0x000fea0003800000 */
[----:B------:R-:W-:Y:S01]  /*5490*/  BPT.TRAP 0x1 ;  /* 0x000000040000795c */ /* 0x000fe20000300000 */
.L_x_1658:
[----:B-1----:R-:W-:Y:S05]  /*54a0*/  @P2 BRA `(.L_x_1659) ;  /* 0x0000000000082947 */ /* 0x002fea0003800000 */
[----:B------:R-:W1:Y:S02]  /*54b0*/  SYNCS.PHASECHK.TRANS64.TRYWAIT P2, [UR11+0x13250], R7 ;  /* 0x01325007ff0075a7 */ /* 0x000e64000804014b */
[----:B-1----:R-:W-:Y:S05]  /*54c0*/  @!P2 BRA `(.L_x_1660) ;  /* 0x000000c80048a947 */ /* 0x002fea0003800000 */
.L_x_1659:
[----:B------:R-:W-:Y:S01]  /*54d0*/  UIADD3 UR6, UR45, 0x1000, URZ ;  /* 0x000010002d067890 */ /* 0x000fe2000fffe03f */
[----:B------:R-:W-:Y:S01]  /*54e0*/  WARPGROUP.ARRIVE ;  /* 0x00000000000079c5 */ /* 0x000fe20000000000 */
[----:B------:R-:W-:Y:S01]  /*54f0*/  UMOV UR7, 0xc0000010 ;  /* 0xc000001000077882 */ /* 0x000fe20000000000 */
[C---:B01----:R-:W-:Y:S01]  /*5500*/  FMUL.FTZ R7, R0.reuse, R120 ;  /* 0x0000007800077220 */ /* 0x043fe20000410000 */
[----:B------:R-:W-:Y:S01]  /*5510*/  USHF.R.U32.HI UR6, URZ, 0x4, UR6 ;  /* 0x000000043f067899 */ /* 0x000fe20008011606 */
[C---:B------:R-:W-:Y:S01]  /*5520*/  FMUL.FTZ R8, R0.reuse, R121 ;  /* 0x0000007900087220 */ /* 0x040fe20000410000 */
[C---:B------:R-:W-:Y:S01]  /*5530*/  FMUL.FTZ R12, R0.reuse, R125 ;  /* 0x0000007d000c7220 */ /* 0x040fe20000410000 */
[----:B------:R-:W-:Y:S01]  /*5540*/  IMAD.MOV.U32 R125, RZ, RZ, -0x2 ;  /* 0xfffffffeff7d7424 */ /* 0x000fe200078e00ff */
[----:B------:R-:W-:Y:S01]  /*5550*/  ULOP3.LUT UR6, UR6, 0x3fff, URZ, 0xc0, !UPT ;  /* 0x00003fff06067892 */ /* 0x000fe2000f8ec03f */
[----:B------:R-:W0:Y:S01]  /*5560*/  MUFU.TANH R7, R7 ;  /* 0x0000000700077308 */ /* 0x000e220000002400 */
        /* <DEDUP_REMOVED lines=16> */
[----:B------:R-:W-:Y:S01]  /*5670*/  UIMAD UR6, UR50, 0xc0, URZ ;  /* 0x000000c0320678a4 */ /* 0x000fe2000f8e023f */
[----:B------:R-:W2:Y:S01]  /*5680*/  MUFU.TANH R11, R11 ;  /* 0x0000000b000b7308 */ /* 0x000ea20000002400 */
[C---:B------:R-:W-:Y:S01]  /*5690*/  FMUL.FTZ R109, R0.reuse, R109 ;  /* 0x0000006d006d7220 */ /* 0x040fe20000410000 */
[C---:B------:R-:W-:Y:S01]  /*56a0*/  FMUL.FTZ R112, R0.reuse, R112 ;  /* 0x0000007000707220 */ /* 0x040fe20000410000 */
[----:B------:R-:W-:Y:S01]  /*56b0*/  UIMAD UR6, UR23, -0xa0, UR6 ;  /* 0xffffff60170678a4 */ /* 0x000fe2000f8e0206 */
[C---:B------:R-:W-:Y:S01]  /*56c0*/  FMUL.FTZ R113, R0.reuse, R113 ;  /* 0x0000007100717220 */ /* 0x040fe20000410000 */
[C---:B------:R-:W-:Y:S01]  /*56d0*/  FMUL.FTZ R116, R0.reuse, R116 ;  /* 0x0000007400747220 */ /* 0x040fe20000410000 */
[C---:B------:R-:W-:Y:S01]  /*56e0*/  FMUL.FTZ R117, R0.reuse, R117 ;  /* 0x0000007500757220 */ /* 0x040fe20000410000 */
[----:B------:R-:W-:Y:S01]  /*56f0*/  UIADD3 UR6, UR6, 0x1, UR48 ;  /* 0x0000000106067890 */ /* 0x000fe2000fffe030 */
[----:B------:R-:W3:Y:S01]  /*5700*/  MUFU.TANH R12, R12 ;  /* 0x0000000c000c7308 */ /* 0x000ee20000002400 */
[C---:B------:R-:W-:Y:S01]  /*5710*/  FMUL.FTZ R88, R0.reuse, R88 ;  /* 0x0000005800587220 */ /* 0x040fe20000410000 */
[C---:B------:R-:W-:Y:S01]  /*5720*/  FMUL.FTZ R89, R0.reuse, R89 ;  /* 0x0000005900597220 */ /* 0x040fe20000410000 */
[----:B------:R-:W-:Y:S01]  /*5730*/  UIADD3 UR6, UR6, -UR49, URZ ;  /* 0x8000003106067290 */ /* 0x000fe2000fffe03f */
[C---:B------:R-:W-:Y:S01]  /*5740*/  FMUL.FTZ R92, R0.reuse, R92 ;  /* 0x0000005c005c7220 */ /* 0x040fe20000410000 */
[C---:B------:R-:W-:Y:S01]  /*5750*/  FMUL.FTZ R93, R0.reuse, R93 ;  /* 0x0000005d005d7220 */ /* 0x040fe20000410000 */
[C---:B------:R-:W-:Y:S01]  /*5760*/  FMUL.FTZ R96, R0.reuse, R96 ;  /* 0x0000006000607220 */ /* 0x040fe20000410000 */
[----:B------:R-:W-:Y:S01]  /*5770*/  FMUL.FTZ R97, R0, R97 ;  /* 0x0000006100617220 */ /* 0x000fe20000410000 */
[----:B------:R-:W4:Y:S01]  /*5780*/  MUFU.TANH R15, R15 ;  /* 0x0000000f000f7308 */ /* 0x000f220000002400 */
[----:B------:R-:W-:-:S02]  /*5790*/  IMAD R126, R18, R125, UR6 ;  /* 0x00000006127e7e24 */ /* 0x000fc4000f8e027d */
[C---:B------:R-:W-:Y:S01]  /*57a0*/  FMUL.FTZ R125, R0.reuse, R103 ;  /* 0x00000067007d7220 */ /* 0x040fe20000410000 */
[C---:B------:R-:W-:Y:S01]  /*57b0*/  FMUL.FTZ R100, R0.reuse, R100 ;  /* 0x0000006400647220 */ /* 0x040fe20000410000 */
[C---:B------:R-:W-:Y:S01]  /*57c0*/  FMUL.FTZ R101, R0.reuse, R101 ;  /* 0x0000006500657220 */ /* 0x040fe20000410000 */
[----:B------:R-:W-:Y:S02]  /*57d0*/  IMAD.IADD R103, R19, 0x1, R126 ;  /* 0x0000000113677824 */ /* 0x000fe400078e027e */
[C---:B------:R-:W-:Y:S01]  /*57e0*/  FMUL.FTZ R126, R0.reuse, R72 ;  /* 0x00000048007e7220 */ /* 0x040fe20000410000 */
[C---:B------:R-:W-:Y:S01]  /*57f0*/  FMUL.FTZ R72, R0.reuse, R73 ;  /* 0x0000004900487220 */ /* 0x040fe20000410000 */
[----:B------:R-:W5:Y:S01]  /*5800*/  MUFU.TANH R20, R20 ;  /* 0x0000001400147308 */ /* 0x000f620000002400 */
[C---:B------:R-:W-:Y:S01]  /*5810*/  FMUL.FTZ R56, R0.reuse, R56 ;  /* 0x0000003800387220 */ /* 0x040fe20000410000 */
[C---:B------:R-:W-:Y:S01]  /*5820*/  ISETP.GT.AND P2, PT, R103.reuse, RZ, PT ;  /* 0x000000ff6700720c */ /* 0x040fe20003f44270 */
[C---:B------:R-:W-:Y:S01]  /*5830*/  FMUL.FTZ R21, R0.reuse, R130 ;  /* 0x0000008200157220 */ /* 0x040fe20000410000 */
[----:B------:R-:W-:Y:S01]  /*5840*/  ISETP.GT.AND P3, PT, R103, 0x1, PT ;  /* 0x000000016700780c */ /* 0x000fe20003f64270 */
[C---:B------:R-:W-:Y:S01]  /*5850*/  FMUL.FTZ R130, R0.reuse, R65 ;  /* 0x0000004100827220 */ /* 0x040fe20000410000 */
[----:B0-----:R-:W-:Y:S01]  /*5860*/  FSEL R127, R7, -INF , P2 ;  /* 0xff800000077f7808 */ /* 0x001fe20001000000 */
[----:B------:R-:W-:Y:S01]  /*5870*/  FMUL.FTZ R10, R0, R123 ;  /* 0x0000007b000a7220 */ /* 0x000fe20000410000 */
[----:B------:R-:W-:Y:S01]  /*5880*/  ISETP.GT.AND P2, PT, R103, 0x8, PT ;  /* 0x000000086700780c */ /* 0x000fe20003f44270 */
[----:B------:R-:W0:Y:S01]  /*5890*/  MUFU.TANH R121, R121 ;  /* 0x0000007900797308 */ /* 0x000e220000002400 */
[----:B-1----:R-:W-:Y:S01]  /*58a0*/  FSEL R8, R8, -INF , P3 ;  /* 0xff80000008087808 */ /* 0x002fe20001800000 */
[C---:B------:R-:W-:Y:S01]  /*58b0*/  FMUL.FTZ R120, R0.reuse, R131 ;  /* 0x0000008300787220 */ /* 0x040fe20000410000 */
[----:B------:R-:W-:Y:S01]  /*58c0*/  FMNMX.FTZ R129, R127, R6, !PT ;  /* 0x000000067f817209 */ /* 0x000fe20007810000 */
[C---:B------:R-:W-:Y:S01]  /*58d0*/  FMUL.FTZ R123, R0.reuse, R134 ;  /* 0x00000086007b7220 */ /* 0x040fe20000410000 */
[----:B------:R-:W-:Y:S01]  /*58e0*/  ISETP.GT.AND P3, PT, R103, 0x9, PT ;  /* 0x000000096700780c */ /* 0x000fe20003f64270 */
[----:B------:R-:W-:Y:S01]  /*58f0*/  FMUL.FTZ R124, R0, R135 ;  /* 0x00000087007c7220 */ /* 0x000fe20000410000 */
[----:B--2---:R-:W-:Y:S01]  /*5900*/  FSEL R11, R11, -INF , P2 ;  /* 0xff8000000b0b7808 */ /* 0x004fe20001000000 */
[----:B------:R-:W1:Y:S01]  /*5910*/  MUFU.TANH R122, R122 ;  /* 0x0000007a007a7308 */ /* 0x000e620000002400 */
[----:B------:R-:W-:Y:S01]  /*5920*/  FMNMX.FTZ R128, R8, R129, !PT ;  /* 0x0000008108807209 */ /* 0x000fe20007810000 */
[C---:B------:R-:W-:Y:S01]  /*5930*/  FMUL.FTZ R106, R0.reuse, R106 ;  /* 0x0000006a006a7220 */ /* 0x040fe20000410000 */
[----:B------:R-:W-:Y:S01]  /*5940*/  ISETP.GT.AND P2, PT, R103, 0x10, PT ;  /* 0x000000106700780c */ /* 0x000fe20003f44270 */
[----:B------:R-:W-:Y:S01]  /*5950*/  FMUL.FTZ R107, R0, R107 ;  /* 0x0000006b006b7220 */ /* 0x000fe20000410000 */
[----:B---3--:R-:W-:Y:S01]  /*5960*/  FSEL R12, R12, -INF , P3 ;  /* 0xff8000000c0c7808 */ /* 0x008fe20001800000 */
[C---:B------:R-:W-:Y:S01]  /*5970*/  FMUL.FTZ R110, R0.reuse, R110 ;  /* 0x0000006e006e7220 */ /* 0x040fe20000410000 */
[----:B------:R-:W-:Y:S01]  /*5980*/  FMNMX.FTZ R129, R11, R128, !PT ;  /* 0x000000800b817209 */ /* 0x000fe20007810000 */
[----:B------:R2:W-:Y:S01]  /*5990*/  MUFU.TANH R7, R126 ;  /* 0x0000007e00077308 */ /* 0x0005e20000002400 */
[----:B------:R-:W-:Y:S01]  /*59a0*/  ISETP.GT.AND P3, PT, R103, 0x11, PT ;  /* 0x000000116700780c */ /* 0x000fe20003f64270 */
[C---:B------:R-:W-:Y:S01]  /*59b0*/  FMUL.FTZ R111, R0.reuse, R111 ;  /* 0x0000006f006f7220 */ /* 0x040fe20000410000 */
[----:B----4-:R-:W-:Y:S01]  /*59c0*/  FSEL R73, R15, -INF , P2 ;  /* 0xff8000000f497808 */ /* 0x010fe20001000000 */
[C---:B------:R-:W-:Y:S01]  /*59d0*/  FMUL.FTZ R114, R0.reuse, R114 ;  /* 0x0000007200727220 */ /* 0x040fe20000410000 */
[C---:B------:R-:W-:Y:S01]  /*59e0*/  ISETP.GT.AND P2, PT, R103.reuse, 0x18, PT ;  /* 0x000000186700780c */ /* 0x040fe20003f44270 */
[----:B------:R-:W-:Y:S01]  /*59f0*/  FMUL.FTZ R115, R0, R115 ;  /* 0x0000007300737220 */ /* 0x000fe20000410000 */
[----:B-----5:R-:W-:Y:S01]  /*5a00*/  FSEL R20, R20, -INF , P3 ;  /* 0xff80000014147808 */ /* 0x020fe20001800000 */
[----:B------:R-:W3:Y:S01]  /*5a10*/  MUFU.TANH R104, R104 ;  /* 0x0000006800687308 */ /* 0x000ee20000002400 */
[----:B--2---:R-:W-:Y:S01]  /*5a20*/  FMUL.FTZ R126, R0, R74 ;  /* 0x0000004a007e7220 */ /* 0x004fe20000410000 */
[----:B------:R-:W-:Y:S01]  /*5a30*/  FMNMX.FTZ R74, R12, R129, !PT ;  /* 0x000000810c4a7209 */ /* 0x000fe20007810000 */
[C---:B------:R-:W-:Y:S01]  /*5a40*/  FMUL.FTZ R118, R0.reuse, R118 ;  /* 0x0000007600767220 */ /* 0x040fe20000410000 */
[----:B------:R-:W-:Y:S01]  /*5a50*/  ISETP.GT.AND P3, PT, R103, 0x19, PT ;  /* 0x000000196700780c */ /* 0x000fe20003f64270 */
[C---:B------:R-:W-:Y:S01]  /*5a60*/  FMUL.FTZ R119, R0.reuse, R119 ;  /* 0x0000007700777220 */ /* 0x040fe20000410000 */
[----:B------:R-:W-:Y:S01]  /*5a70*/  FMNMX.FTZ R129, R73, R74, !PT ;  /* 0x0000004a49817209 */ /* 0x000fe20007810000 */
[C---:B------:R-:W-:Y:S01]  /*5a80*/  FMUL.FTZ R74, R0.reuse, R75 ;  /* 0x0000004b004a7220 */ /* 0x040fe20000410000 */
[----:B------:R-:W2:Y:S01]  /*5a90*/  MUFU.TANH R105, R105 ;  /* 0x0000006900697308 */ /* 0x000ea20000002400 */
[----:B0-----:R-:W-:Y:S01]  /*5aa0*/  FSEL R121, R121, -INF , P2 ;  /* 0xff80000079797808 */ /* 0x001fe20001000000 */
[----:B------:R-:W-:Y:S01]  /*5ab0*/  FMUL.FTZ R75, R0, R76 ;  /* 0x0000004c004b7220 */ /* 0x000fe20000410000 */
[----:B------:R-:W-:Y:S01]  /*5ac0*/  FMNMX.FTZ R128, R20, R129, !PT ;  /* 0x0000008114807209 */ /* 0x000fe20007810000 */
[C---:B------:R-:W-:Y:S01]  /*5ad0*/  FMUL.FTZ R76, R0.reuse, R77 ;  /* 0x0000004d004c7220 */ /* 0x040fe20000410000 */
[----:B------:R-:W-:Y:S01]  /*5ae0*/  ISETP.GT.AND P2, PT, R103, 0x20, PT ;  /* 0x000000206700780c */ /* 0x000fe20003f44270 */
[----:B------:R-:W-:Y:S01]  /*5af0*/  FMUL.FTZ R90, R0, R90 ;  /* 0x0000005a005a7220 */ /* 0x000fe20000410000 */
[----:B-1----:R-:W-:Y:S01]  /*5b00*/  FSEL R122, R122, -INF , P3 ;  /* 0xff8000007a7a7808 */ /* 0x002fe20001800000 */
[----:B------:R-:W0:Y:S01]  /*5b10*/  MUFU.TANH R108, R108 ;  /* 0x0000006c006c7308 */ /* 0x000e220000002400 */
[----:B------:R-:W-:Y:S01]  /*5b20*/  FMNMX.FTZ R129, R121, R128, !PT ;  /* 0x0000008079817209 */ /* 0x000fe20007810000 */
[C---:B------:R-:W-:Y:S01]  /*5b30*/  FMUL.FTZ R91, R0.reuse, R91 ;  /* 0x0000005b005b7220 */ /* 0x040fe20000410000 */
[C---:B------:R-:W-:Y:S01]  /*5b40*/  ISETP.GT.AND P3, PT, R103.reuse, 0x21, PT ;  /* 0x000000216700780c */ /* 0x040fe20003f64270 */
[----:B------:R-:W-:Y:S01]  /*5b50*/  FMUL.FTZ R94, R0, R94 ;  /* 0x0000005e005e7220 */ /* 0x000fe20000410000 */
[----:B---3--:R-:W-:Y:S01]  /*5b60*/  FSEL R104, R104, -INF , P2 ;  /* 0xff80000068687808 */ /* 0x008fe20001000000 */
[----:B------:R-:W-:Y:S01]  /*5b70*/  FMUL.FTZ R95, R0, R95 ;  /* 0x0000005f005f7220 */ /* 0x000fe20000410000 */
[----:B------:R-:W-:Y:S01]  /*5b80*/  FMNMX.FTZ R129, R122, R129, !PT ;  /* 0x000000817a817209 */ /* 0x000fe20007810000 */
[----:B------:R-:W1:Y:S01]  /*5b90*/  MUFU.TANH R109, R109 ;  /* 0x0000006d006d7308 */ /* 0x000e620000002400 */
[----:B------:R-:W-:Y:S01]  /*5ba0*/  ISETP.GT.AND P2, PT, R103, 0x28, PT ;  /* 0x000000286700780c */ /* 0x000fe20003f44270 */
[C---:B------:R-:W-:Y:S01]  /*5bb0*/  FMUL.FTZ R98, R0.reuse, R98 ;  /* 0x0000006200627220 */ /* 0x040fe20000410000 */
[----:B--2---:R-:W-:Y:S01]  /*5bc0*/  FSEL R105, R105, -INF , P3 ;  /* 0xff80000069697808 */ /* 0x004fe20001800000 */
[C---:B------:R-:W-:Y:S01]  /*5bd0*/  FMUL.FTZ R99, R0.reuse, R99 ;  /* 0x0000006300637220 */ /* 0x040fe20000410000 */
[C---:B------:R-:W-:Y:S01]  /*5be0*/  ISETP.GT.AND P3, PT, R103.reuse, 0x29, PT ;  /* 0x000000296700780c */ /* 0x040fe20003f64270 */
[C---:B------:R-:W-:Y:S01]  /*5bf0*/  FMUL.FTZ R102, R0.reuse, R102 ;  /* 0x0000006600667220 */ /* 0x040fe20000410000 */
[----:B------:R-:W-:Y:S01]  /*5c00*/  FMUL.FTZ R79, R0, R79 ;  /* 0x0000004f004f7220 */ /* 0x000fe20000410000 */
[----:B------:R-:W2:Y:S01]  /*5c10*/  MUFU.TANH R112, R112 ;  /* 0x0000007000707308 */ /* 0x000ea20000002400 */
[----:B0-----:R-:W-:Y:S01]  /*5c20*/  FSEL R108, R108, -INF , P2 ;  /* 0xff8000006c6c7808 */ /* 0x001fe20001000000 */
[----:B------:R-:W-:Y:S01]  /*5c30*/  FMUL.FTZ R82, R0, R82 ;  /* 0x0000005200527220 */ /* 0x000fe20000410000 */
[----:B------:R-:W-:Y:S01]  /*5c40*/  ISETP.GT.AND P2, PT, R103, 0x30, PT ;  /* 0x000000306700780c */ /* 0x000fe20003f44270 */
[----:B------:R-:W-:Y:S01]  /*5c50*/  UIADD3 UR6, UR10, 0x80, URZ ;  /* 0x000000800a067890 */ /* 0x000fe2000fffe03f */
[----:B------:R-:W-:-:S02]  /*5c60*/  WARPGROUP.DEPBAR.LE gsb0, 0x0 ;  /* 0x00008000000079c5 */ /* 0x000fc40000010000 */
[----:B------:R-:W-:Y:S01]  /*5c70*/  WARPGROUP.ARRIVE ;  /* 0x00000000000079c5 */ /* 0x000fe20000000000 */
[----:B------:R-:W0:Y:S01]  /*5c80*/  MUFU.TANH R113, R113 ;  /* 0x0000007100717308 */ /* 0x000e220000002400 */
[----:B-1----:R-:W-:Y:S01]  /*5c90*/  FSEL R109, R109, -INF , P3 ;  /* 0xff8000006d6d7808 */ /* 0x002fe20001800000 */
[C---:B------:R-:W-:Y:S01]  /*5ca0*/  FMUL.FTZ R83, R0.reuse, R83 ;  /* 0x0000005300537220 */ /* 0x040fe20000410000 */
[C---:B------:R-:W-:Y:S01]  /*5cb0*/  ISETP.GT.AND P3, PT, R103.reuse, 0x31, PT ;  /* 0x000000316700780c */ /* 0x040fe20003f64270 */
[----:B------:R-:W-:Y:S01]  /*5cc0*/  UMOV UR7, 0xc0000010 ;  /* 0xc000001000077882 */ /* 0x000fe20000000000 */
[C---:B------:R-:W-:Y:S01]  /*5cd0*/  FMUL.FTZ R86, R0.reuse, R86 ;  /* 0x0000005600567220 */ /* 0x040fe20000410000 */
[----:B------:R-:W-:Y:S01]  /*5ce0*/  QGMMA.64x64x32.F32.E4M3.E4M3 R24, R148, gdesc[UR4], R24, gsb0 ;  /* 0x00e0000494187df3 */ /* 0x000fe20008000818 */
[----:B------:R-:W-:Y:S01]  /*5cf0*/  FMUL.FTZ R87, R0, R87 ;  /* 0x0000005700577220 */ /* 0x000fe20000410000 */
[----:B------:R1:W-:Y:S01]  /*5d00*/  MUFU.TANH R15, R126 ;  /* 0x0000007e000f7308 */ /* 0x0003e20000002400 */
[----:B--2---:R-:W-:Y:S01]  /*5d10*/  FSEL R112, R112, -INF , P2 ;  /* 0xff80000070707808 */ /* 0x004fe20001000000 */
[C---:B------:R-:W-:Y:S01]  /*5d20*/  FMUL.FTZ R58, R0.reuse, R58 ;  /* 0x0000003a003a7220 */ /* 0x040fe20000410000 */
[----:B------:R-:W-:Y:S01]  /*5d30*/  ISETP.GT.AND P2, PT, R103, 0x38, PT ;  /* 0x000000386700780c */ /* 0x000fe20003f44270 */
[C---:B------:R-:W-:Y:S01]  /*5d40*/  FMUL.FTZ R59, R0.reuse, R59 ;  /* 0x0000003b003b7220 */ /* 0x040fe20000410000 */
[C---:B------:R-:W-:Y:S01]  /*5d50*/  FMUL.FTZ R62, R0.reuse, R62 ;  /* 0x0000003e003e7220 */ /* 0x040fe20000410000 */
[C---:B------:R-:W-:Y:S01]  /*5d60*/  FMUL.FTZ R63, R0.reuse, R63 ;  /* 0x0000003f003f7220 */ /* 0x040fe20000410000 */
[----:B------:R-:W-:Y:S01]  /*5d70*/  FMUL.FTZ R66, R0, R66 ;  /* 0x0000004200427220 */ /* 0x000fe20000410000 */
[----:B------:R-:W2:Y:S01]  /*5d80*/  MUFU.TANH R116, R116 ;  /* 0x0000007400747308 */ /* 0x000ea20000002400 */
[----:B-1----:R-:W-:Y:S01]  /*5d90*/  FMNMX.FTZ R126, R104, R129, !PT ;  /* 0x00000081687e7209 */ /* 0x002fe20007810000 */
[C---:B------:R-:W-:Y:S01]  /*5da0*/  FMUL.FTZ R67, R0.reuse, R67 ;  /* 0x0000004300437220 */ /* 0x040fe20000410000 */
[----:B0-----:R-:W-:Y:S01]  /*5db0*/  FSEL R113, R113, -INF , P3 ;  /* 0xff80000071717808 */ /* 0x001fe20001800000 */
[----:B------:R-:W-:Y:S01]  /*5dc0*/  FMUL.FTZ R71, R0, R71 ;  /* 0x0000004700477220 */ /* 0x000fe20000410000 */
[----:B------:R-:W-:Y:S01]  /*5dd0*/  FMNMX.FTZ R77, R105, R126, !PT ;  /* 0x0000007e694d7209 */ /* 0x000fe20007810000 */
[----:B------:R-:W-:Y:S01]  /*5de0*/  UIADD3 UR6, UR10, 0x100, URZ ;  /* 0x000001000a067890 */ /* 0x000fe2000fffe03f */
[----:B------:R-:W-:Y:S01]  /*5df0*/  ISETP.GT.AND P3, PT, R103, 0x39, PT ;  /* 0x000000396700780c */ /* 0x000fe20003f64270 */
[----:B------:R-:W0:Y:S01]  /*5e00*/  MUFU.TANH R117, R117 ;  /* 0x0000007500757308 */ /* 0x000e220000002400 */
[----:B------:R-:W-:Y:S01]  /*5e10*/  FMNMX.FTZ R126, R108, R77, !PT ;  /* 0x0000004d6c7e7209 */ /* 0x000fe20007810000 */
[C---:B------:R-:W-:Y:S01]  /*5e20*/  FMUL.FTZ R77, R0.reuse, R80 ;  /* 0x00000050004d7220 */ /* 0x040fe20000410000 */
[----:B------:R-:W-:Y:S01]  /*5e30*/  FMUL.FTZ R80, R0, R81 ;  /* 0x0000005100507220 */ /* 0x000fe20000410000 */
[----:B------:R-:W-:Y:S01]  /*5e40*/  UMOV UR7, 0xc0000010 ;  /* 0xc000001000077882 */ /* 0x000fe20000000000 */
[----:B------:R-:W-:-:S03]  /*5e50*/  FMNMX.FTZ R129, R109, R126, !PT ;  /* 0x0000007e6d817209 */ /* 0x000fc60007810000 */
[----:B------:R-:W1:Y:S01]  /*5e60*/  MUFU.TANH R88, R88 ;  /* 0x0000005800587308 */ /* 0x000e620000002400 */
[----:B------:R-:W-:Y:S02]  /*5e70*/  FMNMX.FTZ R126, R112, R129, !PT ;  /* 0x00000081707e7209 */ /* 0x000fe40007810000 */
[----:B--2---:R-:W-:Y:S02]  /*5e80*/  FSEL R116, R116, -INF , P2 ;  /* 0xff80000074747808 */ /* 0x004fe40001000000 */
[----:B------:R-:W-:Y:S02]  /*5e90*/  FMNMX.FTZ R81, R113, R126, !PT ;  /* 0x0000007e71517209 */ /* 0x000fe40007810000 */
[----:B------:R-:W-:Y:S01]  /*5ea0*/  ISETP.GT.AND P2, PT, R103, 0x40, PT ;  /* 0x000000406700780c */ /* 0x000fe20003f44270 */
[----:B------:R-:W2:Y:S01]  /*5eb0*/  MUFU.TANH R89, R89 ;  /* 0x0000005900597308 */ /* 0x000ea20000002400 */
[----:B0-----:R-:W-:Y:S02]  /*5ec0*/  FSEL R117, R117, -INF , P3 ;  /* 0xff80000075757808 */ /* 0x001fe40001800000 */
[----:B------:R-:W-:Y:S01]  /*5ed0*/  FMNMX.FTZ R126, R116, R81, !PT ;  /* 0x00000051747e7209 */ /* 0x000fe20007810000 */
[C---:B------:R-:W-:Y:S01]  /*5ee0*/  FMUL.FTZ R81, R0.reuse, R84 ;  /* 0x0000005400517220 */ /* 0x040fe20000410000 */
[----:B------:R-:W-:Y:S01]  /*5ef0*/  ISETP.GT.AND P3, PT, R103, 0x41, PT ;  /* 0x000000416700780c */ /* 0x000fe20003f64270 */
[----:B------:R-:W-:Y:S01]  /*5f00*/  FMUL.FTZ R84, R0, R85 ;  /* 0x0000005500547220 */ /* 0x000fe20000410000 */
[----:B------:R-:W-:Y:S01]  /*5f10*/  FMNMX.FTZ R129, R117, R126, !PT ;  /* 0x0000007e75817209 */ /* 0x000fe20007810000 */
[----:B------:R-:W0:Y:S01]  /*5f20*/  MUFU.TANH R92, R92 ;  /* 0x0000005c005c7308 */ /* 0x000e220000002400 */
[----:B-1----:R-:W-:-:S02]  /*5f30*/  FSEL R88, R88, -INF , P2 ;  /* 0xff80000058587808 */ /* 0x002fc40001000000 */
[----:B------:R-:W-:Y:S02]  /*5f40*/  ISETP.GT.AND P2, PT, R103, 0x48, PT ;  /* 0x000000486700780c */ /* 0x000fe40003f44270 */
[----:B------:R-:W-:Y:S01]  /*5f50*/  FMNMX.FTZ R126, R88, R129, !PT ;  /* 0x00000081587e7209 */ /* 0x000fe20007810000 */
[----:B------:R-:W-:Y:S02]  /*5f60*/  FMUL.FTZ R129, R0, R64 ;  /* 0x0000004000817220 */ /* 0x000fe40000410000 */
[----:B------:R-:W1:Y:S01]  /*5f70*/  MUFU.TANH R93, R93 ;  /* 0x0000005d005d7308 */ /* 0x000e620000002400 */
[----:B--2---:R-:W-:Y:S02]  /*5f80*/  FSEL R89, R89, -INF , P3 ;  /* 0xff80000059597808 */ /* 0x004fe40001800000 */
[----:B------:R-:W-:Y:S02]  /*5f90*/  ISETP.GT.AND P3, PT, R103, 0x49, PT ;  /* 0x000000496700780c */ /* 0x000fe40003f64270 */
[----:B------:R-:W-:-:S03]  /*5fa0*/  FMNMX.FTZ R85, R89, R126, !PT ;  /* 0x0000007e59557209 */ /* 0x000fc60007810000 */
[----:B------:R-:W2:Y:S01]  /*5fb0*/  MUFU.TANH R96, R96 ;  /* 0x0000006000607308 */ /* 0x000ea20000002400 */
[----:B0-----:R-:W-:Y:S02]  /*5fc0*/  FSEL R92, R92, -INF , P2 ;  /* 0xff8000005c5c7808 */ /* 0x001fe40001000000 */
[----:B------:R-:W-:Y:S02]  /*5fd0*/  ISETP.GT.AND P2, PT, R103, 0x50, PT ;  /* 0x000000506700780c */ /* 0x000fe40003f44270 */
[----:B------:R-:W-:-:S03]  /*5fe0*/  FMNMX.FTZ R126, R92, R85, !PT ;  /* 0x000000555c7e7209 */ /* 0x000fc60007810000 */
[----:B------:R-:W0:Y:S01]  /*5ff0*/  MUFU.TANH R97, R97 ;  /* 0x0000006100617308 */ /* 0x000e220000002400 */
[----:B-1----:R-:W-:Y:S02]  /*6000*/  FSEL R93, R93, -INF , P3 ;  /* 0xff8000005d5d7808 */ /* 0x002fe40001800000 */
[----:B------:R-:W-:Y:S02]  /*6010*/  ISETP.GT.AND P3, PT, R103, 0x51, PT ;  /* 0x000000516700780c */ /* 0x000fe40003f64270 */
[----:B------:R-:W-:-:S03]  /*6020*/  FMNMX.FTZ R85, R93, R126, !PT ;  /* 0x0000007e5d557209 */ /* 0x000fc60007810000 */
[----:B------:R-:W1:Y:S01]  /*6030*/  MUFU.TANH R100, R100 ;  /* 0x0000006400647308 */ /* 0x000e620000002400 */
[----:B--2---:R-:W-:Y:S02]  /*6040*/  FSEL R96, R96, -INF , P2 ;  /* 0xff80000060607808 */ /* 0x004fe40001000000 */
[----:B------:R-:W-:Y:S01]  /*6050*/  ISETP.GT.AND P2, PT, R103, 0x58, PT ;  /* 0x000000586700780c */ /* 0x000fe20003f44270 */
[----:B------:R-:W-:Y:S02]  /*6060*/  WARPGROUP.DEPBAR.LE gsb0, 0x0 ;  /* 0x00008000000079c5 */ /* 0x000fe40000010000 */
[----:B------:R-:W-:Y:S01]  /*6070*/  FMNMX.FTZ R126, R96, R85, !PT ;  /* 0x00000055607e7209 */ /* 0x000fe20007810000 */
[----:B------:R-:W-:Y:S01]  /*6080*/  FMUL.FTZ R85, R0, R57 ;  /* 0x0000003900557220 */ /* 0x000fe20000410000 */
[----:B------:R-:W2:Y:S01]  /*6090*/  MUFU.TANH R101, R101 ;  /* 0x0000006500657308 */ /* 0x000ea20000002400 */
[----:B0-----:R-:W-:Y:S01]  /*60a0*/  FSEL R97, R97, -INF , P3 ;  /* 0xff80000061617808 */ /* 0x001fe20001800000 */
[----:B------:R-:W-:Y:S01]  /*60b0*/  WARPGROUP.ARRIVE ;  /* 0x00000000000079c5 */ /* 0x000fe20000000000 */
[----:B------:R-:W-:-:S02]  /*60c0*/  ISETP.GT.AND P3, PT, R103, 0x59, PT ;  /* 0x000000596700780c */ /* 0x000fc40003f64270 */
[----:B------:R-:W-:Y:S01]  /*60d0*/  FMNMX.FTZ R57, R97, R126, !PT ;  /* 0x0000007e61397209 */ /* 0x000fe20007810000 */
[----:B------:R-:W-:Y:S02]  /*60e0*/  FMUL.FTZ R126, R0, R60 ;  /* 0x0000003c007e7220 */ /* 0x000fe40000410000 */
[----:B------:R-:W0:Y:S01]  /*60f0*/  MUFU.TANH R72, R72 ;  /* 0x0000004800487308 */ /* 0x000e220000002400 */
[----:B-1----:R-:W-:Y:S01]  /*6100*/  FSEL R100, R100, -INF , P2 ;  /* 0xff80000064647808 */ /* 0x002fe20001000000 */
[----:B------:R-:W-:Y:S01]  /*6110*/  QGMMA.64x64x32.F32.E4M3.E4M3 R24, R144, gdesc[UR4], R24, gsb0 ;  /* 0x00e0000490187df3 */ /* 0x000fe20008000818 */
[----:B------:R-:W-:Y:S01]  /*6120*/  ISETP.GT.AND P2, PT, R103, 0x60, PT ;  /* 0x000000606700780c */ /* 0x000fe20003f44270 */
[----:B------:R-:W-:Y:S01]  /*6130*/  UIADD3 UR6, UR10, 0x180, URZ ;  /* 0x000001800a067890 */ /* 0x000fe2000fffe03f */
[----:B------:R-:W-:Y:S01]  /*6140*/  FMNMX.FTZ R128, R100, R57, !PT ;  /* 0x0000003964807209 */ /* 0x000fe20007810000 */
[----:B------:R-:W-:Y:S01]  /*6150*/  UMOV UR7, 0xc0000010 ;  /* 0xc000001000077882 */ /* 0x000fe20000000000 */
[----:B------:R-:W-:Y:S01]  /*6160*/  FSEL R7, R7, -INF , P2 ;  /* 0xff80000007077808 */ /* 0x000fe20001000000 */
[----:B------:R-:W1:Y:S01]  /*6170*/  MUFU.TANH R75, R75 ;  /* 0x0000004b004b7308 */ /* 0x000e620000002400 */
[----:B--2---:R-:W-:-:S02]  /*6180*/  FSEL R101, R101, -INF , P3 ;  /* 0xff80000065657808 */ /* 0x004fc40001800000 */
[----:B------:R-:W-:Y:S02]  /*6190*/  ISETP.GT.AND P3, PT, R103, 0x61, PT ;  /* 0x000000616700780c */ /* 0x000fe40003f64270 */
[----:B------:R-:W-:Y:S02]  /*61a0*/  FMNMX.FTZ R128, R101, R128, !PT ;  /* 0x0000008065807209 */ /* 0x000fe40007810000 */
[----:B------:R-:W-:Y:S01]  /*61b0*/  ISETP.GT.AND P2, PT, R103, 0x68, PT ;  /* 0x000000686700780c */ /* 0x000fe20003f44270 */
[----:B------:R-:W2:Y:S01]  /*61c0*/  MUFU.TANH R76, R76 ;  /* 0x0000004c004c7308 */ /* 0x000ea20000002400 */
[----:B0-----:R-:W-:Y:S02]  /*61d0*/  FSEL R72, R72, -INF , P3 ;  /* 0xff80000048487808 */ /* 0x001fe40001800000 */
[----:B------:R-:W-:Y:S01]  /*61e0*/  FMNMX.FTZ R57, R7, R128, !PT ;  /* 0x0000008007397209 */ /* 0x000fe20007810000 */
[----:B------:R-:W-:Y:S01]  /*61f0*/  FMUL.FTZ R128, R0, R61 ;  /* 0x0000003d00807220 */ /* 0x000fe20000410000 */
[----:B------:R-:W-:-:S02]  /*6200*/  ISETP.GT.AND P3, PT, R103, 0x69, PT ;  /* 0x000000696700780c */ /* 0x000fc40003f64270 */
[----:B------:R-:W-:Y:S01]  /*6210*/  FMNMX.FTZ R60, R72, R57, !PT ;  /* 0x00000039483c7209 */ /* 0x000fe20007810000 */
[----:B------:R-:W0:Y:S01]  /*6220*/  MUFU.TANH R77, R77 ;  /* 0x0000004d004d7308 */ /* 0x000e220000002400 */
[----:B-1----:R-:W-:Y:S02]  /*6230*/  FSEL R75, R75, -INF , P2 ;  /* 0xff8000004b4b7808 */ /* 0x002fe40001000000 */
[----:B------:R-:W-:Y:S02]  /*6240*/  ISETP.GT.AND P2, PT, R103, 0x70, PT ;  /* 0x000000706700780c */ /* 0x000fe40003f44270 */
[----:B------:R-:W-:-:S03]  /*6250*/  FMNMX.FTZ R57, R75, R60, !PT ;  /* 0x0000003c4b397209 */ /* 0x000fc60007810000 */
        /* <DEDUP_REMOVED lines=17> */
[----:B0-----:R-:W-:Y:S01]  /*6370*/  FSEL R57, R84, -INF , P3 ;  /* 0xff80000054397808 */ /* 0x001fe20001800000 */
[C---:B------:R-:W-:Y:S01]  /*6380*/  FMUL.FTZ R84, R0.reuse, R68 ;  /* 0x0000004400547220 */ /* 0x040fe20000410000 */
[----:B------:R-:W-:Y:S01]  /*6390*/  ISETP.GT.AND P3, PT, R103, 0x81, PT ;  /* 0x000000816700780c */ /* 0x000fe20003f64270 */
[----:B------:R-:W-:Y:S01]  /*63a0*/  FMUL.FTZ R68, R0, R78 ;  /* 0x0000004e00447220 */ /* 0x000fe20000410000 */
[----:B------:R-:W-:-:S03]  /*63b0*/  FMNMX.FTZ R65, R57, R64, !PT ;  /* 0x0000004039417209 */ /* 0x000fc60007810000 */
[----:B------:R-:W0:Y:S01]  /*63c0*/  MUFU.TANH R126, R126 ;  /* 0x0000007e007e7308 */ /* 0x000e220000002400 */
[----:B-1----:R-:W-:Y:S02]  /*63d0*/  FSEL R60, R56, -INF , P2 ;  /* 0xff800000383c7808 */ /* 0x002fe40001000000 */
[----:B------:R-:W-:Y:S02]  /*63e0*/  ISETP.GT.AND P2, PT, R103, 0x88, PT ;  /* 0x000000886700780c */ /* 0x000fe40003f44270 */
[----:B------:R-:W-:-:S03]  /*63f0*/  FMNMX.FTZ R56, R60, R65, !PT ;  /* 0x000000413c387209 */ /* 0x000fc60007810000 */
[----:B------:R-:W1:Y:S01]  /*6400*/  MUFU.TANH R128, R128 ;  /* 0x0000008000807308 */ /* 0x000e620000002400 */
[----:B--2---:R-:W-:Y:S01]  /*6410*/  FSEL R61, R85, -INF , P3 ;  /* 0xff800000553d7808 */ /* 0x004fe20001800000 */
[----:B------:R-:W-:Y:S01]  /*6420*/  FMUL.FTZ R85, R0, R69 ;  /* 0x0000004500557220 */ /* 0x000fe20000410000 */
[----:B------:R-:W-:Y:S01]  /*6430*/  ISETP.GT.AND P3, PT, R103, 0x89, PT ;  /* 0x000000896700780c */ /* 0x000fe20003f64270 */
[----:B------:R-:W-:Y:S02]  /*6440*/  WARPGROUP.DEPBAR.LE gsb0, 0x0 ;  /* 0x00008000000079c5 */ /* 0x000fe40000010000 */
[----:B------:R-:W-:Y:S01]  /*6450*/  FMNMX.FTZ R69, R61, R56, !PT ;  /* 0x000000383d457209 */ /* 0x000fe20007810000 */
[----:B------:R-:W-:Y:S01]  /*6460*/  WARPGROUP.ARRIVE ;  /* 0x00000000000079c5 */ /* 0x000fe20000000000 */
[----:B------:R-:W2:Y:S01]  /*6470*/  MUFU.TANH R129, R129 ;  /* 0x0000008100817308 */ /* 0x000ea20000002400 */
[----:B0-----:R-:W-:Y:S01]  /*6480*/  FSEL R64, R126, -INF , P2 ;  /* 0xff8000007e407808 */ /* 0x001fe20001000000 */
[----:B------:R-:W-:Y:S01]  /*6490*/  FMUL.FTZ R126, R0, R70 ;  /* 0x00000046007e7220 */ /* 0x000fe20000410000 */
[----:B------:R-:W-:-:S02]  /*64a0*/  ISETP.GT.AND P2, PT, R103, 0x90, PT ;  /* 0x000000906700780c */ /* 0x000fc40003f44270 */
[----:B------:R-:W-:Y:S01]  /*64b0*/  FMNMX.FTZ R56, R64, R69, !PT ;  /* 0x0000004540387209 */ /* 0x000fe20007810000 */
[----:B------:R-:W-:Y:S01]  /*64c0*/  QGMMA.64x64x32.F32.E4M3.E4M3 R24, R140, gdesc[UR4], R24, gsb0 ;  /* 0x00e000048c187df3 */ /* 0x000fe20008000818 */
[----:B------:R-:W-:Y:S01]  /*64d0*/  UIADD3 UR6, UR10, 0x200, URZ ;  /* 0x000002000a067890 */ /* 0x000fe2000fffe03f */
[----:B------:R-:W0:Y:S01]  /*64e0*/  MUFU.TANH R130, R130 ;  /* 0x0000008200827308 */ /* 0x000e220000002400 */
[----:B-1----:R-:W-:Y:S01]  /*64f0*/  FSEL R65, R128, -INF , P3 ;  /* 0xff80000080417808 */ /* 0x002fe20001800000 */
[----:B------:R-:W-:Y:S01]  /*6500*/  UMOV UR7, 0xc0000010 ;  /* 0xc000001000077882 */ /* 0x000fe20000000000 */
        /* <DEDUP_REMOVED lines=8> */
[C---:B------:R-:W-:Y:S01]  /*6590*/  ISETP.GT.AND P3, PT, R103.reuse, 0x99, PT ;  /* 0x000000996700780c */ /* 0x040fe20003f64270 */
[----:B------:R-:W-:Y:S01]  /*65a0*/  VIADD R103, R103, 0x8 ;  /* 0x0000000867677836 */ /* 0x000fe20000000000 */
[----:B------:R-:W-:-:S03]  /*65b0*/  FMNMX.FTZ R129, R78, R129, !PT ;  /* 0x000000814e817209 */ /* 0x000fc60007810000 */
[----:B------:R-:W-:Y:S01]  /*65c0*/  MUFU.TANH R9, R9 ;  /* 0x0000000900097308 */ /* 0x000fe20000002400 */
[----:B-1----:R-:W-:Y:S02]  /*65d0*/  FSEL R84, R84, -INF , P2 ;  /* 0xff80000054547808 */ /* 0x002fe40001000000 */
[----:B------:R-:W-:Y:S02]  /*65e0*/  ISETP.GT.AND P4, PT, R103, 0x1, PT ;  /* 0x000000016700780c */ /* 0x000fe40003f84270 */
[----:B------:R-:W-:-:S03]  /*65f0*/  FMNMX.FTZ R56, R84, R129, !PT ;  /* 0x0000008154387209 */ /* 0x000fc60007810000 */
[----:B------:R-:W0:Y:S01]  /*6600*/  MUFU.TANH R10, R10 ;  /* 0x0000000a000a7308 */ /* 0x000e220000002400 */
[----:B--2---:R-:W-:Y:S02]  /*6610*/  FSEL R85, R85, -INF , P3 ;  /* 0xff80000055557808 */ /* 0x004fe40001800000 */
[----:B------:R-:W-:Y:S02]  /*6620*/  ISETP.GT.AND P3, PT, R103, RZ, PT ;  /* 0x000000ff6700720c */ /* 0x000fe40003f64270 */
[----:B------:R-:W-:-:S03]  /*6630*/  FMNMX.FTZ R56, R85, R56, !PT ;  /* 0x0000003855387209 */ /* 0x000fc60007810000 */
[----:B------:R-:W1:Y:S02]  /*6640*/  MUFU.TANH R13, R13 ;  /* 0x0000000d000d7308 */ /* 0x000e640000002400 */
[----:B------:R-:W2:Y:S06]  /*6650*/  SHFL.BFLY PT, R129, R56, 0x2, 0x1f ;  /* 0x0c401f0038817f89 */ /* 0x000eac00000e0000 */
[----:B------:R-:W3:Y:S01]  /*6660*/  MUFU.TANH R14, R14 ;  /* 0x0000000e000e7308 */ /* 0x000ee20000002400 */
[----:B0-----:R-:W-:Y:S02]  /*6670*/  FSEL R10, R10, -INF , P4 ;  /* 0xff8000000a0a7808 */ /* 0x001fe40002000000 */
[----:B------:R-:W-:-:S05]  /*6680*/  ISETP.GT.AND P4, PT, R103, 0x9, PT ;  /* 0x000000096700780c */ /* 0x000fca0003f84270 */
[----:B------:R-:W0:Y:S08]  /*6690*/  MUFU.TANH R21, R21 ;  /* 0x0000001500157308 */ /* 0x000e300000002400 */
[----:B------:R-:W4:Y:S01]  /*66a0*/  MUFU.TANH R120, R120 ;  /* 0x0000007800787308 */ /* 0x000f220000002400 */
[----:B--2---:R-:W-:-:S05]  /*66b0*/  FMNMX.FTZ R129, R56, R129, !PT ;  /* 0x0000008138817209 */ /* 0x004fca0007810000 */
[----:B------:R-:W2:Y:S02]  /*66c0*/  SHFL.BFLY PT, R56, R129, 0x1, 0x1f ;  /* 0x0c201f0081387f89 */ /* 0x000ea400000e0000 */
[----:B------:R-:W5:Y:S01]  /*66d0*/  MUFU.TANH R123, R123 ;  /* 0x0000007b007b7308 */ /* 0x000f620000002400 */
[----:B------:R-:W-:Y:S02]  /*66e0*/  WARPGROUP.DEPBAR.LE gsb0, 0x0 ;  /* 0x00008000000079c5 */ /* 0x000fe40000010000 */
[----:B------:R-:W-:-:S05]  /*66f0*/  WARPGROUP.ARRIVE ;  /* 0x00000000000079c5 */ /* 0x000fca0000000000 */
[----:B------:R-:W5:Y:S01]  /*6700*/  MUFU.TANH R124, R124 ;  /* 0x0000007c007c7308 */ /* 0x000f620000002400 */
[----:B------:R-:W-:Y:S07]  /*6710*/  QGMMA.64x64x32.F32.E4M3.E4M3 R24, R136, gdesc[UR4], R24, gsb0 ;  /* 0x00e0000488187df3 */ /* 0x000fee0008000818 */
[----:B------:R-:W5:Y:S01]  /*6720*/  MUFU.TANH R106, R106 ;  /* 0x0000006a006a7308 */ /* 0x000f620000002400 */
[----:B--2---:R-:W-:Y:S01]  /*6730*/  FMNMX.FTZ R56, R129, R56, !PT ;  /* 0x0000003881387209 */ /* 0x004fe20007810000 */
[----:B------:R-:W-:-:S06]  /*6740*/  IMAD.U32 R129, RZ, RZ, UR20 ;  /* 0x00000014ff817e24 */ /* 0x000fcc000f8e00ff */
[----:B------:R-:W2:Y:S01]  /*6750*/  MUFU.TANH R107, R107 ;  /* 0x0000006b006b7308 */ /* 0x000ea20000002400 */
[C---:B------:R-:W-:Y:S01]  /*6760*/  FSETP.NEU.FTZ.AND P2, PT, R56.reuse, -INF , PT ;  /* 0xff8000003800780b */ /* 0x040fe20003f5d000 */
[----:B------:R-:W-:-:S05]  /*6770*/  FFMA.FTZ R70, R56, R129, -8 ;  /* 0xc100000038467423 */ /* 0x000fca0000010081 */
[----:B------:R-:W-:Y:S01]  /*6780*/  FSEL R70, R70, RZ, P2 ;  /* 0x000000ff46467208 */ /* 0x000fe20001000000 */
[----:B------:R-:W2:Y:S04]  /*6790*/  MUFU.TANH R110, R110 ;  /* 0x0000006e006e7308 */ /* 0x000ea80000002400 */
[----:B------:R-:W-:-:S01]  /*67a0*/  FFMA.FTZ R128, R127, UR20, -R70 ;  /* 0x000000147f807c23 */ /* 0x000fc20008010846 */
[--C-:B------:R-:W-:Y:S01]  /*67b0*/  FFMA.FTZ R127, R8, UR20, -R70.reuse ;  /* 0x00000014087f7c23 */ /* 0x100fe20008010846 */
[----:B------:R-:W-:-:S01]  /*67c0*/  FFMA.FTZ R8, R11, UR20, -R70 ;  /* 0x000000140b087c23 */ /* 0x000fc20008010846 */
[--C-:B------:R-:W-:Y:S01]  /*67d0*/  FFMA.FTZ R129, R122, UR20, -R70.reuse ;  /* 0x000000147a817c23 */ /* 0x100fe20008010846 */
[----:B------:R-:W-:-:S01]  /*67e0*/  FFMA.FTZ R11, R12, UR20, -R70 ;  /* 0x000000140c0b7c23 */ /* 0x000fc20008010846 */
[----:B------:R-:W-:Y:S01]  /*67f0*/  FSEL R122, R9, -INF , P3 ;  /* 0xff800000097a7808 */ /* 0x000fe20001800000 */
[----:B------:R-:W-:-:S01]  /*6800*/  FFMA.FTZ R12, R73, UR20, -R70 ;  /* 0x00000014490c7c23 */ /* 0x000fc20008010846 */
[--C-:B------:R-:W-:Y:S01]  /*6810*/  FFMA.FTZ R73, R20, UR20, -R70.reuse ;  /* 0x0000001414497c23 */ /* 0x100fe20008010846 */
[----:B------:R-:W-:-:S01]  /*6820*/  FFMA.FTZ R20, R121, UR20, -R70 ;  /* 0x0000001479147c23 */ /* 0x000fc20008010846 */
[----:B------:R-:W-:Y:S01]  /*6830*/  ISETP.GT.AND P3, PT, R103, 0x8, PT ;  /* 0x000000086700780c */ /* 0x000fe20003f64270 */
[----:B------:R-:W-:-:S01]  /*6840*/  FFMA.FTZ R131, R104, UR20, -R70 ;  /* 0x0000001468837c23 */ /* 0x000fc20008010846 */
[----:B------:R-:W-:Y:S01]  /*6850*/  FMNMX.FTZ R121, R122, R5, !PT ;  /* 0x000000057a797209 */ /* 0x000fe20007810000 */
[----:B------:R-:W2:Y:S01]  /*6860*/  MUFU.TANH R111, R111 ;  /* 0x0000006f006f7308 */ /* 0x000ea20000002400 */
[----:B-1----:R-:W-:Y:S01]  /*6870*/  FSEL R13, R13, -INF , P3 ;  /* 0xff8000000d0d7808 */ /* 0x002fe20001800000 */
[--C-:B------:R-:W-:Y:S01]  /*6880*/  FFMA.FTZ R105, R105, UR20, -R70.reuse ;  /* 0x0000001469697c23 */ /* 0x100fe20008010846 */
[----:B------:R-:W-:Y:S01]  /*6890*/  FMNMX.FTZ R130, R10, R121, !PT ;  /* 0x000000790a827209 */ /* 0x000fe20007810000 */
[--C-:B------:R-:W-:Y:S01]  /*68a0*/  FFMA.FTZ R108, R108, UR20, -R70.reuse ;  /* 0x000000146c6c7c23 */ /* 0x100fe20008010846 */
[----:B------:R-:W-:Y:S01]  /*68b0*/  ISETP.GT.AND P3, PT, R103, 0x10, PT ;  /* 0x000000106700780c */ /* 0x000fe20003f64270 */
[--C-:B------:R-:W-:Y:S01]  /*68c0*/  FFMA.FTZ R88, R88, UR20, -R70.reuse ;  /* 0x0000001458587c23 */ /* 0x100fe20008010846 */
[----:B---3--:R-:W-:Y:S01]  /*68d0*/  FSEL R104, R14, -INF , P4 ;  /* 0xff8000000e687808 */ /* 0x008fe20002000000 */
        /* <DEDUP_REMOVED lines=8> */
[----:B------:R0:W-:Y:S01]  /*6960*/  MUFU.EX2 R9, R129 ;  /* 0x0000008100097308 */ /* 0x0001e20000000800 */
[----:B------:R-:W-:Y:S01]  /*6970*/  ISETP.GT.AND P3, PT, R103, 0x18, PT ;  /* 0x000000186700780c */ /* 0x000fe20003f64270 */
[--C-:B------:R-:W-:Y:S01]  /*6980*/  FFMA.FTZ R7, R7, UR20, -R70.reuse ;  /* 0x0000001407077c23 */ /* 0x100fe20008010846 */
[----:B----4-:R-:W-:Y:S01]  /*6990*/  FSEL R120, R120, -INF , P4 ;  /* 0xff80000078787808 */ /* 0x010fe20002000000 */
[--C-:B------:R-:W-:Y:S01]  /*69a0*/  FFMA.FTZ R72, R72, UR20, -R70.reuse ;  /* 0x0000001448487c23 */ /* 0x100fe20008010846 */
[----:B------:R-:W-:Y:S01]  /*69b0*/  FMNMX.FTZ R121, R21, R130, !PT ;  /* 0x0000008215797209 */ /* 0x000fe20007810000 */
[--C-:B------:R-:W-:Y:S01]  /*69c0*/  FFMA.FTZ R75, R75, UR20, -R70.reuse ;  /* 0x000000144b4b7c23 */ /* 0x100fe20008010846 */
[----:B------:R-:W-:Y:S01]  /*69d0*/  ISETP.GT.AND P4, PT, R103, 0x19, PT ;  /* 0x000000196700780c */ /* 0x000fe20003f84270 */
[----:B------:R-:W3:Y:S01]  /*69e0*/  MUFU.TANH R115, R115 ;  /* 0x0000007300737308 */ /* 0x000ee20000002400 */
[----:B-----5:R-:W-:Y:S01]  /*69f0*/  FSEL R123, R123, -INF , P3 ;  /* 0xff8000007b7b7808 */ /* 0x020fe20001800000 */
[--C-:B0-----:R-:W-:Y:S01]  /*6a00*/  FFMA.FTZ R129, R109, UR20, -R70.reuse ;  /* 0x000000146d817c23 */ /* 0x101fe20008010846 */
[----:B------:R-:W-:Y:S01]  /*6a10*/  FMNMX.FTZ R130, R120, R121, !PT ;  /* 0x0000007978827209 */ /* 0x000fe20007810000 */
[--C-:B------:R-:W-:Y:S01]  /*6a20*/  FFMA.FTZ R76, R76, UR20, -R70.reuse ;  /* 0x000000144c4c7c23 */ /* 0x100fe20008010846 */
[----:B------:R-:W-:Y:S01]  /*6a30*/  ISETP.GT.AND P3, PT, R103, 0x20, PT ;  /* 0x000000206700780c */ /* 0x000fe20003f64270 */
[--C-:B------:R-:W-:Y:S01]  /*6a40*/  FFMA.FTZ R77, R77, UR20, -R70.reuse ;  /* 0x000000144d4d7c23 */ /* 0x100fe20008010846 */
[----:B------:R-:W-:Y:S01]  /*6a50*/  FSEL R124, R124, -INF , P4 ;  /* 0xff8000007c7c7808 */ /* 0x000fe20002000000 */
[----:B------:R-:W0:Y:S01]  /*6a60*/  MUFU.TANH R118, R118 ;  /* 0x0000007600767308 */ /* 0x000e220000002400 */
[----:B------:R-:W-:Y:S01]  /*6a70*/  FMNMX.FTZ R121, R123, R130, !PT ;  /* 0x000000827b797209 */ /* 0x000fe20007810000 */
[--C-:B------:R-:W-:Y:S01]  /*6a80*/  FFMA.FTZ R80, R80, UR20, -R70.reuse ;  /* 0x0000001450507c23 */ /* 0x100fe20008010846 */
[----:B------:R-:W-:Y:S01]  /*6a90*/  ISETP.GT.AND P4, PT, R103, 0x21, PT ;  /* 0x000000216700780c */ /* 0x000fe20003f84270 */
[--C-:B------:R-:W-:Y:S01]  /*6aa0*/  FFMA.FTZ R81, R81, UR20, -R70.reuse ;  /* 0x0000001451517c23 */ /* 0x100fe20008010846 */
[----:B------:R-:W-:Y:S01]  /*6ab0*/  FSEL R106, R106, -INF , P3 ;  /* 0xff8000006a6a7808 */ /* 0x000fe20001800000 */
[--C-:B------:R-:W-:Y:S01]  /*6ac0*/  FFMA.FTZ R60, R60, UR20, -R70.reuse ;  /* 0x000000143c3c7c23 */ /* 0x100fe20008010846 */
[----:B------:R-:W-:Y:S01]  /*6ad0*/  FMNMX.FTZ R121, R124, R121, !PT ;  /* 0x000000797c797209 */ /* 0x000fe20007810000 */
[----:B------:R4:W-:Y:S01]  /*6ae0*/  MUFU.EX2 R14, R131 ;  /* 0x00000083000e7308 */ /* 0x0009e20000000800 */
[----:B------:R-:W-:Y:S01]  /*6af0*/  ISETP.GT.AND P3, PT, R103, 0x28, PT ;  /* 0x000000286700780c */ /* 0x000fe20003f64270 */
[--C-:B------:R-:W-:Y:S01]  /*6b00*/  FFMA.FTZ R61, R61, UR20, -R70.reuse ;  /* 0x000000143d3d7c23 */ /* 0x100fe20008010846 */
[----:B--2---:R-:W-:Y:S01]  /*6b10*/  FSEL R109, R107, -INF , P4 ;  /* 0xff8000006b6d7808 */ /* 0x004fe20002000000 */
[--C-:B------:R-:W-:Y:S01]  /*6b20*/  FFMA.FTZ R64, R64, UR20, -R70.reuse ;  /* 0x0000001440407c23 */ /* 0x100fe20008010846 */
[----:B------:R-:W-:Y:S01]  /*6b30*/  FMNMX.FTZ R130, R106, R121, !PT ;  /* 0x000000796a827209 */ /* 0x000fe20007810000 */
[--C-:B------:R-:W-:Y:S01]  /*6b40*/  FFMA.FTZ R65, R65, UR20, -R70.reuse ;  /* 0x0000001441417c23 */ /* 0x100fe20008010846 */
[----:B------:R-:W-:Y:S01]  /*6b50*/  ISETP.GT.AND P4, PT, R103, 0x29, PT ;  /* 0x000000296700780c */ /* 0x000fe20003f84270 */
[----:B------:R-:W2:Y:S01]  /*6b60*/  MUFU.TANH R119, R119 ;  /* 0x0000007700777308 */ /* 0x000ea20000002400 */
[----:B------:R-:W-:Y:S01]  /*6b70*/  FSEL R110, R110, -INF , P3 ;  /* 0xff8000006e6e7808 */ /* 0x000fe20001800000 */
[--C-:B----4-:R-:W-:Y:S01]  /*6b80*/  FFMA.FTZ R131, R112, UR20, -R70.reuse ;  /* 0x0000001470837c23 */ /* 0x110fe20008010846 */
[----:B------:R-:W-:Y:S01]  /*6b90*/  FMNMX.FTZ R121, R109, R130, !PT ;  /* 0x000000826d797209 */ /* 0x000fe20007810000 */
[--C-:B------:R-:W-:Y:S01]  /*6ba0*/  FFMA.FTZ R130, R113, UR20, -R70.reuse ;  /* 0x0000001471827c23 */ /* 0x100fe20008010846 */
[----:B------:R-:W-:Y:S01]  /*6bb0*/  ISETP.GT.AND P3, PT, R103, 0x30, PT ;  /* 0x000000306700780c */ /* 0x000fe20003f64270 */
[--C-:B------:R-:W-:Y:S01]  /*6bc0*/  FFMA.FTZ R113, R116, UR20, -R70.reuse ;  /* 0x0000001474717c23 */ /* 0x100fe20008010846 */
[----:B------:R-:W-:Y:S01]  /*6bd0*/  FSEL R112, R111, -INF , P4 ;  /* 0xff8000006f707808 */ /* 0x000fe20002000000 */
[----:B------:R-:W4:Y:S01]  /*6be0*/  MUFU.TANH R90, R90 ;  /* 0x0000005a005a7308 */ /* 0x000f220000002400 */
[----:B------:R-:W-:Y:S01]  /*6bf0*/  FMNMX.FTZ R121, R110, R121, !PT ;  /* 0x000000796e797209 */ /* 0x000fe20007810000 */
[--C-:B------:R-:W-:Y:S01]  /*6c00*/  FFMA.FTZ R69, R69, UR20, -R70.reuse ;  /* 0x0000001445457c23 */ /* 0x100fe20008010846 */
[C---:B------:R-:W-:Y:S01]  /*6c10*/  ISETP.GT.AND P4, PT, R103.reuse, 0x31, PT ;  /* 0x000000316700780c */ /* 0x040fe20003f84270 */
[--C-:B------:R-:W-:Y:S01]  /*6c20*/  FFMA.FTZ R78, R78, UR20, -R70.reuse ;  /* 0x000000144e4e7c23 */ /* 0x100fe20008010846 */
[----:B-1----:R-:W-:Y:S01]  /*6c30*/  FSEL R114, R114, -INF , P3 ;  /* 0xff80000072727808 */ /* 0x002fe20001800000 */
[----:B------:R-:W-:Y:S01]  /*6c40*/  FFMA.FTZ R84, R84, UR20, -R70 ;  /* 0x0000001454547c23 */ /* 0x000fe20008010846 */
[----:B------:R-:W-:Y:S01]  /*6c50*/  FMNMX.FTZ R121, R112, R121, !PT ;  /* 0x0000007970797209 */ /* 0x000fe20007810000 */
[----:B------:R-:W1:Y:S01]  /*6c60*/  MUFU.TANH R91, R91 ;  /* 0x0000005b005b7308 */ /* 0x000e620000002400 */
[----:B------:R-:W-:Y:S01]  /*6c70*/  ISETP.GT.AND P3, PT, R103, 0x38, PT ;  /* 0x000000386700780c */ /* 0x000fe20003f64270 */
[----:B------:R-:W-:-:S02]  /*6c80*/  WARPGROUP.DEPBAR.LE gsb0, 0x0 ;  /* 0x00008000000079c5 */ /* 0x000fc40000010000 */
[----:B---3--:R-:W-:Y:S02]  /*6c90*/  FSEL R115, R115, -INF , P4 ;  /* 0xff80000073737808 */ /* 0x008fe40002000000 */
[----:B------:R-:W-:Y:S02]  /*6ca0*/  FMNMX.FTZ R132, R114, R121, !PT ;  /* 0x0000007972847209 */ /* 0x000fe40007810000 */
[----:B------:R-:W3:Y:S01]  /*6cb0*/  MUFU.TANH R94, R94 ;  /* 0x0000005e005e7308 */ /* 0x000ee20000002400 */
[----:B------:R-:W-:Y:S02]  /*6cc0*/  ISETP.GT.AND P4, PT, R103, 0x39, PT ;  /* 0x000000396700780c */ /* 0x000fe40003f84270 */
[----:B0-----:R-:W-:Y:S02]  /*6cd0*/  FSEL R118, R118, -INF , P3 ;  /* 0xff80000076767808 */ /* 0x001fe40001800000 */
[----:B------:R-:W-:Y:S02]  /*6ce0*/  FMNMX.FTZ R121, R115, R132, !PT ;  /* 0x0000008473797209 */ /* 0x000fe40007810000 */
[----:B------:R-:W-:Y:S01]  /*6cf0*/  ISETP.GT.AND P3, PT, R103, 0x40, PT ;  /* 0x000000406700780c */ /* 0x000fe20003f64270 */
[----:B------:R-:W0:Y:S01]  /*6d00*/  MUFU.TANH R95, R95 ;  /* 0x0000005f005f7308 */ /* 0x000e220000002400 */
[----:B--2---:R-:W-:-:S02]  /*6d10*/  FSEL R119, R119, -INF , P4 ;  /* 0xff80000077777808 */ /* 0x004fc40002000000 */
[----:B------:R-:W-:Y:S01]  /*6d20*/  FMNMX.FTZ R116, R118, R121, !PT ;  /* 0x0000007976747209 */ /* 0x000fe20007810000 */
[----:B------:R-:W-:-:S01]  /*6d30*/  FFMA.FTZ R121, R117, UR20, -R70 ;  /* 0x0000001475797c23 */ /* 0x000fc20008010846 */
[----:B------:R-:W-:Y:S02]  /*6d40*/  ISETP.GT.AND P4, PT, R103, 0x41, PT ;  /* 0x000000416700780c */ /* 0x000fe40003f84270 */
[----:B----4-:R-:W-:Y:S01]  /*6d50*/  FSEL R90, R90, -INF , P3 ;  /* 0xff8000005a5a7808 */ /* 0x010fe20001800000 */
[----:B------:R-:W2:Y:S01]  /*6d60*/  MUFU.TANH R98, R98 ;  /* 0x0000006200627308 */ /* 0x000ea20000002400 */
[----:B------:R-:W-:Y:S02]  /*6d70*/  FMNMX.FTZ R117, R119, R116, !PT ;  /* 0x0000007477757209 */ /* 0x000fe40007810000 */
[----:B------:R-:W-:Y:S02]  /*6d80*/  ISETP.GT.AND P3, PT, R103, 0x48, PT ;  /* 0x000000486700780c */ /* 0x000fe40003f64270 */
[----:B-1----:R-:W-:-:S02]  /*6d90*/  FSEL R91, R91, -INF , P4 ;  /* 0xff8000005b5b7808 */ /* 0x002fc40002000000 */
[----:B------:R-:W-:Y:S01]  /*6da0*/  FMNMX.FTZ R132, R90, R117, !PT ;  /* 0x000000755a847209 */ /* 0x000fe20007810000 */
[----:B------:R-:W1:Y:S01]  /*6db0*/  MUFU.TANH R99, R99 ;  /* 0x0000006300637308 */ /* 0x000e620000002400 */
[----:B------:R-:W-:Y:S02]  /*6dc0*/  ISETP.GT.AND P4, PT, R103, 0x49, PT ;  /* 0x000000496700780c */ /* 0x000fe40003f84270 */
[----:B---3--:R-:W-:Y:S02]  /*6dd0*/  FSEL R94, R94, -INF , P3 ;  /* 0xff8000005e5e7808 */ /* 0x008fe40001800000 */
[----:B------:R-:W-:Y:S02]  /*6de0*/  FMNMX.FTZ R117, R91, R132, !PT ;  /* 0x000000845b757209 */ /* 0x000fe40007810000 */
[----:B------:R-:W-:Y:S01]  /*6df0*/  ISETP.GT.AND P3, PT, R103, 0x50, PT ;  /* 0x000000506700780c */ /* 0x000fe20003f64270 */
[----:B------:R-:W3:Y:S01]  /*6e00*/  MUFU.TANH R102, R102 ;  /* 0x0000006600667308 */ /* 0x000ee20000002400 */
[----:B0-----:R-:W-:-:S02]  /*6e10*/  FSEL R95, R95, -INF , P4 ;  /* 0xff8000005f5f7808 */ /* 0x001fc40002000000 */
[----:B------:R-:W-:Y:S02]  /*6e20*/  FMNMX.FTZ R132, R94, R117, !PT ;  /* 0x000000755e847209 */ /* 0x000fe40007810000 */
[----:B------:R-:W-:Y:S02]  /*6e30*/  ISETP.GT.AND P4, PT, R103, 0x51, PT ;  /* 0x000000516700780c */ /* 0x000fe40003f84270 */
[----:B--2---:R-:W-:Y:S01]  /*6e40*/  FSEL R98, R98, -INF , P3 ;  /* 0xff80000062627808 */ /* 0x004fe20001800000 */
[----:B------:R-:W0:Y:S01]  /*6e50*/  MUFU.TANH R125, R125 ;  /* 0x0000007d007d7308 */ /* 0x000e220000002400 */
        /* <DEDUP_REMOVED lines=9> */
[----:B------:R-:W2:Y:S01]  /*6ef0*/  MUFU.TANH R68, R68 ;  /* 0x0000004400447308 */ /* 0x000ea20000002400 */
[----:B0-----:R-:W-:-:S02]  /*6f00*/  FSEL R125, R125, -INF , P4 ;  /* 0xff8000007d7d7808 */ /* 0x001fc40002000000 */
[----:B------:R-:W-:Y:S02]  /*6f10*/  FMNMX.FTZ R132, R102, R117, !PT ;  /* 0x0000007566847209 */ /* 0x000fe40007810000 */
[----:B------:R-:W-:Y:S02]  /*6f20*/  ISETP.GT.AND P4, PT, R103, 0x61, PT ;  /* 0x000000616700780c */ /* 0x000fe40003f84270 */
[----:B------:R-:W-:Y:S01]  /*6f30*/  FSEL R15, R15, -INF , P3 ;  /* 0xff8000000f0f7808 */ /* 0x000fe20001800000 */
[----:B------:R-:W-:Y:S01]  /*6f40*/  MUFU.TANH R79, R79 ;  /* 0x0000004f004f7308 */ /* 0x000fe20000002400 */
[----:B------:R-:W-:Y:S02]  /*6f50*/  FMNMX.FTZ R132, R125, R132, !PT ;  /* 0x000000847d847209 */ /* 0x000fe40007810000 */
[----:B------:R-:W-:Y:S02]  /*6f60*/  ISETP.GT.AND P3, PT, R103, 0x68, PT ;  /* 0x000000686700780c */ /* 0x000fe40003f64270 */
[----:B-1----:R-:W-:-:S02]  /*6f70*/  FSEL R74, R74, -INF , P4 ;  /* 0xff8000004a4a7808 */ /* 0x002fc40002000000 */
[----:B------:R-:W-:Y:S01]  /*6f80*/  FMNMX.FTZ R117, R15, R132, !PT ;  /* 0x000000840f757209 */ /* 0x000fe20007810000 */
[----:B------:R-:W0:Y:S01]  /*6f90*/  MUFU.TANH R82, R82 ;  /* 0x0000005200527308 */ /* 0x000e220000002400 */
[----:B------:R-:W-:Y:S01]  /*6fa0*/  ISETP.GT.AND P4, PT, R103, 0x69, PT ;  /* 0x000000696700780c */ /* 0x000fe20003f84270 */
[----:B------:R-:W-:Y:S01]  /*6fb0*/  FFMA.FTZ R132, R97, UR20, -R70 ;  /* 0x0000001461847c23 */ /* 0x000fe20008010846 */
[----:B--2---:R-:W-:Y:S02]  /*6fc0*/  FSEL R68, R68, -INF , P3 ;  /* 0xff80000044447808 */ /* 0x004fe40001800000 */
[----:B------:R-:W-:Y:S02]  /*6fd0*/  FMNMX.FTZ R117, R74, R117, !PT ;  /* 0x000000754a757209 */ /* 0x000fe40007810000 */
[----:B------:R-:W-:Y:S01]  /*6fe0*/  ISETP.GT.AND P3, PT, R103, 0x70, PT ;  /* 0x000000706700780c */ /* 0x000fe20003f64270 */
[----:B------:R-:W1:Y:S01]  /*6ff0*/  MUFU.TANH R83, R83 ;  /* 0x0000005300537308 */ /* 0x000e620000002400 */
[----:B------:R-:W-:-:S07]  /*7000*/  FMNMX.FTZ R117, R68, R117, !PT ;  /* 0x0000007544757209 */ /* 0x000fce0007810000 */
[----:B------:R-:W2:Y:S01]  /*7010*/  MUFU.TANH R86, R86 ;  /* 0x0000005600567308 */ /* 0x000ea20000002400 */
[----:B0-----:R-:W-:Y:S02]  /*7020*/  FSEL R82, R82, -INF , P3 ;  /* 0xff80000052527808 */ /* 0x001fe40001800000 */
[----:B------:R-:W-:-:S05]  /*7030*/  ISETP.GT.AND P3, PT, R103, 0x78, PT ;  /* 0x000000786700780c */ /* 0x000fca0003f64270 */
[----:B------:R0:W-:Y:S08]  /*7040*/  MUFU.EX2 R116, R121 ;  /* 0x0000007900747308 */ /* 0x0001f00000000800 */
[----:B------:R-:W3:Y:S01]  /*7050*/  MUFU.TANH R87, R87 ;  /* 0x0000005700577308 */ /* 0x000ee20000002400 */
[----:B0-----:R-:W-:-:S01]  /*7060*/  FFMA.FTZ R121, R96, UR20, -R70 ;  /* 0x0000001460797c23 */ /* 0x001fc20008010846 */
[----:B------:R-:W-:-:S02]  /*7070*/  FSEL R96, R79, -INF , P4 ;  /* 0xff8000004f607808 */ /* 0x000fc40002000000 */
[----:B------:R-:W-:Y:S02]  /*7080*/  ISETP.GT.AND P4, PT, R103, 0x71, PT ;  /* 0x000000716700780c */ /* 0x000fe40003f84270 */
[----:B------:R-:W-:Y:S02]  /*7090*/  FMNMX.FTZ R117, R96, R117, !PT ;  /* 0x0000007560757209 */ /* 0x000fe40007810000 */
[----:B------:R-:W0:Y:S01]  /*70a0*/  MUFU.TANH R58, R58 ;  /* 0x0000003a003a7308 */ /* 0x000e220000002400 */
[----:B-1----:R-:W-:Y:S02]  /*70b0*/  FSEL R83, R83, -INF , P4 ;  /* 0xff80000053537808 */ /* 0x002fe40002000000 */
[----:B------:R-:W-:Y:S02]  /*70c0*/  FMNMX.FTZ R134, R82, R117, !PT ;  /* 0x0000007552867209 */ /* 0x000fe40007810000 */
[----:B------:R-:W-:Y:S02]  /*70d0*/  ISETP.GT.AND P4, PT, R103, 0x79, PT ;  /* 0x000000796700780c */ /* 0x000fe40003f84270 */
[----:B--2---:R-:W-:Y:S01]  /*70e0*/  FSEL R86, R86, -INF , P3 ;  /* 0xff80000056567808 */ /* 0x004fe20001800000 */
[----:B------:R-:W1:Y:S01]  /*70f0*/  MUFU.TANH R59, R59 ;  /* 0x0000003b003b7308 */ /* 0x000e620000002400 */
[----:B------:R-:W-:-:S02]  /*7100*/  FMNMX.FTZ R117, R83, R134, !PT ;  /* 0x0000008653757209 */ /* 0x000fc40007810000 */
[----:B------:R-:W-:Y:S02]  /*7110*/  ISETP.GT.AND P3, PT, R103, 0x80, PT ;  /* 0x000000806700780c */ /* 0x000fe40003f64270 */
[----:B---3--:R-:W-:Y:S02]  /*7120*/  FSEL R97, R87, -INF , P4 ;  /* 0xff80000057617808 */ /* 0x008fe40002000000 */
[C---:B------:R-:W-:Y:S01]  /*7130*/  ISETP.GT.AND P4, PT, R103.reuse, 0x81, PT ;  /* 0x000000816700780c */ /* 0x040fe20003f84270 */
[----:B------:R-:W2:Y:S01]  /*7140*/  MUFU.TANH R62, R62 ;  /* 0x0000003e003e7308 */ /* 0x000ea20000002400 */
[----:B0-----:R-:W-:Y:S02]  /*7150*/  FSEL R58, R58, -INF , P3 ;  /* 0xff8000003a3a7808 */ /* 0x001fe40001800000 */
[----:B------:R-:W-:-:S05]  /*7160*/  ISETP.GT.AND P3, PT, R103, 0x88, PT ;  /* 0x000000886700780c */ /* 0x000fca0003f64270 */
[----:B------:R0:W-:Y:S01]  /*7170*/  MUFU.EX2 R79, R121 ;  /* 0x00000079004f7308 */ /* 0x0001e20000000800 */
[----:B-1----:R-:W-:Y:S02]  /*7180*/  FSEL R59, R59, -INF , P4 ;  /* 0xff8000003b3b7808 */ /* 0x002fe40002000000 */
[----:B------:R-:W-:-:S05]  /*7190*/  ISETP.GT.AND P4, PT, R103, 0x89, PT ;  /* 0x000000896700780c */ /* 0x000fca0003f84270 */
[----:B------:R-:W1:Y:S01]  /*71a0*/  MUFU.TANH R63, R63 ;  /* 0x0000003f003f7308 */ /* 0x000e620000002400 */
[----:B0-----:R-:W-:-:S01]  /*71b0*/  FFMA.FTZ R121, R100, UR20, -R70 ;  /* 0x0000001464797c23 */ /* 0x001fc20008010846 */
[----:B------:R-:W-:Y:S01]  /*71c0*/  FMNMX.FTZ R100, R86, R117, !PT ;  /* 0x0000007556647209 */ /* 0x000fe20007810000 */
[----:B------:R-:W-:-:S01]  /*71d0*/  FFMA.FTZ R117, R101, UR20, -R70 ;  /* 0x0000001465757c23 */ /* 0x000fc20008010846 */
[----:B--2---:R-:W-:Y:S02]  /*71e0*/  FSEL R62, R62, -INF , P3 ;  /* 0xff8000003e3e7808 */ /* 0x004fe40001800000 */
[----:B------:R-:W-:Y:S02]  /*71f0*/  FMNMX.FTZ R101, R97, R100, !PT ;  /* 0x0000006461657209 */ /* 0x000fe40007810000 */
[----:B------:R-:W0:Y:S01]  /*7200*/  MUFU.TANH R66, R66 ;  /* 0x0000004200427308 */ /* 0x000e220000002400 */
[----:B------:R-:W-:Y:S02]  /*7210*/  ISETP.GT.AND P3, PT, R103, 0x90, PT ;  /* 0x000000906700780c */ /* 0x000fe40003f64270 */
[----:B------:R-:W-:-:S04]  /*7220*/  FMNMX.FTZ R134, R58, R101, !PT ;  /* 0x000000653a867209 */ /* 0x000fc80007810000 */
[----:B------:R-:W-:Y:S01]  /*7230*/  FMNMX.FTZ R101, R59, R134, !PT ;  /* 0x000000863b657209 */ /* 0x000fe20007810000 */
[----:B------:R-:W2:Y:S01]  /*7240*/  MUFU.TANH R67, R67 ;  /* 0x0000004300437308 */ /* 0x000ea20000002400 */
[----:B-1----:R-:W-:Y:S02]  /*7250*/  FSEL R63, R63, -INF , P4 ;  /* 0xff8000003f3f7808 */ /* 0x002fe40002000000 */
[----:B------:R-:W-:Y:S02]  /*7260*/  FMNMX.FTZ R134, R62, R101, !PT ;  /* 0x000000653e867209 */ /* 0x000fe40007810000 */
[----:B------:R-:W-:Y:S02]  /*7270*/  ISETP.GT.AND P4, PT, R103, 0x91, PT ;  /* 0x000000916700780c */ /* 0x000fe40003f84270 */
[----:B------:R-:W-:Y:S01]  /*7280*/  FMNMX.FTZ R101, R63, R134, !PT ;  /* 0x000000863f657209 */ /* 0x000fe20007810000 */
[----:B------:R-:W1:Y:S01]  /*7290*/  MUFU.TANH R126, R126 ;  /* 0x0000007e007e7308 */ /* 0x000e620000002400 */
[----:B0-----:R-:W-:-:S02]  /*72a0*/  FSEL R66, R66, -INF , P3 ;  /* 0xff80000042427808 */ /* 0x001fc40001800000 */
[----:B------:R-:W-:Y:S02]  /*72b0*/  ISETP.GT.AND P3, PT, R103, 0x98, PT ;  /* 0x000000986700780c */ /* 0x000fe40003f64270 */
[----:B------:R-:W-:-:S03]  /*72c0*/  FMNMX.FTZ R134, R66, R101, !PT ;  /* 0x0000006542867209 */ /* 0x000fc60007810000 */
[----:B------:R-:W0:Y:S01]  /*72d0*/  MUFU.TANH R71, R71 ;  /* 0x0000004700477308 */ /* 0x000e220000002400 */
[----:B--2---:R-:W-:Y:S02]  /*72e0*/  FSEL R67, R67, -INF , P4 ;  /* 0xff80000043437808 */ /* 0x004fe40002000000 */
[----:B------:R-:W-:Y:S02]  /*72f0*/  ISETP.GT.AND P4, PT, R103, 0x99, PT ;  /* 0x000000996700780c */ /* 0x000fe40003f84270 */
[----:B------:R-:W-:-:S03]  /*7300*/  FMNMX.FTZ R101, R67, R134, !PT ;  /* 0x0000008643657209 */ /* 0x000fc60007810000 */
[----:B------:R-:W-:Y:S01]  /*7310*/  MUFU.EX2 R100, R117 ;  /* 0x0000007500647308 */ /* 0x000fe20000000800 */
[----:B-1----:R-:W-:-:S04]  /*7320*/  FSEL R126, R126, -INF , P3 ;  /* 0xff8000007e7e7808 */ /* 0x002fc80001800000 */
[----:B------:R-:W-:-:S03]  /*7330*/  FMNMX.FTZ R134, R126, R101, !PT ;  /* 0x000000657e867209 */ /* 0x000fc60007810000 */
[----:B------:R-:W-:Y:S01]  /*7340*/  MUFU.EX2 R128, R128 ;  /* 0x0000008000807308 */ /* 0x000fe20000000800 */
[----:B0-----:R-:W-:-:S04]  /*7350*/  FSEL R71, R71, -INF , P4 ;  /* 0xff80000047477808 */ /* 0x001fc80002000000 */
[----:B------:R-:W-:Y:S01]  /*7360*/  FMNMX.FTZ R101, R71, R134, !PT ;  /* 0x0000008647657209 */ /* 0x000fe20007810000 */
[----:B------:R-:W-:-:S01]  /*7370*/  FFMA.FTZ R134, R57, UR20, -R70 ;  /* 0x0000001439867c23 */ /* 0x000fc20008010846 */
[----:B------:R-:W-:Y:S01]  /*7380*/  FFMA.FTZ R70, R85, UR20, -R70 ;  /* 0x0000001455467c23 */ /* 0x000fe20008010846 */
[----:B------:R-:W-:Y:S02]  /*7390*/  MUFU.EX2 R127, R127 ;  /* 0x0000007f007f7308 */ /* 0x000fe40000000800 */
[----:B------:R-:W0:Y:S06]  /*73a0*/  SHFL.BFLY PT, R148, R101, 0x2, 0x1f ;  /* 0x0c401f0065947f89 */ /* 0x000e2c00000e0000 */
[----:B------:R-:W-:Y:S08]  /*73b0*/  MUFU.EX2 R8, R8 ;  /* 0x0000000800087308 */ /* 0x000ff00000000800 */
[----:B------:R-:W-:Y:S08]  /*73c0*/  MUFU.EX2 R11, R11 ;  /* 0x0000000b000b7308 */ /* 0x000ff00000000800 */
[----:B------:R-:W-:Y:S01]  /*73d0*/  MUFU.EX2 R12, R12 ;  /* 0x0000000c000c7308 */ /* 0x000fe20000000800 */
[----:B0-----:R-:W-:-:S02]  /*73e0*/  FMNMX.FTZ R148, R101, R148, !PT ;  /* 0x0000009465947209 */ /* 0x001fc40007810000 */
[----:B------:R-:W-:-:S03]  /*73f0*/  FSEL R101, R56, RZ, P2 ;  /* 0x000000ff38657208 */ /* 0x000fc60001000000 */
[----:B------:R-:W0:Y:S02]  /*7400*/  SHFL.BFLY PT, R57, R148, 0x1, 0x1f ;  /* 0x0c201f0094397f89 */ /* 0x000e2400000e0000 */
[----:B------:R-:W-:Y:S01]  /*7410*/  MUFU.EX2 R73, R73 ;  /* 0x0000004900497308 */ /* 0x000fe20000000800 */
[----:B------:R-:W-:-:S04]  /*7420*/  FADD.FTZ R6, -R101, R6 ;  /* 0x0000000665067221 */ /* 0x000fc80000010100 */
[----:B------:R-:W-:-:S03]  /*7430*/  FMUL.FTZ R85, R6, UR20 ;  /* 0x0000001406557c20 */ /* 0x000fc60008410000 */
[----:B------:R1:W-:Y:S08]  /*7440*/  MUFU.EX2 R101, R70 ;  /* 0x0000004600657308 */ /* 0x0003f00000000800 */
[----:B------:R-:W2:Y:S01]  /*7450*/  MUFU.EX2 R85, R85 ;  /* 0x0000005500557308 */ /* 0x000ea20000000800 */
[----:B0-----:R-:W-:Y:S01]  /*7460*/  FMNMX.FTZ R57, R148, R57, !PT ;  /* 0x0000003994397209 */ /* 0x001fe20007810000 */
[----:B------:R-:W-:-:S06]  /*7470*/  IMAD.U32 R148, RZ, RZ, UR20 ;  /* 0x00000014ff947e24 */ /* 0x000fcc000f8e00ff */
[----:B------:R-:W-:Y:S01]  /*7480*/  MUFU.EX2 R107, R129 ;  /* 0x00000081006b7308 */ /* 0x000fe20000000800 */
[C---:B------:R-:W-:Y:S01]  /*7490*/  FSETP.NEU.FTZ.AND P2, PT, R57.reuse, -INF , PT ;  /* 0xff8000003900780b */ /* 0x040fe20003f5d000 */
[----:B------:R-:W-:-:S05]  /*74a0*/  FFMA.FTZ R103, R57, R148, -8 ;  /* 0xc100000039677423 */ /* 0x000fca0000010094 */
[----:B------:R-:W-:Y:S01]  /*74b0*/  FSEL R103, R103, RZ, P2 ;  /* 0x000000ff67677208 */ /* 0x000fe20001000000 */
[----:B------:R0:W-:Y:S04]  /*74c0*/  MUFU.EX2 R87, R121 ;  /* 0x0000007900577308 */ /* 0x0001e80000000800 */
        /* <DEDUP_REMOVED lines=8> */
[----:B-1----:R-:W-:-:S01]  /*7550*/  FFMA.FTZ R70, R120, UR20, -R103 ;  /* 0x0000001478467c23 */ /* 0x002fc20008010867 */
[--C-:B------:R-:W-:Y:S01]  /*7560*/  FFMA.FTZ R120, R94, UR20, -R103.reuse ;  /* 0x000000145e787c23 */ /* 0x100fe20008010867 */
[----:B------:R-:W-:-:S01]  /*7570*/  FFMA.FTZ R117, R122, UR20, -R103 ;  /* 0x000000147a757c23 */ /* 0x000fc20008010867 */
[----:B------:R-:W-:Y:S01]  /*7580*/  MUFU.EX2 R6, R6 ;  /* 0x0000000600067308 */ /* 0x000fe20000000800 */
[----:B------:R-:W-:-:S01]  /*7590*/  FADD.FTZ R118, -R118, R5 ;  /* 0x0000000576767221 */ /* 0x000fc20000010100 */
[--C-:B------:R-:W-:Y:S01]  /*75a0*/  FFMA.FTZ R21, R21, UR20, -R103.reuse ;  /* 0x0000001415157c23 */ /* 0x100fe20008010867 */
[----:B0-----:R-:W-:-:S01]  /*75b0*/  FFMA.FTZ R121, R124, UR20, -R103 ;  /* 0x000000147c797c23 */ /* 0x001fc20008010867 */
[--C-:B------:R-:W-:Y:S01]  /*75c0*/  FFMA.FTZ R106, R106, UR20, -R103.reuse ;  /* 0x000000146a6a7c23 */ /* 0x100fe20008010867 */
[----:B------:R-:W-:Y:S01]  /*75d0*/  FMUL.FTZ R94, R118, UR20 ;  /* 0x00000014765e7c20 */ /* 0x000fe20008410000 */
[--C-:B------:R-:W-:Y:S01]  /*75e0*/  FFMA.FTZ R118, R95, UR20, -R103.reuse ;  /* 0x000000145f767c23 */ /* 0x100fe20008010867 */
[----:B------:R-:W-:-:S01]  /*75f0*/  FFMA.FTZ R95, R98, UR20, -R103 ;  /* 0x00000014625f7c23 */ /* 0x000fc20008010867 */
[----:B------:R-:W-:Y:S01]  /*7600*/  MUFU.EX2 R117, R117 ;  /* 0x0000007500757308 */ /* 0x000fe20000000800 */
[----:B------:R-:W-:-:S01]  /*7610*/  FFMA.FTZ R98, R99, UR20, -R103 ;  /* 0x0000001463627c23 */ /* 0x000fc20008010867 */
[----:B------:R-:W-:Y:S01]  /*7620*/  FFMA.FTZ R99, R102, UR20, -R103 ;  /* 0x0000001466637c23 */ /* 0x000fe20008010867 */
[----:B--2---:R-:W-:-:S01]  /*7630*/  FFMA.FTZ R102, R85, R3, R128 ;  /* 0x0000000355667223 */ /* 0x004fc20000010080 */
[--C-:B------:R-:W-:Y:S01]  /*7640*/  FFMA.FTZ R109, R109, UR20, -R103.reuse ;  /* 0x000000146d6d7c23 */ /* 0x100fe20008010867 */
[----:B------:R-:W-:-:S01]  /*7650*/  FFMA.FTZ R110, R110, UR20, -R103 ;  /* 0x000000146e6e7c23 */ /* 0x000fc20008010867 */
[----:B------:R-:W-:Y:S01]  /*7660*/  FFMA.FTZ R115, R115, UR20, -R103 ;  /* 0x0000001473737c23 */ /* 0x000fe20008010867 */
[----:B------:R-:W-:-:S01]  /*7670*/  FADD.FTZ R129, R127, R102 ;  /* 0x000000667f817221 */ /* 0x000fc20000010000 */
        /* <DEDUP_REMOVED lines=17> */
[----:B0-----:R-:W-:-:S01]  /*7790*/  FFMA.FTZ R3, R94, R2, R117 ;  /* 0x000000025e037223 */ /* 0x001fc20000010075 */
[----:B------:R-:W-:Y:S01]  /*77a0*/  FADD.FTZ R2, R8, R129 ;  /* 0x0000008108027221 */ /* 0x000fe20000010000 */
[----:B------:R-:W-:-:S01]  /*77b0*/  FFMA.FTZ R63, R63, UR20, -R103 ;  /* 0x000000143f3f7c23 */ /* 0x000fc20008010867 */
[----:B------:R-:W-:Y:S01]  /*77c0*/  FFMA.FTZ R66, R66, UR20, -R103 ;  /* 0x0000001442427c23 */ /* 0x000fe20008010867 */
[----:B------:R-:W-:-:S01]  /*77d0*/  FADD.FTZ R3, R6, R3 ;  /* 0x0000000306037221 */ /* 0x000fc20000010000 */
[--C-:B------:R-:W-:Y:S01]  /*77e0*/  FFMA.FTZ R67, R67, UR20, -R103.reuse ;  /* 0x0000001443437c23 */ /* 0x100fe20008010867 */
[----:B------:R-:W-:-:S01]  /*77f0*/  FFMA.FTZ R71, R71, UR20, -R103 ;  /* 0x0000001447477c23 */ /* 0x000fc20008010867 */
[----:B------:R-:W0:Y:S08]  /*7800*/  MUFU.EX2 R21, R21 ;  /* 0x0000001500157308 */ /* 0x000e300000000800 */
[----:B------:R-:W3:Y:S08]  /*7810*/  MUFU.EX2 R70, R70 ;  /* 0x0000004600467308 */ /* 0x000ef00000000800 */
[----:B------:R-:W4:Y:S08]  /*7820*/  MUFU.EX2 R20, R20 ;  /* 0x0000001400147308 */ /* 0x000f300000000800 */
[----:B------:R-:W5:Y:S08]  /*7830*/  MUFU.EX2 R104, R104 ;  /* 0x0000006800687308 */ /* 0x000f700000000800 */
[----:B------:R1:W-:Y:S08]  /*7840*/  MUFU.EX2 R5, R120 ;  /* 0x0000007800057308 */ /* 0x0003f00000000800 */
[----:B------:R-:W5:Y:S01]  /*7850*/  MUFU.EX2 R121, R121 ;  /* 0x0000007900797308 */ /* 0x000f620000000800 */
[----:B-1----:R-:W-:-:S01]  /*7860*/  FADD.FTZ R120, R10, R3 ;  /* 0x000000030a787221 */ /* 0x002fc20000010000 */
[----:B------:R-:W-:-:S03]  /*7870*/  FADD.FTZ R3, R11, R2 ;  /* 0x000000020b037221 */ /* 0x000fc60000010000 */
[----:B--2---:R-:W-:Y:S01]  /*7880*/  FADD.FTZ R120, R13, R120 ;  /* 0x000000780d787221 */ /* 0x004fe20000010000 */
[----:B------:R-:W-:-:S02]  /*7890*/  FADD.FTZ R2, R12, R3 ;  /* 0x000000030c027221 */ /* 0x000fc40000010000 */
[----:B------:R-:W1:Y:S01]  /*78a0*/  MUFU.EX2 R106, R106 ;  /* 0x0000006a006a7308 */ /* 0x000e620000000800 */
[----:B0-----:R-:W-:-:S01]  /*78b0*/  FADD.FTZ R3, R21, R120 ;  /* 0x0000007815037221 */ /* 0x001fc20000010000 */
[----:B------:R-:W-:-:S03]  /*78c0*/  FADD.FTZ R125, R73, R2 ;  /* 0x00000002497d7221 */ /* 0x000fc60000010000 */
[----:B---3--:R-:W-:Y:S01]  /*78d0*/  FADD.FTZ R3, R70, R3 ;  /* 0x0000000346037221 */ /* 0x008fe20000010000 */
[----:B----4-:R-:W-:-:S02]  /*78e0*/  FADD.FTZ R2, R20, R125 ;  /* 0x0000007d14027221 */ /* 0x010fc40000010000 */
[----:B------:R-:W0:Y:S01]  /*78f0*/  MUFU.EX2 R105, R105 ;  /* 0x0000006900697308 */ /* 0x000e220000000800 */
[----:B-----5:R-:W-:-:S01]  /*7900*/  FADD.FTZ R120, R104, R3 ;  /* 0x0000000368787221 */ /* 0x020fc20000010000 */
[----:B------:R-:W-:-:S03]  /*7910*/  FADD.FTZ R3, R9, R2 ;  /* 0x0000000209037221 */ /* 0x000fc60000010000 */
[----:B------:R-:W-:Y:S01]  /*7920*/  FADD.FTZ R125, R121, R120 ;  /* 0x00000078797d7221 */ /* 0x000fe20000010000 */
[----:B------:R-:W-:-:S02]  /*7930*/  FADD.FTZ R2, R14, R3 ;  /* 0x000000030e027221 */ /* 0x000fc40000010000 */
[----:B------:R-:W2:Y:S01]  /*7940*/  MUFU.EX2 R109, R109 ;  /* 0x0000006d006d7308 */ /* 0x000ea20000000800 */
[----:B-1----:R-:W-:-:S01]  /*7950*/  FADD.FTZ R120, R106, R125 ;  /* 0x0000007d6a787221 */ /* 0x002fc20000010000 */
[----:B------:R-:W-:-:S06]  /*7960*/  FFMA.FTZ R125, R96, UR20, -R103 ;  /* 0x00000014607d7c23 */ /* 0x000fcc0008010867 */
[----:B------:R-:W1:Y:S01]  /*7970*/  MUFU.EX2 R108, R108 ;  /* 0x0000006c006c7308 */ /* 0x000e620000000800 */
[----:B0-----:R-:W-:-:S07]  /*7980*/  FADD.FTZ R3, R105, R2 ;  /* 0x0000000269037221 */ /* 0x001fce0000010000 */
[----:B------:R-:W0:Y:S01]  /*7990*/  MUFU.EX2 R110, R110 ;  /* 0x0000006e006e7308 */ /* 0x000e220000000800 */
[----:B--2---:R-:W-:-:S07]  /*79a0*/  FADD.FTZ R129, R109, R120 ;  /* 0x000000786d817221 */ /* 0x004fce0000010000 */
[----:B------:R-:W2:Y:S01]  /*79b0*/  MUFU.EX2 R123, R123 ;  /* 0x0000007b007b7308 */ /* 0x000ea20000000800 */
[----:B-1----:R-:W-:-:S04]  /*79c0*/  FADD.FTZ R2, R108, R3 ;  /* 0x000000036c027221 */ /* 0x002fc80000010000 */
[----:B------:R-:W-:-:S03]  /*79d0*/  FADD.FTZ R2, R107, R2 ;  /* 0x000000026b027221 */ /* 0x000fc60000010000 */
        /* <DEDUP_REMOVED lines=13> */
[----:B0-----:R-:W-:-:S04]  /*7ab0*/  FADD.FTZ R129, R113, R96 ;  /* 0x0000006071817221 */ /* 0x001fc80000010000 */
[----:B------:R-:W-:-:S03]  /*7ac0*/  FADD.FTZ R129, R116, R129 ;  /* 0x0000008174817221 */ /* 0x000fc60000010000 */
        /* <DEDUP_REMOVED lines=13> */
[----:B--2---:R-:W-:-:S01]  /*7ba0*/  FADD.FTZ R2, R92, R3 ;  /* 0x000000035c027221 */ /* 0x004fc20000010000 */
[----:B------:R-:W-:-:S06]  /*7bb0*/  FADD.FTZ R3, R5, R96 ;  /* 0x0000006005037221 */ /* 0x000fcc0000010000 */
[----:B------:R-:W2:Y:S01]  /*7bc0*/  MUFU.EX2 R95, R95 ;  /* 0x0000005f005f7308 */ /* 0x000ea20000000800 */
[----:B-1----:R-:W-:-:S07]  /*7bd0*/  FADD.FTZ R2, R93, R2 ;  /* 0x000000025d027221 */ /* 0x002fce0000010000 */
[----:B------:R-:W1:Y:S01]  /*7be0*/  MUFU.EX2 R132, R132 ;  /* 0x0000008400847308 */ /* 0x000e620000000800 */
[----:B0-----:R-:W-:-:S01]  /*7bf0*/  FADD.FTZ R96, R118, R3 ;  /* 0x0000000376607221 */ /* 0x001fc20000010000 */
[----:B------:R-:W-:-:S06]  /*7c00*/  FADD.FTZ R3, R79, R2 ;  /* 0x000000024f037221 */ /* 0x000fcc0000010000 */
[----:B------:R-:W0:Y:S01]  /*7c10*/  MUFU.EX2 R98, R98 ;  /* 0x0000006200627308 */ /* 0x000e220000000800 */
[----:B--2---:R-:W-:-:S07]  /*7c20*/  FADD.FTZ R129, R95, R96 ;  /* 0x000000605f817221 */ /* 0x004fce0000010000 */
[----:B------:R-:W2:Y:S01]  /*7c30*/  MUFU.EX2 R99, R99 ;  /* 0x0000006300637308 */ /* 0x000ea20000000800 */
[----:B-1----:R-:W-:-:S04]  /*7c40*/  FADD.FTZ R2, R132, R3 ;  /* 0x0000000384027221 */ /* 0x002fc80000010000 */
[----:B------:R-:W-:-:S03]  /*7c50*/  FADD.FTZ R3, R87, R2 ;  /* 0x0000000257037221 */ /* 0x000fc60000010000 */
[----:B------:R-:W1:Y:S01]  /*7c60*/  MUFU.EX2 R102, R102 ;  /* 0x0000006600667308 */ /* 0x000e620000000800 */
[----:B0-----:R-:W-:-:S01]  /*7c70*/  FADD.FTZ R96, R98, R129 ;  /* 0x0000008162607221 */ /* 0x001fc20000010000 */
[----:B------:R-:W-:-:S06]  /*7c80*/  FADD.FTZ R2, R100, R3 ;  /* 0x0000000364027221 */ /* 0x000fcc0000010000 */
        /* <DEDUP_REMOVED lines=30> */
[----:B------:R-:W-:-:S06]  /*7e70*/  FFMA.FTZ R96, R126, UR20, -R103 ;  /* 0x000000147e607c23 */ /* 0x000fcc0008010867 */
[----:B------:R-:W0:Y:S01]  /*7e80*/  MUFU.EX2 R97, R97 ;  /* 0x0000006100617308 */ /* 0x000e220000000800 */
[----:B--2---:R-:W-:-:S07]  /*7e90*/  FADD.FTZ R2, R86, R3 ;  /* 0x0000000356027221 */ /* 0x004fce0000010000 */
[----:B------:R-:W2:Y:S01]  /*7ea0*/  MUFU.EX2 R60, R60 ;  /* 0x0000003c003c7308 */ /* 0x000ea20000000800 */
[----:B-1----:R-:W-:-:S07]  /*7eb0*/  FADD.FTZ R129, R134, R129 ;  /* 0x0000008186817221 */ /* 0x002fce0000010000 */
[----:B------:R-:W1:Y:S01]  /*7ec0*/  MUFU.EX2 R58, R58 ;  /* 0x0000003a003a7308 */ /* 0x000e620000000800 */
[----:B0-----:R-:W-:-:S01]  /*7ed0*/  FADD.FTZ R3, R97, R2 ;  /* 0x0000000261037221 */ /* 0x001fc20000010000 */
[----:B------:R-:W-:-:S04]  /*7ee0*/  IMAD.U32 R2, RZ, RZ, UR21 ;  /* 0x00000015ff027e24 */ /* 0x000fc8000f8e00ff */
[----:B------:R-:W-:Y:S02]  /*7ef0*/  @!P1 VIADD R2, R2, 0x13240 ;  /* 0x0001324002029836 */ /* 0x000fe40000000000 */
[----:B------:R-:W0:Y:S01]  /*7f00*/  MUFU.EX2 R61, R61 ;  /* 0x0000003d003d7308 */ /* 0x000e220000000800 */
[----:B--2---:R-:W-:-:S02]  /*7f10*/  FADD.FTZ R120, R60, R129 ;  /* 0x000000813c787221 */ /* 0x004fc40000010000 */
[----:B------:R-:W-:-:S04]  /*7f20*/  @!P1 PRMT R2, RZ, 0x654, R2 ;  /* 0x00000654ff029816 */ /* 0x000fc80000000002 */
[----:B------:R2:W-:Y:S01]  /*7f30*/  @!P1 SYNCS.ARRIVE.TRANS64.RED.A1T0 RZ, [R2+URZ], RZ ;  /* 0x000000ff02ff99a7 */ /* 0x0005e2000810043f */
[----:B------:R-:W3:Y:S01]  /*7f40*/  MUFU.EX2 R59, R59 ;  /* 0x0000003b003b7308 */ /* 0x000ee20000000800 */
[----:B-1----:R-:W-:-:S07]  /*7f50*/  FADD.FTZ R122, R58, R3 ;  /* 0x000000033a7a7221 */ /* 0x002fce0000010000 */
[----:B------:R-:W1:Y:S01]  /*7f60*/  MUFU.EX2 R64, R64 ;  /* 0x0000004000407308 */ /* 0x000e620000000800 */
[----:B0-----:R-:W-:-:S07]  /*7f70*/  FADD.FTZ R3, R61, R120 ;  /* 0x000000783d037221 */ /* 0x001fce0000010000 */
[----:B------:R-:W0:Y:S01]  /*7f80*/  MUFU.EX2 R62, R62 ;  /* 0x0000003e003e7308 */ /* 0x000e220000000800 */
[----:B---3--:R-:W-:-:S07]  /*7f90*/  FADD.FTZ R129, R59, R122 ;  /* 0x0000007a3b817221 */ /* 0x008fce0000010000 */
[----:B------:R-:W3:Y:S01]  /*7fa0*/  MUFU.EX2 R65, R65 ;  /* 0x0000004100417308 */ /* 0x000ee20000000800 */
[----:B-1----:R-:W-:-:S07]  /*7fb0*/  FADD.FTZ R120, R64, R3 ;  /* 0x0000000340787221 */ /* 0x002fce0000010000 */
        /* <DEDUP_REMOVED lines=16> */
[----:B-1----:R-:W-:-:S03]  /*80c0*/  FADD.FTZ R120, R96, R3 ;  /* 0x0000000360787221 */ /* 0x002fc60000010000 */
[----:B------:R-:W-:Y:S01]  /*80d0*/  FADD.FTZ R3, R101, R2 ;  /* 0x0000000265037221 */ /* 0x000fe20000010000 */
[----:B0-----:R-:W-:-:S01]  /*80e0*/  FADD.FTZ R2, R71, R120 ;  /* 0x0000007847027221 */ /* 0x001fc20000010000 */
[----:B------:R-:W-:Y:S06]  /*80f0*/  @!P0 BRA `(.L_x_1661) ;  /* 0x0000000000048947 */ /* 0x000fec0003800000 */
[----:B------:R-:W-:Y:S01]  /*8100*/  BPT.TRAP 0x1 ;  /* 0x000000040000795c */ /* 0x000fe20000300000 */
.L_x_1661:
[----:B------:R-:W-:Y:S01]  /*8110*/  UISETP.GT.AND UP0, UPT, UR23, UR22, UPT ;  /* 0x000000161700728c */ /* 0x000fe2000bf04270 */
[----:B------:R-:W-:Y:S01]  /*8120*/  F2FP.SATFINITE.E4M3.F32.PACK_AB_MERGE_C R10, R13, R10, RZ ;  /* 0x0000000a0d0a723e */ /* 0x000fe200048070ff */
[----:B------:R-:W-:Y:S01]  /*8130*/  UIADD3 UR6, UR11, 0x13260, URZ ;  /* 0x000132600b067890 */ /* 0x000fe2000fffe03f */
[----:B------:R-:W-:Y:S01]  /*8140*/  F2FP.SATFINITE.E4M3.F32.PACK_AB_MERGE_C R5, R118, R5, RZ ;  /* 0x000000057605723e */ /* 0x000fe200048070ff */
[----:B------:R-:W-:Y:S01]  /*8150*/  UIADD3 UR23, UR23, -0x1, URZ ;  /* 0xffffffff17177890 */ /* 0x000fe2000fffe03f */
[----:B------:R-:W-:Y:S01]  /*8160*/  F2FP.SATFINITE.E4M3.F32.PACK_AB_MERGE_C R8, R11, R8, RZ ;  /* 0x000000080b08723e */ /* 0x000fe200048070ff */
[----:B------:R-:W-:Y:S01]  /*8170*/  UPRMT UR6, UR44, 0x654, UR6 ;  /* 0x000006542c067896 */ /* 0x000fe20008000006 */
[----:B------:R-:W-:Y:S01]  /*8180*/  PLOP3.LUT P2, PT, PT, PT, UP0, 0x80, 0x0 ;  /* 0x000000000000781c */ /* 0x000fe20003f4f008 */
[----:B------:R-:W-:Y:S01]  /*8190*/  UMOV UR25, UR36 ;  /* 0x0000002400197c82 */ /* 0x000fe20008000000 */
[----:B------:R-:W-:Y:S01]  /*81a0*/  F2FP.SATFINITE.E4M3.F32.PACK_AB_MERGE_C R9, R9, R20, RZ ;  /* 0x000000140909723e */ /* 0x000fe200048070ff */
[----:B------:R-:W-:Y:S01]  /*81b0*/  UMOV UR24, UR37 ;  /* 0x0000002500187c82 */ /* 0x000fe20008000000 */
[----:B------:R-:W-:Y:S01]  /*81c0*/  F2FP.SATFINITE.E4M3.F32.PACK_AB_MERGE_C R104, R121, R104, RZ ;  /* 0x000000687968723e */ /* 0x000fe200048070ff */
[-C--:B------:R-:W-:Y:S01]  /*81d0*/  FMUL.FTZ R24, R24, R85.reuse ;  /* 0x0000005518187220 */ /* 0x080fe20000410000 */
[----:B------:R-:W-:Y:S01]  /*81e0*/  F2FP.SATFINITE.E4M3.F32.PACK_AB_MERGE_C R107, R107, R108, RZ ;  /* 0x0000006c6b6b723e */ /* 0x000fe200048070ff */
[----:B------:R-:W-:Y:S01]  /*81f0*/  FMUL.FTZ R25, R25, R85 ;  /* 0x0000005519197220 */ /* 0x000fe20000410000 */
[----:B------:R-:W-:Y:S01]  /*8200*/  F2FP.SATFINITE.E4M3.F32.PACK_AB_MERGE_C R110, R123, R110, RZ ;  /* 0x0000006e7b6e723e */ /* 0x000fe200048070ff */
[----:B------:R-:W-:Y:S01]  /*8210*/  SYNCS.ARRIVE.TRANS64.RED.A1T0 RZ, [UR6], RZ ;  /* 0x000000ffffff79a7 */ /* 0x000fe20008100406 */
        /* <DEDUP_REMOVED lines=62> */
[----:B------:R-:W-:-:S02]  /*8600*/  F2FP.SATFINITE.E4M3.F32.PACK_AB_MERGE_C R138, R78, R69, R84 ;  /* 0x000000454e8a723e */ /* 0x000fc40004807054 */
[----:B------:R-:W-:Y:S02]  /*8610*/  F2FP.SATFINITE.E4M3.F32.PACK_AB_MERGE_C R139, R67, R66, R71 ;  /* 0x00000042438b723e */ /* 0x000fe40004807047 */
[----:B------:R-:W-:Y:S01]  /*8620*/  MOV R6, R56 ;  /* 0x0000003800067202 */ /* 0x000fe20000000f00 */
[----:B------:R-:W-:Y:S06]  /*8630*/  @P2 BRA `(.L_x_1662) ;  /* 0xffffffc8003c2947 */ /* 0x000fec000383ffff */
.L_x_1652:
[----:B------:R-:W-:-:S13]  /*8640*/  ISETP.LE.AND P2, PT, RZ, UR23, PT ;  /* 0x00000017ff007c0c */ /* 0x000fda000bf43270 */
[----:B------:R-:W-:Y:S05]  /*8650*/  @!P2 BRA `(.L_x_1663) ;  /* 0x0000002c0020a947 */ /* 0x000fea0003800000 */
[----:B------:R-:W-:Y:S01]  /*8660*/  IMAD.MOV.U32 R6, RZ, RZ, R57 ;  /* 0x000000ffff067224 */ /* 0x000fe200078e0039 */
[----:B------:R-:W-:Y:S01]  /*8670*/  UMOV UR22, UR36 ;  /* 0x0000002400167c82 */ /* 0x000fe20008000000 */
[----:B------:R-:W-:Y:S01]  /*8680*/  IMAD.MOV.U32 R5, RZ, RZ, R56 ;  /* 0x000000ffff057224 */ /* 0x000fe200078e0038 */
[----:B------:R-:W-:Y:S01]  /*8690*/  UMOV UR21, UR37 ;  /* 0x0000002500157c82 */ /* 0x000fe20008000000 */
[----:B------:R-:W-:-:S05]  /*86a0*/  ULDC UR20, c[0x0][0x988] ;  /* 0x0002620000147ab9 */ /* 0x000fca0000000800 */
.L_x_1673:
[----:B------:R-:W-:-:S04]  /*86b0*/  UIADD3 UR37, UR21, 0x1, URZ ;  /* 0x0000000115257890 */ /* 0x000fc8000fffe03f */
[----:B------:R-:W-:-:S04]  /*86c0*/  UISETP.NE.AND UP0, UPT, UR37, 0x2, UPT ;  /* 0x000000022500788c */ /* 0x000fc8000bf05270 */
[----:B------:R-:W-:Y:S02]  /*86d0*/  USEL UR36, URZ, 0x1, UP0 ;  /* 0x000000013f247887 */ /* 0x000fe40008000000 */
[----:B------:R-:W-:Y:S02]  /*86e0*/  USEL UR37, UR37, URZ, UP0 ;  /* 0x0000003f25257287 */ /* 0x000fe40008000000 */
[----:B------:R-:W-:Y:S01]  /*86f0*/  ULOP3.LUT UR36, UR22, UR36, URZ, 0x3c, !UPT ;  /* 0x0000002416247292 */ /* 0x000fe2000f8e3c3f */
[----:B------:R-:W-:Y:S11]  /*8700*/  @!P0 BRA `(.L_x_1664) ;  /* 0x0000000000048947 */ /* 0x000ff60003800000 */
[----:B------:R-:W-:Y:S01]  /*8710*/  BPT.TRAP 0x1 ;  /* 0x000000040000795c */ /* 0x000fe20000300000 */
.L_x_1664:
[----:B------:R-:W-:Y:S01]  /*8720*/  ULEA UR6, UR37, UR45, 0x3 ;  /* 0x0000002d25067291 */ /* 0x000fe2000f8e183f */
[----:B------:R-:W-:-:S05]  /*8730*/  IMAD.U32 R7, RZ, RZ, UR36 ;  /* 0x00000024ff077e24 */ /* 0x000fca000f8e00ff */
[----:B------:R-:W-:-:S04]  /*8740*/  SHF.L.U32 R7, R7, 0x1f, RZ ;  /* 0x0000001f07077819 */ /* 0x000fc800000006ff */
[----:B------:R0:W1:Y:S01]  /*8750*/  SYNCS.PHASECHK.TRANS64.TRYWAIT P2, [UR6+0x13230], R7 ;  /* 0x01323007ff0075a7 */ /* 0x0000620008040146 */
[----:B------:R-:W-:Y:S05]  /*8760*/  @!P0 BRA `(.L_x_1665) ;  /* 0x0000000000048947 */ /* 0x000fea0003800000 */
[----:B------:R-:W-:Y:S01]  /*8770*/  BPT.TRAP 0x1 ;  /* 0x000000040000795c */ /* 0x000fe20000300000 */
.L_x_1665:
[----:B-1----:R-:W-:Y:S05]  /*8780*/  @P2 BRA `(.L_x_1666) ;  /* 0x0000000000082947 */ /* 0x002fea0003800000 */
[----:B------:R-:W1:Y:S02]  /*8790*/  SYNCS.PHASECHK.TRANS64.TRYWAIT P2, [UR6+0x13230], R7 ;  /* 0x01323007ff0075a7 */ /* 0x000e640008040146 */
[----:B-1----:R-:W-:Y:S05]  /*87a0*/  @!P2 BRA `(.L_x_1667) ;  /* 0x0000009400a8a947 */ /* 0x002fea0003800000 */
.L_x_1666:
        /* <DEDUP_REMOVED lines=64> */
.L_x_1668:
[----:B------:R-:W-:Y:S01]  /*8bb0*/  ULEA UR11, UR21, UR45, 0x3 ;  /* 0x0000002d150b7291 */ /* 0x000fe2000f8e183f */
[----:B01----:R-:W-:-:S05]  /*8bc0*/  IMAD.U32 R7, RZ, RZ, UR22 ;  /* 0x00000016ff077e24 */ /* 0x003fca000f8e00ff */
[----:B------:R-:W-:-:S04]  /*8bd0*/  SHF.L.U32 R7, R7, 0x1f, RZ ;  /* 0x0000001f07077819 */ /* 0x000fc800000006ff */
[----:B------:R0:W1:Y:S01]  /*8be0*/  SYNCS.PHASECHK.TRANS64.TRYWAIT P2, [UR11+0x13250], R7 ;  /* 0x01325007ff0075a7 */ /* 0x000062000804014b */
[----:B------:R-:W-:Y:S05]  /*8bf0*/  @!P0 BRA `(.L_x_1669) ;  /* 0x0000000000048947 */ /* 0x000fea0003800000 */
[----:B------:R-:W-:Y:S01]  /*8c00*/  BPT.TRAP 0x1 ;  /* 0x000000040000795c */ /* 0x000fe20000300000 */
.L_x_1669:
[----:B-1----:R-:W-:Y:S05]  /*8c10*/  @P2 BRA `(.L_x_1670) ;  /* 0x0000000000082947 */ /* 0x002fea0003800000 */
[----:B------:R-:W1:Y:S02]  /*8c20*/  SYNCS.PHASECHK.TRANS64.TRYWAIT P2, [UR11+0x13250], R7 ;  /* 0x01325007ff0075a7 */ /* 0x000e64000804014b */
[----:B-1----:R-:W-:Y:S05]  /*8c30*/  @!P2 BRA `(.L_x_1671) ;  /* 0x00000090009ca947 */ /* 0x002fea0003800000 */
.L_x_1670:
[C---:B-1----:R-:W-:Y:S01]  /*8c40*/  FMUL.FTZ R8, R0.reuse, R120 ;  /* 0x0000007800087220 */ /* 0x042fe20000410000 */
[C---:B------:R-:W-:Y:S01]  /*8c50*/  FMUL.FTZ R9, R0.reuse, R122 ;  /* 0x0000007a00097220 */ /* 0x040fe20000410000 */
[C---:B0-----:R-:W-:Y:S01]  /*8c60*/  FMUL.FTZ R7, R0.reuse, R121 ;  /* 0x0000007900077220 */ /* 0x041fe20000410000 */
        /* <DEDUP_REMOVED lines=25> */
[----:B------:R-:W-:Y:S01]  /*8e00*/  USHF.R.U32.HI UR6, URZ, 0x4, UR6 ;  /* 0x000000043f067899 */ /* 0x000fe20008011606 */
[C---:B------:R-:W-:Y:S01]  /*8e10*/  FMUL.FTZ R111, R0.reuse, R111 ;  /* 0x0000006f006f7220 */ /* 0x040fe20000410000 */
[----:B------:R-:W0:Y:S01]  /*8e20*/  MUFU.TANH R10, R10 ;  /* 0x0000000a000a7308 */ /* 0x000e220000002400 */
[----:B-1----:R-:W-:Y:S01]  /*8e30*/  FMNMX.FTZ R125, R9, R6, !PT ;  /* 0x00000006097d7209 */ /* 0x002fe20007810000 */
[----:B------:R-:W-:Y:S01]  /*8e40*/  ULOP3.LUT UR6, UR6, 0x3fff, URZ, 0xc0, !UPT ;  /* 0x00003fff06067892 */ /* 0x000fe2000f8ec03f */
[C---:B------:R-:W-:Y:S01]  /*8e50*/  FMUL.FTZ R112, R0.reuse, R112 ;  /* 0x0000007000707220 */ /* 0x040fe20000410000 */
[C---:B------:R-:W-:Y:S01]  /*8e60*/  FMUL.FTZ R114, R0.reuse, R114 ;  /* 0x0000007200727220 */ /* 0x040fe20000410000 */
[C---:B------:R-:W-:Y:S01]  /*8e70*/  FMUL.FTZ R113, R0.reuse, R113 ;  /* 0x0000007100717220 */ /* 0x040fe20000410000 */
[----:B------:R-:W-:Y:S01]  /*8e80*/  ULOP3.LUT UR6, UR6, 0x10000, URZ, 0xfc, !UPT ;  /* 0x0001000006067892 */ /* 0x000fe2000f8efc3f */
[C---:B------:R-:W-:Y:S01]  /*8e90*/  FMUL.FTZ R115, R0.reuse, R115 ;  /* 0x0000007300737220 */ /* 0x040fe20000410000 */
[----:B------:R-:W1:Y:S01]  /*8ea0*/  MUFU.TANH R11, R11 ;  /* 0x0000000b000b7308 */ /* 0x000e620000002400 */
[----:B--2---:R-:W-:Y:S01]  /*8eb0*/  FMNMX.FTZ R126, R7, R126, !PT ;  /* 0x0000007e077e7209 */ /* 0x004fe20007810000 */
[----:B------:R-:W-:Y:S01]  /*8ec0*/  UIMAD UR10, UR21, 0x280, UR6 ;  /* 0x00000280150a78a4 */ /* 0x000fe2000f8e0206 */
[C---:B------:R-:W-:Y:S01]  /*8ed0*/  FMUL.FTZ R116, R0.reuse, R116 ;  /* 0x0000007400747220 */ /* 0x040fe20000410000 */
[----:B------:R-:W-:Y:S01]  /*8ee0*/  WARPGROUP.ARRIVE ;  /* 0x00000000000079c5 */ /* 0x000fe20000000000 */
[C---:B------:R-:W-:Y:S01]  /*8ef0*/  FMUL.FTZ R118, R0.reuse, R118 ;  /* 0x0000007600767220 */ /* 0x040fe20000410000 */
[----:B------:R-:W-:Y:S01]  /*8f00*/  FMUL.FTZ R117, R0, R117 ;  /* 0x0000007500757220 */ /* 0x000fe20000410000 */
[----:B------:R-:W-:Y:S01]  /*8f10*/  UMOV UR7, 0xc0000010 ;  /* 0xc000001000077882 */ /* 0x000fe20000000000 */
[----:B------:R-:W2:Y:S01]  /*8f20*/  MUFU.TANH R13, R13 ;  /* 0x0000000d000d7308 */ /* 0x000ea20000002400 */
[----:B0-----:R-:W-:Y:S01]  /*8f30*/  FMNMX.FTZ R128, R10, R125, !PT ;  /* 0x0000007d0a807209 */ /* 0x001fe20007810000 */
[----:B------:R-:W-:Y:S01]  /*8f40*/  UMOV UR6, UR10 ;  /* 0x0000000a00067c82 */ /* 0x000fe20008000000 */
[C---:B------:R-:W-:Y:S01]  /*8f50*/  FMUL.FTZ R119, R0.reuse, R119 ;  /* 0x0000007700777220 */ /* 0x040fe20000410000 */
[C---:B------:R-:W-:Y:S01]  /*8f60*/  FMUL.FTZ R88, R0.reuse, R88 ;  /* 0x0000005800587220 */ /* 0x040fe20000410000 */
[----:B------:R-:W-:Y:S01]  /*8f70*/  QGMMA.64x64x32.F32.E4M3.E4M3 R24, R152, gdesc[UR4], R24, gsb0 ;  /* 0x00e0000498187df3 */ /* 0x000fe20008000818 */
        /* <DEDUP_REMOVED lines=45> */
[----:B------:R-:W-:Y:S01]  /*9250*/  UIADD3 UR6, UR10, 0x80, URZ ;  /* 0x000000800a067890 */ /* 0x000fe2000fffe03f */
[C---:B------:R-:W-:Y:S01]  /*9260*/  FMUL.FTZ R58, R0.reuse, R58 ;  /* 0x0000003a003a7220 */ /* 0x040fe20000410000 */
[C---:B------:R-:W-:Y:S01]  /*9270*/  FMUL.FTZ R59, R0.reuse, R59 ;  /* 0x0000003b003b7220 */ /* 0x040fe20000410000 */
[----:B------:R-:W-:Y:S01]  /*9280*/  FMUL.FTZ R60, R0, R60 ;  /* 0x0000003c003c7220 */ /* 0x000fe20000410000 */
[----:B------:R-:W-:Y:S01]  /*9290*/  UMOV UR7, 0xc0000010 ;  /* 0xc000001000077882 */ /* 0x000fe20000000000 */
        /* <DEDUP_REMOVED lines=14> */
[----:B------:R-:W-:-:S02]  /*9380*/  FMUL.FTZ R71, R0, R71 ;  /* 0x0000004700477220 */ /* 0x000fc40000410000 */
        /* <DEDUP_REMOVED lines=62> */
[----:B------:R-:W-:Y:S01]  /*9770*/  QGMMA.64x64x32.F32.E4M3.E4M3 R24, R140, gdesc[UR4], R24, gsb0 ;  /* 0x00e000048c187df3 */ /* 0x000fe20008000818 */
[----:B------:R-:W-:Y:S01]  /*9780*/  UIADD3 UR6, UR10, 0x200, URZ ;  /* 0x000002000a067890 */ /* 0x000fe2000fffe03f */
[----:B------:R-:W-:-:S04]  /*9790*/  UMOV UR7, 0xc0000010 ;  /* 0xc000001000077882 */ /* 0x000fc80000000000 */
        /* <DEDUP_REMOVED lines=24> */
[----:B------:R-:W-:Y:S06]  /*9920*/  QGMMA.64x64x32.F32.E4M3.E4M3 R24, R136, gdesc[UR4], R24, gsb0 ;  /* 0x00e0000488187df3 */ /* 0x000fec0008000818 */
        /* <DEDUP_REMOVED lines=20> */
[----:B------:R-:W-:-:S06]  /*9a70*/  WARPGROUP.DEPBAR.LE gsb0, 0x0 ;  /* 0x00008000000079c5 */ /* 0x000fcc0000010000 */
        /* <DEDUP_REMOVED lines=40> */
[----:B0-----:R-:W-:-:S05]  /*9d00*/  FMNMX.FTZ R127, R69, R56, !PT ;  /* 0x00000038457f7209 */ /* 0x001fca0007810000 */
[----:B------:R-:W0:Y:S01]  /*9d10*/  SHFL.BFLY PT, R56, R127, 0x2, 0x1f ;  /* 0x0c401f007f387f89 */ /* 0x000e2200000e0000 */
[----:B-1----:R-:W-:-:S05]  /*9d20*/  FMNMX.FTZ R128, R71, R128, !PT ;  /* 0x0000008047807209 */ /* 0x002fca0007810000 */
[----:B------:R-:W1:Y:S01]  /*9d30*/  SHFL.BFLY PT, R57, R128, 0x2, 0x1f ;  /* 0x0c401f0080397f89 */ /* 0x000e6200000e0000 */
[----:B0-----:R-:W-:Y:S01]  /*9d40*/  FMNMX.FTZ R129, R127, R56, !PT ;  /* 0x000000387f817209 */ /* 0x001fe20007810000 */
[----:B------:R-:W-:-:S04]  /*9d50*/  IMAD.U32 R127, RZ, RZ, UR20 ;  /* 0x00000014ff7f7e24 */ /* 0x000fc8000f8e00ff */
[----:B------:R-:W0:Y:S01]  /*9d60*/  SHFL.BFLY PT, R56, R129, 0x1, 0x1f ;  /* 0x0c201f0081387f89 */ /* 0x000e2200000e0000 */
[----:B-1----:R-:W-:-:S05]  /*9d70*/  FMNMX.FTZ R130, R128, R57, !PT ;  /* 0x0000003980827209 */ /* 0x002fca0007810000 */
[----:B------:R-:W1:Y:S01]  /*9d80*/  SHFL.BFLY PT, R57, R130, 0x1, 0x1f ;  /* 0x0c201f0082397f89 */ /* 0x000e6200000e0000 */
[----:B0-----:R-:W-:-:S05]  /*9d90*/  FMNMX.FTZ R56, R129, R56, !PT ;  /* 0x0000003881387209 */ /* 0x001fca0007810000 */
[C---:B------:R-:W-:Y:S01]  /*9da0*/  FADD.FTZ R5, -R56.reuse, R5 ;  /* 0x0000000538057221 */ /* 0x040fe20000010100 */
[----:B------:R-:W-:-:S01]  /*9db0*/  FFMA.FTZ R127, R56, R127, -8 ;  /* 0xc1000000387f7423 */ /* 0x000fc2000001007f */
[----:B-1----:R-:W-:Y:S02]  /*9dc0*/  FMNMX.FTZ R57, R130, R57, !PT ;  /* 0x0000003982397209 */ /* 0x002fe40007810000 */
[----:B------:R-:W-:Y:S01]  /*9dd0*/  FMUL.FTZ R128, R5, UR20 ;  /* 0x0000001405807c20 */ /* 0x000fe20008410000 */
[--C-:B------:R-:W-:Y:S01]  /*9de0*/  FFMA.FTZ R129, R8, UR20, -R127.reuse ;  /* 0x0000001408817c23 */ /* 0x100fe2000801087f */
[----:B------:R-:W-:-:S01]  /*9df0*/  FFMA.FTZ R8, R7, UR20, -R127 ;  /* 0x0000001407087c23 */ /* 0x000fc2000801087f */
[----:B------:R-:W-:Y:S01]  /*9e00*/  FFMA.FTZ R7, R11, UR20, -R127 ;  /* 0x000000140b077c23 */ /* 0x000fe2000801087f */
[----:B------:R-:W-:-:S01]  /*9e10*/  FADD.FTZ R5, -R57, R6 ;  /* 0x0000000639057221 */ /* 0x000fc20000010100 */
[--C-:B------:R-:W-:Y:S01]  /*9e20*/  FFMA.FTZ R11, R15, UR20, -R127.reuse ;  /* 0x000000140f0b7c23 */ /* 0x100fe2000801087f */
[----:B------:R0:W-:Y:S01]  /*9e30*/  MUFU.EX2 R6, R128 ;  /* 0x0000008000067308 */ /* 0x0001e20000000800 */
[----:B------:R-:W-:-:S01]  /*9e40*/  FFMA.FTZ R15, R121, UR20, -R127 ;  /* 0x00000014790f7c23 */ /* 0x000fc2000801087f */
[--C-:B------:R-:W-:Y:S01]  /*9e50*/  FFMA.FTZ R121, R125, UR20, -R127.reuse ;  /* 0x000000147d797c23 */ /* 0x100fe2000801087f */
[----:B------:R-:W-:Y:S01]  /*9e60*/  FMUL.FTZ R5, R5, UR20 ;  /* 0x0000001405057c20 */ /* 0x000fe20008410000 */
[--C-:B------:R-:W-:Y:S01]  /*9e70*/  FFMA.FTZ R12, R12, UR20, -R127.reuse ;  /* 0x000000140c0c7c23 */ /* 0x100fe2000801087f */
[----:B------:R-:W-:-:S01]  /*9e80*/  FFMA.FTZ R20, R20, UR20, -R127 ;  /* 0x0000001414147c23 */ /* 0x000fc2000801087f */
[--C-:B------:R-:W-:Y:S01]  /*9e90*/  FFMA.FTZ R122, R122, UR20, -R127.reuse ;  /* 0x000000147a7a7c23 */ /* 0x100fe2000801087f */
[----:B------:R-:W-:-:S01]  /*9ea0*/  FFMA.FTZ R104, R104, UR20, -R127 ;  /* 0x0000001468687c23 */ /* 0x000fc2000801087f */
[----:B------:R-:W1:Y:S01]  /*9eb0*/  MUFU.EX2 R129, R129 ;  /* 0x0000008100817308 */ /* 0x000e620000000800 */
[----:B0-----:R-:W-:-:S02]  /*9ec0*/  IMAD.U32 R128, RZ, RZ, UR20 ;  /* 0x00000014ff807e24 */ /* 0x001fc4000f8e00ff */
[--C-:B------:R-:W-:Y:S01]  /*9ed0*/  FFMA.FTZ R105, R105, UR20, -R127.reuse ;  /* 0x0000001469697c23 */ /* 0x100fe2000801087f */
[----:B------:R-:W-:-:S01]  /*9ee0*/  FFMA.FTZ R108, R108, UR20, -R127 ;  /* 0x000000146c6c7c23 */ /* 0x000fc2000801087f */
[----:B------:R-:W-:Y:S01]  /*9ef0*/  FFMA.FTZ R109, R109, UR20, -R127 ;  /* 0x000000146d6d7c23 */ /* 0x000fe2000801087f */
[----:B------:R-:W-:-:S01]  /*9f00*/  FFMA.FTZ R125, R57, R128, -8 ;  /* 0xc1000000397d7423 */ /* 0x000fc20000010080 */
        /* <DEDUP_REMOVED lines=11> */
[----:B-1----:R-:W-:-:S01]  /*9fc0*/  FFMA.FTZ R3, R6, R3, R129 ;  /* 0x0000000306037223 */ /* 0x002fc20000010081 */
[----:B------:R-:W-:Y:S01]  /*9fd0*/  FFMA.FTZ R123, R124, UR20, -R125 ;  /* 0x000000147c7b7c23 */ /* 0x000fe2000801087d */
        /* <DEDUP_REMOVED lines=31> */
[----:B------:R-:W-:Y:S01]  /*a1d0*/  FFMA.FTZ R69, R69, UR20, -R127 ;  /* 0x0000001445457c23 */ /* 0x000fe2000801087f */
        /* <DEDUP_REMOVED lines=41> */
[----:B------:R-:W-:-:S04]  /*a470*/  FFMA.FTZ R71, R71, UR20, -R125 ;  /* 0x0000001447477c23 */ /* 0x000fc8000801087d */
        /* <DEDUP_REMOVED lines=106> */
[----:B------:R-:W-:-:S06]  /*ab20*/  IMAD.U32 R127, RZ, RZ, UR37 ;  /* 0x00000025ff7f7e24 */ /* 0x000fcc000f8e00ff */
[----:B------:R-:W0:Y:S01]  /*ab30*/  MUFU.EX2 R121, R121 ;  /* 0x0000007900797308 */ /* 0x000e220000000800 */
[----:B-1----:R-:W-:-:S01]  /*ab40*/  FADD.FTZ R130, R85, R2 ;  /* 0x0000000255827221 */ /* 0x002fc20000010000 */
[----:B------:R-:W-:-:S05]  /*ab50*/  @!P1 LEA R2, R127, UR45, 0x3 ;  /* 0x0000002d7f029c11 */ /* 0x000fca000f8e18ff */
[----:B------:R-:W-:Y:S01]  /*ab60*/  @!P1 VIADD R2, R2, 0x13240 ;  /* 0x0001324002029836 */ /* 0x000fe20000000000 */
[----:B------:R-:W1:Y:S01]  /*ab70*/  MUFU.EX2 R58, R58 ;  /* 0x0000003a003a7308 */ /* 0x000e620000000800 */
[----:B--2---:R-:W-:-:S03]  /*ab80*/  FADD.FTZ R3, R87, R124 ;  /* 0x0000007c57037221 */ /* 0x004fc60000010000 */
[----:B------:R-:W-:-:S04]  /*ab90*/  @!P1 PRMT R2, RZ, 0x654, R2 ;  /* 0x00000654ff029816 */ /* 0x000fc80000000002 */
[----:B------:R-:W2:Y:S01]  /*aba0*/  MUFU.EX2 R126, R126 ;  /* 0x0000007e007e7308 */ /* 0x000ea20000000800 */
[----:B0-----:R-:W-:-:S01]  /*abb0*/  FADD.FTZ R127, R121, R130 ;  /* 0x00000082797f7221 */ /* 0x001fc20000010000 */
[----:B------:R0:W-:Y:S06]  /*abc0*/  @!P1 SYNCS.ARRIVE.TRANS64.RED.A1T0 RZ, [R2+URZ], RZ ;  /* 0x000000ff02ff99a7 */ /* 0x0001ec000810043f */
        /* <DEDUP_REMOVED lines=25> */
[----:B-1----:R-:W-:-:S01]  /*ad60*/  FADD.FTZ R124, R70, R125 ;  /* 0x0000007d467c7221 */ /* 0x002fc20000010000 */
[----:B0-----:R-:W-:-:S03]  /*ad70*/  FADD.FTZ R3, R69, R2 ;  /* 0x0000000245037221 */ /* 0x001fc60000010000 */
[----:B--2---:R-:W-:Y:S01]  /*ad80*/  FADD.FTZ R2, R71, R124 ;  /* 0x0000007c47027221 */ /* 0x004fe20000010000 */
[----:B------:R-:W-:Y:S06]  /*ad90*/  @!P0 BRA `(.L_x_1672) ;  /* 0x0000000000048947 */ /* 0x000fec0003800000 */
[----:B------:R-:W-:Y:S01]  /*ada0*/  BPT.TRAP 0x1 ;  /* 0x000000040000795c */ /* 0x000fe20000300000 */
.L_x_1672:
        /* <DEDUP_REMOVED lines=83> */
.L_x_1663:
[----:B------:R-:W-:Y:S06]  /*b2e0*/  BAR.ARV 0x8, 0x1a0 ;  /* 0x0206800000007b1d */ /* 0x000fec0000002000 */
[----:B------:R-:W-:Y:S05]  /*b2f0*/  @!P0 BRA `(.L_x_1674) ;  /* 0x0000000000048947 */ /* 0x000fea0003800000 */
[----:B------:R-:W-:Y:S01]  /*b300*/  BPT.TRAP 0x1 ;  /* 0x000000040000795c */ /* 0x000fe20000300000 */
.L_x_1674:
[----:B------:R-:W-:Y:S01]  /*b310*/  ULEA UR14, UR37, UR45, 0x3 ;  /* 0x0000002d250e7291 */ /* 0x000fe2000f8e183f */
[----:B------:R-:W-:-:S04]  /*b320*/  MOV R0, UR36 ;  /* 0x0000002400007c02 */ /* 0x000fc80008000f00 */
[----:B------:R-:W-:-:S04]  /*b330*/  SHF.L.U32 R0, R0, 0x1f, RZ ;  /* 0x0000001f00007819 */ /* 0x000fc800000006ff */
[----:B------:R0:W1:Y:S01]  /*b340*/  SYNCS.PHASECHK.TRANS64.TRYWAIT P1, [UR14+0x13250], R0 ;  /* 0x01325000ff0075a7 */ /* 0x000062000802014e */
[----:B------:R-:W-:Y:S05]  /*b350*/  @!P0 BRA `(.L_x_1675) ;  /* 0x0000000000048947 */ /* 0x000fea0003800000 */
[----:B------:R-:W-:Y:S01]  /*b360*/  BPT.TRAP 0x1 ;  /* 0x000000040000795c */ /* 0x000fe20000300000 */
.L_x_1675:
[----:B-1----:R-:W-:Y:S05]  /*b370*/  @P1 BRA `(.L_x_1676) ;  /* 0x0000000000081947 */ /* 0x002fea0003800000 */
[----:B------:R-:W1:Y:S02]  /*b380*/  SYNCS.PHASECHK.TRANS64.TRYWAIT P1, [UR14+0x13250], R0 ;  /* 0x01325000ff0075a7 */ /* 0x000e64000802014e */
[----:B-1----:R-:W-:Y:S05]  /*b390*/  @!P1 BRA `(.L_x_1677) ;  /* 0x0000006800dc9947 */ /* 0x002fea0003800000 */
.L_x_1676:
        /* <DEDUP_REMOVED lines=10> */
[----:B------:R-:W-:Y:S01]  /*b440*/  @UP0 ULDC.64 UR10, c[0x0][0x9c8] ;  /* 0x00027200000a0ab9 */ /* 0x000fe20000000a00 */
[----:B------:R-:W-:Y:S02]  /*b450*/  @UP0 USHF.R.S32.HI UR7, URZ, 0x1f, UR43 ;  /* 0x0000001f3f070899 */ /* 0x000fe4000801142b */
[----:B------:R-:W-:Y:S01]  /*b460*/  @UP0 UIMAD UR6, UR39, UR10, URZ ;  /* 0x0000000a270602a4 */ /* 0x000fe2000f8e023f */
[----:B------:R-:W-:Y:S01]  /*b470*/  @UP0 ULDC.64 UR12, c[0x0][0x9d0] ;  /* 0x00027400000c0ab9 */ /* 0x000fe20000000a00 */
[----:B------:R-:W-:Y:S02]  /*b480*/  @UP0 UIMAD.WIDE.U32 UR8, UR38, UR10, URZ ;  /* 0x0000000a260802a5 */ /* 0x000fe4000f8e003f */
[----:B------:R-:W-:Y:S02]  /*b490*/  @UP0 UIMAD UR6, UR38, UR11, UR6 ;  /* 0x0000000b260602a4 */ /* 0x000fe4000f8e0206 */
[----:B------:R-:W-:Y:S02]  /*b4a0*/  UIMAD UR10, UR37, 0x280, UR45 ;  /* 0x00000280250a78a4 */ /* 0x000fe4000f8e022d */
[----:B------:R-:W-:-:S02]  /*b4b0*/  @UP0 UIMAD UR7, UR7, UR12, URZ ;  /* 0x0000000c070702a4 */ /* 0x000fc4000f8e023f */
[----:B------:R-:W-:Y:S02]  /*b4c0*/  @UP0 UIADD3 UR9, UR9, UR6, URZ ;  /* 0x0000000609090290 */ /* 0x000fe4000fffe03f */
[----:B------:R-:W-:Y:S01]  /*b4d0*/  @UP0 UIMAD UR11, UR43, UR13, UR7 ;  /* 0x0000000d2b0b02a4 */ /* 0x000fe2000f8e0207 */
[----:B------:R-:W-:Y:S02]  /*b4e0*/  UMOV UR6, UR10 ;  /* 0x0000000a00067c82 */ /* 0x000fe40008000000 */
[----:B------:R-:W-:Y:S02]  /*b4f0*/  UMOV UR7, 0xc0000010 ;  /* 0xc000001000077882 */ /* 0x000fe40000000000 */
[----:B------:R-:W-:Y:S01]  /*b500*/  QGMMA.64x64x32.F32.E4M3.E4M3 R24, R152, gdesc[UR4], R24, gsb0 ;  /* 0x00e0000498187df3 */ /* 0x000fe20008000818 */
[----:B------:R-:W-:-:S04]  /*b510*/  @UP0 UIMAD.WIDE.U32 UR6, UR43, UR12, UR8 ;  /* 0x0000000c2b0602a5 */ /* 0x000fc8000f8e0008 */
[----:B------:R-:W-:Y:S02]  /*b520*/  @UP0 UIADD3 UR7, UR7, UR11, URZ ;  /* 0x0000000b07070290 */ /* 0x000fe4000fffe03f */
[----:B------:R-:W-:-:S04]  /*b530*/  @UP0 ULEA UR4, UP1, UR6, UR4, 0x2 ;  /* 0x0000000406040291 */ /* 0x000fc8000f82103f */
[----:B------:R-:W-:Y:S02]  /*b540*/  @UP0 ULEA.HI.X UR5, UR6, UR5, UR7, 0x2, UP1 ;  /* 0x0000000506050291 */ /* 0x000fe400088f1407 */
[----:B------:R-:W-:-:S04]  /*b550*/  IMAD.U32 R4, RZ, RZ, UR4 ;  /* 0x00000004ff047e24 */ /* 0x000fc8000f8e00ff */
[----:B-1----:R-:W-:Y:S01]  /*b560*/  IMAD.U32 R5, RZ, RZ, UR5 ;  /* 0x00000005ff057e24 */ /* 0x002fe2000f8e00ff */
[----:B------:R-:W-:-:S04]  /*b570*/  UIADD3 UR4, UR10, 0x80, URZ ;  /* 0x000000800a047890 */ /* 0x000fc8000fffe03f */
[----:B------:R1:W2:Y:S01]  /*b580*/  @P1 LDG.E R6, desc[UR52][R4.64] ;  /* 0x0000003404061981 */ /* 0x0002a2000c1e1900 */
        /* <DEDUP_REMOVED lines=14> */
[----:B0-----:R-:W0:Y:S04]  /*b670*/  SHFL.BFLY PT, R0, R3, 0x2, 0x1f ;  /* 0x0c401f0003007f89 */ /* 0x001e2800000e0000 */
[----:B------:R-:W3:Y:S01]  /*b680*/  SHFL.BFLY PT, R7, R2, 0x2, 0x1f ;  /* 0x0c401f0002077f89 */ /* 0x000ee200000e0000 */
[----:B------:R-:W-:Y:S02]  /*b690*/  WARPGROUP.DEPBAR.LE gsb0, 0x0 ;  /* 0x00008000000079c5 */ /* 0x000fe40000010000 */
[----:B------:R-:W-:-:S06]  /*b6a0*/  WARPGROUP.ARRIVE ;  /* 0x00000000000079c5 */ /* 0x000fcc0000000000 */
[----:B------:R-:W-:Y:S01]  /*b6b0*/  QGMMA.64x64x32.F32.E4M3.E4M3 R24, R140, gdesc[UR4], R24, gsb0 ;  /* 0x00e000048c187df3 */ /* 0x000fe20008000818 */
[----:B0-----:R-:W-:-:S01]  /*b6c0*/  FADD.FTZ R0, R0, R3 ;  /* 0x0000000300007221 */ /* 0x001fc20000010000 */
[----:B------:R-:W-:Y:S01]  /*b6d0*/  UIADD3 UR10, UR10, 0x200, URZ ;  /* 0x000002000a0a7890 */ /* 0x000fe2000fffe03f */
[----:B---3--:R-:W-:-:S01]  /*b6e0*/  FADD.FTZ R7, R7, R2 ;  /* 0x0000000207077221 */ /* 0x008fc20000010000 */
[----:B------:R-:W-:Y:S02]  /*b6f0*/  UMOV UR11, 0xc0000010 ;  /* 0xc0000010000b7882 */ /* 0x000fe40000000000 */
[----:B-1----:R-:W0:Y:S04]  /*b700*/  SHFL.BFLY PT, R5, R0, 0x1, 0x1f ;  /* 0x0c201f0000057f89 */ /* 0x002e2800000e0000 */
        /* <DEDUP_REMOVED lines=17> */
[----:B------:R-:W3:Y:S01]  /*b820*/  @P1 MUFU.RCP R7, R9 ;  /* 0x0000000900071308 */ /* 0x000ee20000001000 */
        /* <DEDUP_REMOVED lines=10> */
[-C--:B--2---:R-:W-:Y:S01]  /*b8d0*/  FMUL.FTZ R3, R3, R6.reuse ;  /* 0x0000000603037220 */ /* 0x084fe20000410000 */
[----:B---3--:R-:W-:Y:S01]  /*b8e0*/  FMUL.FTZ R4, R7, R6 ;  /* 0x0000000607047220 */ /* 0x008fe20000410000 */
[----:B------:R-:W-:-:S02]  /*b8f0*/  WARPGROUP.DEPBAR.LE gsb0, 0x0 ;  /* 0x00008000000079c5 */ /* 0x000fc40000010000 */
[----:B------:R-:W-:Y:S05]  /*b900*/  @!P0 BRA `(.L_x_1678) ;  /* 0x0000000000048947 */ /* 0x000fea0003800000 */
[----:B------:R-:W-:Y:S01]  /*b910*/  BPT.TRAP 0x1 ;  /* 0x000000040000795c */ /* 0x000fe20000300000 */
.L_x_1678:
        /* <DEDUP_REMOVED lines=42> */
.L_x_1645:
[----:B------:R-:W0:Y:S01]  /*bbc0*/  S2R R4, SR_CgaCtaId ;  /* 0x0000000000047919 */ /* 0x000e220000008800 */
[----:B------:R-:W-:Y:S01]  /*bbd0*/  MOV R3, 0x400 ;  /* 0x0000040000037802 */ /* 0x000fe20000000f00 */
[----:B------:R-:W-:Y:S01]  /*bbe0*/  BSSY B0, `(.L_x_1679) ;  /* 0x00001c8000007945 */ /* 0x000fe20003800000 */
[----:B------:R-:W-:Y:S02]  /*bbf0*/  BAR.SYNC.DEFER_BLOCKING 0x5, 0x200 ;  /* 0x0148000000007b1d */ /* 0x000fe40000010000 */
[----:B0-----:R-:W-:-:S05]  /*bc00*/  LEA R3, R4, R3, 0x18 ;  /* 0x0000000304037211 */ /* 0x001fca00078ec0ff */
[----:B------:R-:W0:Y:S02]  /*bc10*/  LDS.128 R28, [R3+0x132d0] ;  /* 0x0132d000031c7984 */ /* 0x000e240000000c00 */
[----:B0-----:R-:W-:Y:S02]  /*bc20*/  R2UR UR50, R29 ;  /* 0x000000001d3272ca */ /* 0x001fe400000e0000 */
[----:B------:R-:W-:Y:S01]  /*bc30*/  R2UR UR43, R30 ;  /* 0x000000001e2b72ca */ /* 0x000fe200000e0000 */
[----:B------:R-:W-:Y:S06]  /*bc40*/  BAR.ARV 0x4, 0x200 ;  /* 0x0108000000007b1d */ /* 0x000fec0000002000 */
[----:B------:R-:W-:Y:S08]  /*bc50*/  @P0 BRA `(.L_x_1680) ;  /* 0x00000010008c0947 */ /* 0x000ff00003800000 */
[----:B------:R-:W0:Y:S01]  /*bc60*/  S2R R35, SR_TID.X ;  /* 0x0000000000237919 */ /* 0x000e220000002100 */
[----:B------:R-:W-:Y:S01]  /*bc70*/  ULDC.64 UR4, c[0x4][0x38] ;  /* 0x01000e0000047ab9 */ /* 0x000fe20000000a00 */
[----:B------:R-:W1:Y:S01]  /*bc80*/  S2R R30, SR_SWINHI ;  /* 0x00000000001e7919 */ /* 0x000e620000002f00 */
[----:B------:R-:W-:Y:S01]  /*bc90*/  F2FP.BF16.F32.PACK_AB R9, R9, R10 ;  /* 0x0000000a0909723e */ /* 0x000fe200000010ff */
[----:B------:R-:W-:Y:S01]  /*bca0*/  ULDC.64 UR6, c[0x0][0xbe0] ;  /* 0x0002f80000067ab9 */ /* 0x000fe20000000a00 */
[----:B0-----:R-:W-:-:S05]  /*bcb0*/  IMAD.SHL.U32 R4, R35, 0x4, RZ ;  /* 0x0000000423047824 */ /* 0x001fca00078e00ff */
[----:B------:R-:W-:-:S04]  /*bcc0*/  LOP3.LUT R4, R4, 0xc, RZ, 0xc0, !PT ;  /* 0x0000000c04047812 */ /* 0x000fc800078ec0ff */
[----:B------:R-:W-:-:S04]  /*bcd0*/  IADD3 R4, P0, R4, UR4, RZ ;  /* 0x0000000404047c10 */ /* 0x000fc8000ff1e0ff */
[----:B------:R-:W-:Y:S02]  /*bce0*/  IADD3.X R5, RZ, UR5, RZ, P0, !PT ;  /* 0x00000005ff057c10 */ /* 0x000fe400087fe4ff */
[----:B------:R-:W-:Y:S02]  /*bcf0*/  F2FP.BF16.F32.PACK_AB R8, R7, R8 ;  /* 0x000000080708723e */ /* 0x000fe400000010ff */
[----:B------:R-:W-:Y:S01]  /*bd00*/  F2FP.BF16.F32.PACK_AB R10, R55, R6 ;  /* 0x00000006370a723e */ /* 0x000fe200000010ff */
[----:B------:R0:W2:Y:S01]  /*bd10*/  LDG.E.CONSTANT R28, desc[UR52][R4.64] ;  /* 0x00000034041c7981 */ /* 0x0000a2000c1e9900 */
[----:B------:R-:W-:Y:S01]  /*bd20*/  F2FP.BF16.F32.PACK_AB R14, R13, R14 ;  /* 0x0000000e0d0e723e */ /* 0x000fe200000010ff */
[----:B------:R-:W-:Y:S01]  /*bd30*/  UISETP.NE.U32.AND UP1, UPT, UR6, URZ, UPT ;  /* 0x0000003f0600728c */ /* 0x000fe2000bf25070 */
[----:B------:R-:W-:Y:S01]  /*bd40*/  F2FP.BF16.F32.PACK_AB R21, R21, R24 ;  /* 0x000000181515723e */ /* 0x000fe200000010ff */
[----:B------:R-:W-:Y:S01]  /*bd50*/  ULDC.64 UR4, c[0x0][0xbd8] ;  /* 0x0002f60000047ab9 */ /* 0x000fe20000000a00 */
[----:B------:R-:W-:Y:S01]  /*bd60*/  F2FP.BF16.F32.PACK_AB R36, R36, R57 ;  /* 0x000000392424723e */ /* 0x000fe200000010ff */
[----:B------:R-:W-:Y:S01]  /*bd70*/  UISETP.NE.AND.EX UP1, UPT, UR7, URZ, UPT, UP1 ;  /* 0x0000003f0700728c */ /* 0x000fe2000bf25310 */
[----:B------:R-:W-:Y:S01]  /*bd80*/  F2FP.BF16.F32.PACK_AB R11, R11, R12 ;  /* 0x0000000c0b0b723e */ /* 0x000fe200000010ff */
[----:B------:R-:W-:Y:S01]  /*bd90*/  UISETP.NE.U32.AND UP0, UPT, UR4, URZ, UPT ;  /* 0x0000003f0400728c */ /* 0x000fe2000bf05070 */
[----:B------:R-:W-:Y:S01]  /*bda0*/  F2FP.BF16.F32.PACK_AB R34, R34, R37 ;  /* 0x000000252222723e */ /* 0x000fe200000010ff */
[----:B------:R-:W-:Y:S01]  /*bdb0*/  ULEA UR4, UP2, UR38, UR4, 0x2 ;  /* 0x0000000426047291 */ /* 0x000fe2000f84103f */
[----:B0-----:R-:W-:Y:S01]  /*bdc0*/  LOP3.LUT P0, R4, R35, 0x3, RZ, 0xc0, !PT ;  /* 0x0000000323047812 */ /* 0x001fe2000780c0ff */
[----:B------:R-:W-:Y:S01]  /*bdd0*/  UISETP.NE.AND.EX UP0, UPT, UR5, URZ, UPT, UP0 ;  /* 0x0000003f0500728c */ /* 0x000fe2000bf05300 */
[----:B------:R-:W-:Y:S01]  /*bde0*/  F2FP.BF16.F32.PACK_AB R60, R60, R61 ;  /* 0x0000003d3c3c723e */ /* 0x000fe200000010ff */
[----:B------:R-:W-:Y:S01]  /*bdf0*/  ULEA.HI.X UR6, UR38, UR5, UR39, 0x2, UP2 ;  /* 0x0000000526067291 */ /* 0x000fe200090f1427 */
[----:B------:R-:W-:-:S02]  /*be00*/  ISETP.EQ.OR P0, PT, R4, 0x3, !P0 ;  /* 0x000000030400780c */ /* 0x000fc40004702670 */
[----:B------:R-:W-:Y:S02]  /*be10*/  MOV R4, R3 ;  /* 0x0000000300047202 */ /* 0x000fe40000000f00 */
[----:B-1----:R-:W-:Y:S02]  /*be20*/  MOV R5, R30 ;  /* 0x0000001e00057202 */ /* 0x002fe40000000f00 */
[----:B------:R-:W-:Y:S02]  /*be30*/  SEL R47, R21, R14, P0 ;  /* 0x0000000e152f7207 */ /* 0x000fe40000000000 */
[----:B------:R-:W-:Y:S01]  /*be40*/  SEL R37, R11, R8, P0 ;  /* 0x000000080b257207 */ /* 0x000fe20000000000 */
[----:B------:R-:W-:Y:S01]  /*be50*/  IMAD.WIDE R6, R157, 0x2, R4 ;  /* 0x000000029d067825 */ /* 0x000fe200078e0204 */
[----:B------:R-:W-:Y:S02]  /*be60*/  SEL R39, R8, R11, P0 ;  /* 0x0000000b08277207 */ /* 0x000fe40000000000 */
[----:B------:R-:W-:-:S02]  /*be70*/  SEL R21, R14, R21, P0 ;  /* 0x000000150e157207 */ /* 0x000fc40000000000 */
[C---:B------:R-:W-:Y:S02]  /*be80*/  LOP3.LUT R13, R6.reuse, 0x380, RZ, 0xc0, !PT ;  /* 0x00000380060d7812 */ /* 0x040fe400078ec0ff */
[C---:B------:R-:W-:Y:S02]  /*be90*/  IADD3 R57, P1, R6.reuse, 0x60, RZ ;  /* 0x0000006006397810 */ /* 0x040fe40007f3e0ff */
[C---:B------:R-:W-:Y:S02]  /*bea0*/  IADD3 R53, P3, R6.reuse, 0x20, RZ ;  /* 0x0000002006357810 */ /* 0x040fe40007f7e0ff */
[----:B------:R-:W-:Y:S02]  /*beb0*/  SHF.R.U64 R13, R13, 0x3, RZ ;  /* 0x000000030d0d7819 */ /* 0x000fe400000012ff */
[----:B------:R-:W-:Y:S02]  /*bec0*/  IADD3 R55, P2, R6, 0x40, RZ ;  /* 0x0000004006377810 */ /* 0x000fe40007f5e0ff */
[----:B------:R-:W-:-:S02]  /*bed0*/  F2FP.BF16.F32.PACK_AB R44, R44, R45 ;  /* 0x0000002d2c2c723e */ /* 0x000fc400000010ff */
[----:B------:R-:W-:Y:S01]  /*bee0*/  F2FP.BF16.F32.PACK_AB R59, R58, R59 ;  /* 0x0000003b3a3b723e */ /* 0x000fe200000010ff */
[--C-:B------:R-:W-:Y:S01]  /*bef0*/  IMAD.X R11, RZ, RZ, R7.reuse, P2 ;  /* 0x000000ffff0b7224 */ /* 0x100fe200010e0607 */
[----:B------:R-:W-:Y:S02]  /*bf00*/  F2FP.BF16.F32.PACK_AB R41, R40, R41 ;  /* 0x000000292829723e */ /* 0x000fe400000010ff */
[----:B------:R-:W-:Y:S02]  /*bf10*/  LOP3.LUT R8, R53, 0x380, RZ, 0xc0, !PT ;  /* 0x0000038035087812 */ /* 0x000fe400078ec0ff */
[----:B------:R-:W-:Y:S02]  /*bf20*/  LOP3.LUT R14, R57, 0x380, RZ, 0xc0, !PT ;  /* 0x00000380390e7812 */ /* 0x000fe400078ec0ff */
[----:B------:R-:W-:Y:S01]  /*bf30*/  LOP3.LUT R6, R13, R6, RZ, 0x3c, !PT ;  /* 0x000000060d067212 */ /* 0x000fe200078e3cff */
[----:B------:R-:W-:Y:S01]  /*bf40*/  IMAD.X R13, RZ, RZ, R7, P3 ;  /* 0x000000ffff0d7224 */ /* 0x000fe200018e0607 */
[----:B------:R-:W-:-:S02]  /*bf50*/  F2FP.BF16.F32.PACK_AB R33, R33, R56 ;  /* 0x000000382121723e */ /* 0x000fc400000010ff */
[----:B------:R-:W-:Y:S02]  /*bf60*/  F2FP.BF16.F32.PACK_AB R27, R26, R27 ;  /* 0x0000001b1a1b723e */ /* 0x000fe400000010ff */
[----:B------:R-:W-:Y:S02]  /*bf70*/  F2FP.BF16.F32.PACK_AB R25, R25, R32 ;  /* 0x000000201919723e */ /* 0x000fe400000010ff */
[----:B------:R-:W-:Y:S02]  /*bf80*/  F2FP.BF16.F32.PACK_AB R20, R15, R20 ;  /* 0x000000140f14723e */ /* 0x000fe400000010ff */
[----:B------:R-:W-:Y:S02]  /*bf90*/  SEL R15, R60, R59, P0 ;  /* 0x0000003b3c0f7207 */ /* 0x000fe40000000000 */
[----:B------:R-:W-:Y:S02]  /*bfa0*/  SEL R43, R44, R41, P0 ;  /* 0x000000292c2b7207 */ /* 0x000fe40000000000 */
[----:B------:R-:W-:-:S02]  /*bfb0*/  SHF.R.U64 R8, R8, 0x3, RZ ;  /* 0x0000000308087819 */ /* 0x000fc400000012ff */
[----:B------:R-:W-:Y:S02]  /*bfc0*/  SHF.R.U64 R14, R14, 0x3, RZ ;  /* 0x000000030e0e7819 */ /* 0x000fe400000012ff */
[----:B------:R-:W-:Y:S02]  /*bfd0*/  MOV R52, R6 ;  /* 0x0000000600347202 */ /* 0x000fe40000000f00 */
        /* <DEDUP_REMOVED lines=10> */
[----:B------:R-:W-:Y:S01]  /*c080*/  IMAD.X R9, RZ, RZ, R7, P1 ;  /* 0x000000ffff097224 */ /* 0x000fe200008e0607 */
[----:B------:R-:W-:Y:S01]  /*c090*/  LOP3.LUT R12, R8, R53, RZ, 0x3c, !PT ;  /* 0x00000035080c7212 */ /* 0x000fe200078e3cff */
[----:B------:R-:W-:Y:S01]  /*c0a0*/  IMAD.U32 R7, RZ, RZ, UR6 ;  /* 0x00000006ff077e24 */ /* 0x000fe2000f8e00ff */
[----:B------:R-:W-:-:S02]  /*c0b0*/  LOP3.LUT R8, R14, R57, RZ, 0x3c, !PT ;  /* 0x000000390e087212 */ /* 0x000fc400078e3cff */
[----:B------:R-:W-:Y:S02]  /*c0c0*/  LOP3.LUT R10, R55, 0x380, RZ, 0xc0, !PT ;  /* 0x00000380370a7812 */ /* 0x000fe400078ec0ff */
[----:B------:R-:W-:Y:S02]  /*c0d0*/  MOV R50, R12 ;  /* 0x0000000c00327202 */ /* 0x000fe40000000f00 */
[----:B------:R-:W-:Y:S02]  /*c0e0*/  SHF.R.U64 R10, R10, 0x3, RZ ;  /* 0x000000030a0a7819 */ /* 0x000fe400000012ff */
[----:B------:R-:W-:Y:S02]  /*c0f0*/  PLOP3.LUT P1, PT, PT, PT, UP1, 0x80, 0x0 ;  /* 0x000000000000781c */ /* 0x000fe40003f2f018 */
[----:B------:R-:W-:Y:S02]  /*c100*/  LOP3.LUT R10, R10, R55, RZ, 0x3c, !PT ;  /* 0x000000370a0a7212 */ /* 0x000fe400078e3cff */
[----:B--2---:R-:W-:Y:S01]  /*c110*/  LOP3.LUT R6, R28, 0x2, RZ, 0x3c, !PT ;  /* 0x000000021c067812 */ /* 0x004fe200078e3cff */
[----:B------:R-:W-:Y:S04]  /*c120*/  SHFL.IDX PT, R15, R15, R28, 0x1c1f ;  /* 0x001c1f1c0f0f7589 */ /* 0x000fe800000e0000 */
[----:B------:R-:W-:Y:S04]  /*c130*/  SHFL.IDX PT, R43, R43, R28, 0x1c1f ;  /* 0x001c1f1c2b2b7589 */ /* 0x000fe800000e0000 */
[----:B------:R-:W-:Y:S04]  /*c140*/  SHFL.IDX PT, R14, R59, R6, 0x1c1f ;  /* 0x001c1f063b0e7589 */ /* 0x000fe800000e0000 */
[----:B------:R-:W-:Y:S04]  /*c150*/  SHFL.IDX PT, R38, R41, R6, 0x1c1f ;  /* 0x001c1f0629267589 */ /* 0x000fe800000e0000 */
[----:B------:R-:W-:Y:S04]  /*c160*/  SHFL.IDX PT, R29, R29, R28, 0x1c1f ;  /* 0x001c1f1c1d1d7589 */ /* 0x000fe800000e0000 */
[----:B------:R-:W-:Y:S04]  /*c170*/  SHFL.IDX PT, R35, R35, R28, 0x1c1f ;  /* 0x001c1f1c23237589 */ /* 0x000fe800000e0000 */
[----:B------:R-:W-:Y:S04]  /*c180*/  SHFL.IDX PT, R45, R45, R28, 0x1c1f ;  /* 0x001c1f1c2d2d7589 */ /* 0x000fe800000e0000 */
[----:B------:R-:W0:Y:S04]  /*c190*/  SHFL.IDX PT, R20, R33, R6, 0x1c1f ;  /* 0x001c1f0621147589 */ /* 0x000e2800000e0000 */
[----:B------:R-:W1:Y:S04]  /*c1a0*/  SHFL.IDX PT, R30, R25, R6, 0x1c1f ;  /* 0x001c1f06191e7589 */ /* 0x000e6800000e0000 */
[----:B------:R-:W2:Y:S04]  /*c1b0*/  SHFL.IDX PT, R44, R27, R6, 0x1c1f ;  /* 0x001c1f061b2c7589 */ /* 0x000ea800000e0000 */
[----:B------:R-:W-:Y:S04]  /*c1c0*/  SHFL.IDX PT, R47, R47, R28, 0x1c1f ;  /* 0x001c1f1c2f2f7589 */ /* 0x000fe800000e0000 */
[----:B------:R-:W3:Y:S04]  /*c1d0*/  SHFL.IDX PT, R46, R21, R6, 0x1c1f ;  /* 0x001c1f06152e7589 */ /* 0x000ee800000e0000 */
[----:B------:R-:W-:Y:S04]  /*c1e0*/  SHFL.IDX PT, R37, R37, R28, 0x1c1f ;  /* 0x001c1f1c25257589 */ /* 0x000fe800000e0000 */
[----:B------:R4:W-:Y:S01]  /*c1f0*/  SHFL.IDX PT, R49, R49, R28, 0x1c1f ;  /* 0x001c1f1c31317589 */ /* 0x0009e200000e0000 */
[----:B0-----:R-:W-:-:S02]  /*c200*/  SEL R24, R29, R20, P0 ;  /* 0x000000141d187207 */ /* 0x001fc40000000000 */
[----:B------:R-:W-:Y:S01]  /*c210*/  SEL R26, R20, R29, P0 ;  /* 0x0000001d141a7207 */ /* 0x000fe20000000000 */
[----:B------:R0:W5:Y:S01]  /*c220*/  SHFL.IDX PT, R36, R39, R6, 0x1c1f ;  /* 0x001c1f0627247589 */ /* 0x00016200000e0000 */
[----:B-1----:R-:W-:Y:S02]  /*c230*/  SEL R32, R35, R30, P0 ;  /* 0x0000001e23207207 */ /* 0x002fe40000000000 */
[----:B------:R-:W-:Y:S01]  /*c240*/  SEL R34, R30, R35, P0 ;  /* 0x000000231e227207 */ /* 0x000fe20000000000 */
[----:B------:R1:W5:Y:S01]  /*c250*/  SHFL.IDX PT, R48, R51, R6, 0x1c1f ;  /* 0x001c1f0633307589 */ /* 0x00036200000e0000 */
[----:B--2---:R-:W-:Y:S02]  /*c260*/  SEL R25, R45, R44, P0 ;  /* 0x0000002c2d197207 */ /* 0x004fe40000000000 */
[----:B----4-:R-:W-:Y:S02]  /*c270*/  MOV R28, R8 ;  /* 0x00000008001c7202 */ /* 0x010fe40000000f00 */
[----:B------:R-:W-:-:S02]  /*c280*/  SEL R8, R15, R14, P0 ;  /* 0x0000000e0f087207 */ /* 0x000fc40000000000 */
[----:B0-----:R-:W-:Y:S02]  /*c290*/  MOV R39, R10 ;  /* 0x0000000a00277202 */ /* 0x001fe40000000f00 */
[----:B------:R-:W-:Y:S01]  /*c2a0*/  SEL R10, R14, R15, P0 ;  /* 0x0000000f0e0a7207 */ /* 0x000fe20000000000 */
[----:B-1----:R-:W-:Y:S01]  /*c2b0*/  IMAD.U32 R6, RZ, RZ, UR4 ;  /* 0x00000004ff067e24 */ /* 0x002fe2000f8e00ff */
[----:B------:R-:W-:Y:S01]  /*c2c0*/  SEL R9, R43, R38, P0 ;  /* 0x000000262b097207 */ /* 0x000fe20000000000 */
[----:B------:R-:W-:Y:S01]  /*c2d0*/  @UP1 ULDC.64 UR4, c[0x0][0xbe0] ;  /* 0x0002f80000041ab9 */ /* 0x000fe20000000a00 */
[----:B------:R-:W-:Y:S01]  /*c2e0*/  SEL R11, R38, R43, P0 ;  /* 0x0000002b260b7207 */ /* 0x000fe20000000000 */
[----:B------:R-:W-:Y:S01]  /*c2f0*/  BAR.SYNC.DEFER_BLOCKING 0x1, 0x180 ;  /* 0x0046000000007b1d */ /* 0x000fe20000010000 */
[----:B------:R-:W-:Y:S01]  /*c300*/  SEL R27, R44, R45, P0 ;  /* 0x0000002d2c1b7207 */ /* 0x000fe20000000000 */
[----:B------:R-:W-:Y:S01]  /*c310*/  @UP1 UIMAD.WIDE UR4, UR38, 0x4, UR4 ;  /* 0x00000004260418a5 */ /* 0x000fe2000f8e0204 */
[----:B---3--:R-:W-:-:S02]  /*c320*/  SEL R33, R47, R46, P0 ;  /* 0x0000002e2f217207 */ /* 0x008fc40000000000 */
[----:B------:R-:W-:Y:S02]  /*c330*/  SEL R35, R46, R47, P0 ;  /* 0x0000002f2e237207 */ /* 0x000fe40000000000 */
[----:B-----5:R-:W-:Y:S01]  /*c340*/  SEL R40, R37, R36, P0 ;  /* 0x0000002425287207 */ /* 0x020fe20000000000 */
[----:B------:R-:W-:Y:S01]  /*c350*/  IMAD.U32 R12, RZ, RZ, UR4 ;  /* 0x00000004ff0c7e24 */ /* 0x000fe2000f8e00ff */
[----:B------:R-:W-:Y:S01]  /*c360*/  SEL R42, R36, R37, P0 ;  /* 0x00000025242a7207 */ /* 0x000fe20000000000 */
[----:B------:R-:W-:Y:S01]  /*c370*/  IMAD.U32 R13, RZ, RZ, UR5 ;  /* 0x00000005ff0d7e24 */ /* 0x000fe2000f8e00ff */
[----:B------:R-:W-:Y:S02]  /*c380*/  SEL R41, R49, R48, P0 ;  /* 0x0000003031297207 */ /* 0x000fe40000000000 */
[----:B------:R-:W-:Y:S02]  /*c390*/  SEL R43, R48, R49, P0 ;  /* 0x00000031302b7207 */ /* 0x000fe40000000000 */
[----:B------:R-:W-:Y:S01]  /*c3a0*/  PLOP3.LUT P0, PT, PT, PT, UP0, 0x80, 0x0 ;  /* 0x000000000000781c */ /* 0x000fe20003f0f008 */
[----:B------:R0:W-:Y:S04]  /*c3b0*/  STSM.16.M88.4 [R52], R8 ;  /* 0x0000000834007844 */ /* 0x0001e80000000200 */
[----:B------:R0:W-:Y:S04]  /*c3c0*/  STSM.16.M88.4 [R50], R24 ;  /* 0x0000001832007844 */ /* 0x0001e80000000200 */
[----:B------:R0:W-:Y:S04]  /*c3d0*/  STSM.16.M88.4 [R39], R32 ;  /* 0x0000002027007844 */ /* 0x0001e80000000200 */
[----:B------:R0:W-:Y:S01]  /*c3e0*/  STSM.16.M88.4 [R28], R40 ;  /* 0x000000281c007844 */ /* 0x0001e20000000200 */
[----:B------:R-:W-:Y:S06]  /*c3f0*/  BAR.SYNC.DEFER_BLOCKING 0x1, 0x180 ;  /* 0x0046000000007b1d */ /* 0x000fec0000010000 */
[----:B------:R-:W2:Y:S04]  /*c400*/  @P0 LDG.E R14, desc[UR52][R6.64] ;  /* 0x00000034060e0981 */ /* 0x000ea8000c1e1900 */
[----:B------:R-:W3:Y:S01]  /*c410*/  @P1 LDG.E R12, desc[UR52][R12.64] ;  /* 0x000000340c0c1981 */ /* 0x000ee2000c1e1900 */
[----:B------:R-:W-:Y:S01]  /*c420*/  UMOV UR4, URZ ;  /* 0x0000003f00047c82 */ /* 0x000fe20008000000 */
[----:B------:R-:W-:Y:S01]  /*c430*/  ULDC UR8, c[0x0][0xa88] ;  /* 0x0002a20000087ab9 */ /* 0x000fe20000000800 */
[----:B--2---:R-:W-:-:S02]  /*c440*/  @P0 R2UR UR4, R14 ;  /* 0x000000000e0402ca */ /* 0x004fc400000e0000 */
[----:B---3--:R-:W-:Y:S01]  /*c450*/  @P1 R2UR UR8, R12 ;  /* 0x000000000c0812ca */ /* 0x008fe200000e0000 */
[----:B0-----:R-:W-:-:S14]  /*c460*/  @P1 BRA `(.L_x_1681) ;  /* 0x0000000000181947 */ /* 0x001fdc0003800000 */
[----:B------:R-:W-:Y:S05]  /*c470*/  @!P0 BRA `(.L_x_1681) ;  /* 0x0000000000148947 */ /* 0x000fea0003800000 */
[----:B------:R-:W2:Y:S04]  /*c480*/  LDG.E R9, desc[UR52][R6.64] ;  /* 0x0000003406097981 */ /* 0x000ea8000c1e1900 */
[----:B------:R-:W3:Y:S01]  /*c490*/  LDG.E R8, desc[UR52][R6.64+0x4] ;  /* 0x0000043406087981 */ /* 0x000ee2000c1e1900 */
[----:B--2---:R-:W-:Y:S02]  /*c4a0*/  R2UR UR5, R9 ;  /* 0x00000000090572ca */ /* 0x004fe400000e0000 */
[----:B---3--:R-:W-:-:S13]  /*c4b0*/  R2UR UR8, R8 ;  /* 0x00000000080872ca */ /* 0x008fda00000e0000 */
[----:B------:R-:W-:-:S12]  /*c4c0*/  UIADD3 UR8, -UR5, UR8, URZ ;  /* 0x0000000805087290 */ /* 0x000fd8000fffe13f */
.L_x_1681:
[----:B------:R-:W-:Y:S01]  /*c4d0*/  USHF.R.S32.HI UR12, URZ, 0x1f, UR42 ;  /* 0x0000001f3f0c7899 */ /* 0x000fe2000801142a */
[----:B------:R-:W-:Y:S01]  /*c4e0*/  IMAD.U32 R6, RZ, RZ, UR41 ;  /* 0x00000029ff067e24 */ /* 0x000fe2000f8e00ff */
[----:B------:R-:W-:Y:S01]  /*c4f0*/  ULDC.64 UR10, c[0x0][0xb70] ;  /* 0x0002dc00000a7ab9 */ /* 0x000fe20000000a00 */
[----:B------:R-:W-:Y:S01]  /*c500*/  USHF.R.S32.HI UR5, URZ, 0x1f, UR4 ;  /* 0x0000001f3f057899 */ /* 0x000fe20008011404 */
[----:B------:R-:W-:Y:S01]  /*c510*/  IMAD R7, R16, 0x40, R22 ;  /* 0x0000004010077824 */ /* 0x000fe200078e0216 */
[----:B------:R-:W-:Y:S01]  /*c520*/  UIMAD UR9, UR12, UR10, URZ ;  /* 0x0000000a0c0972a4 */ /* 0x000fe2000f8e023f */
[----:B------:R-:W-:Y:S01]  /*c530*/  IMAD R9, R6, 0xc0, R19 ;  /* 0x000000c006097824 */ /* 0x000fe200078e0213 */
[----:B------:R-:W-:Y:S01]  /*c540*/  UIMAD.WIDE.U32 UR6, UR42, UR10, UR4 ;  /* 0x0000000a2a0672a5 */ /* 0x000fe2000f8e0004 */
[----:B------:R-:W-:Y:S01]  /*c550*/  IMAD.WIDE R4, R7, 0x2, R4 ;  /* 0x0000000207047825 */ /* 0x000fe200078e0204 */
[----:B------:R-:W-:Y:S01]  /*c560*/  UIMAD UR9, UR42, UR11, UR9 ;  /* 0x0000000b2a0972a4 */ /* 0x000fe2000f8e0209 */
[----:B------:R-:W-:Y:S01]  /*c570*/  LOP3.LUT P0, RZ, R23, 0x3, RZ, 0xc0, !PT ;  /* 0x0000000317ff7812 */ /* 0x000fe2000780c0ff */
[----:B------:R-:W-:Y:S01]  /*c580*/  USEL UR39, UR39, URZ, !UP0 ;  /* 0x0000003f27277287 */ /* 0x000fe2000c000000 */
[----:B------:R-:W-:Y:S01]  /*c590*/  SHF.R.S32.HI R6, RZ, 0x1f, R9 ;  /* 0x0000001fff067819 */ /* 0x000fe20000011409 */
[----:B------:R-:W-:Y:S01]  /*c5a0*/  ULDC.64 UR10, c[0x0][0xb78] ;  /* 0x0002de00000a7ab9 */ /* 0x000fe20000000a00 */
[----:B------:R-:W-:Y:S01]  /*c5b0*/  UIADD3 UR7, UR7, UR9, URZ ;  /* 0x0000000907077290 */ /* 0x000fe2000fffe03f */
[C---:B------:R-:W-:Y:S01]  /*c5c0*/  LOP3.LUT R25, R4.reuse, 0x380, RZ, 0xc0, !PT ;  /* 0x0000038004197812 */ /* 0x040fe200078ec0ff */
[----:B------:R-:W-:Y:S01]  /*c5d0*/  USEL UR38, UR38, URZ, !UP0 ;  /* 0x0000003f26267287 */ /* 0x000fe2000c000000 */
        /* <DEDUP_REMOVED lines=8> */
[----:B------:R-:W-:-:S05]  /*c660*/  IMAD.U32 R11, RZ, RZ, UR9 ;  /* 0x00000009ff0b7e24 */ /* 0x000fca000f8e00ff */
[----:B------:R-:W-:Y:S01]  /*c670*/  IADD3.X R7, R6, UR7, R11, P1, !PT ;  /* 0x0000000706077c10 */ /* 0x000fe20008ffe40b */
[----:B------:R-:W-:Y:S01]  /*c680*/  ULDC.64 UR6, c[0x0][0xb40] ;  /* 0x0002d00000067ab9 */ /* 0x000fe20000000a00 */
[C---:B------:R-:W-:Y:S02]  /*c690*/  IADD3 R6, R9.reuse, 0x8, RZ ;  /* 0x0000000809067810 */ /* 0x040fe40007ffe0ff */
[----:B------:R-:W-:Y:S02]  /*c6a0*/  LEA R28, P2, R8, UR6, 0x2 ;  /* 0x00000006081c7c11 */ /* 0x000fe4000f8410ff */
[----:B------:R-:W-:Y:S02]  /*c6b0*/  IADD3 R11, P4, R4, 0x4800, RZ ;  /* 0x00004800040b7810 */ /* 0x000fe40007f9e0ff */
[----:B------:R-:W-:Y:S01]  /*c6c0*/  LEA.HI.X R29, R8, UR7, R7, 0x2, P2 ;  /* 0x00000007081d7c11 */ /* 0x000fe200090f1407 */
[----:B------:R-:W-:Y:S01]  /*c6d0*/  ULDC.64 UR6, c[0x0][0xaa0] ;  /* 0x0002a80000067ab9 */ /* 0x000fe20000000a00 */
[----:B------:R-:W-:Y:S01]  /*c6e0*/  IADD3 R17, P2, R4, 0x1800, RZ ;  /* 0x0000180004117810 */ /* 0x000fe20007f5e0ff */
[----:B------:R-:W-:Y:S01]  /*c6f0*/  IMAD.X R7, RZ, RZ, R5, P4 ;  /* 0x000000ffff077224 */ /* 0x000fe200020e0605 */
[----:B------:R-:W-:-:S02]  /*c700*/  ISETP.GE.OR P1, PT, R9, UR8, P0 ;  /* 0x0000000809007c0c */ /* 0x000fc40008726670 */
[----:B------:R-:W-:Y:S01]  /*c710*/  LOP3.LUT R8, R15, 0x380, RZ, 0xc0, !PT ;  /* 0x000003800f087812 */ /* 0x000fe200078ec0ff */
[----:B------:R-:W-:Y:S01]  /*c720*/  UIMAD UR5, UR5, UR6, URZ ;  /* 0x00000006050572a4 */ /* 0x000fe2000f8e023f */
[----:B------:R-:W-:Y:S01]  /*c730*/  ISETP.GE.OR P0, PT, R6, UR8, P0 ;  /* 0x0000000806007c0c */ /* 0x000fe20008706670 */
[--C-:B------:R-:W-:Y:S01]  /*c740*/  IMAD.X R13, RZ, RZ, R5.reuse, P2 ;  /* 0x000000ffff0d7224 */ /* 0x100fe200010e0605 */
[----:B------:R-:W-:Y:S01]  /*c750*/  LOP3.LUT R10, R17, 0x380, RZ, 0xc0, !PT ;  /* 0x00000380110a7812 */ /* 0x000fe200078ec0ff */
[----:B------:R-:W-:Y:S01]  /*c760*/  IMAD.X R9, RZ, RZ, R5, P3 ;  /* 0x000000ffff097224 */ /* 0x000fe200018e0605 */
[----:B------:R-:W-:Y:S02]  /*c770*/  LOP3.LUT R6, R11, 0x380, RZ, 0xc0, !PT ;  /* 0x000003800b067812 */ /* 0x000fe400078ec0ff */
[----:B------:R-:W-:Y:S02]  /*c780*/  SHF.R.U64 R10, R10, 0x3, RZ ;  /* 0x000000030a0a7819 */ /* 0x000fe400000012ff */
[----:B------:R-:W-:Y:S01]  /*c790*/  SHF.R.U64 R8, R8, 0x3, RZ ;  /* 0x0000000308087819 */ /* 0x000fe200000012ff */
[----:B------:R-:W-:Y:S01]  /*c7a0*/  IMAD.MOV.U32 R20, RZ, RZ, R22 ;  /* 0x000000ffff147224 */ /* 0x000fe200078e0016 */
[----:B------:R-:W-:Y:S01]  /*c7b0*/  SHF.R.U64 R4, R6, 0x3, RZ ;  /* 0x0000000306047819 */ /* 0x000fe200000012ff */
[----:B------:R-:W-:Y:S01]  /*c7c0*/  @!P1 STG.E desc[UR52][R28.64], R2 ;  /* 0x000000021c009986 */ /* 0x000fe2000c101934 */
[----:B------:R-:W-:Y:S01]  /*c7d0*/  LOP3.LUT R12, R10, R17, RZ, 0x3c, !PT ;  /* 0x000000110a0c7212 */ /* 0x000fe200078e3cff */
[----:B------:R-:W-:Y:S01]  /*c7e0*/  IMAD.U32 R17, RZ, RZ, UR6 ;  /* 0x00000006ff117e24 */ /* 0x000fe2000f8e00ff */
[----:B------:R-:W-:-:S02]  /*c7f0*/  LOP3.LUT R8, R8, R15, RZ, 0x3c, !PT ;  /* 0x0000000f08087212 */ /* 0x000fc400078e3cff */
[----:B------:R-:W-:Y:S01]  /*c800*/  SHF.R.S32.HI R21, RZ, 0x1f, R22 ;  /* 0x0000001fff157819 */ /* 0x000fe20000011416 */
[----:B------:R-:W-:Y:S01]  /*c810*/  UIMAD UR5, UR4, UR7, UR5 ;  /* 0x00000007040572a4 */ /* 0x000fe2000f8e0205 */
[----:B------:R-:W-:Y:S01]  /*c820*/  LOP3.LUT R6, R4, R11, RZ, 0x3c, !PT ;  /* 0x0000000b04067212 */ /* 0x000fe200078e3cff */
[----:B------:R0:W-:Y:S01]  /*c830*/  @!P0 STG.E desc[UR52][R28.64+0x20], R0 ;  /* 0x000020001c008986 */ /* 0x0001e2000c101934 */
[----:B------:R-:W-:Y:S01]  /*c840*/  ULDC.64 UR6, c[0x0][0xae0] ;  /* 0x0002b80000067ab9 */ /* 0x000fe20000000a00 */
[----:B------:R-:W-:Y:S01]  /*c850*/  IMAD.WIDE.U32 R20, R17, UR4, R20 ;  /* 0x0000000411147c25 */ /* 0x000fe2000f8e0014 */
[----:B------:R-:W-:Y:S01]  /*c860*/  UIMAD UR4, UR12, UR6, URZ ;  /* 0x000000060c0472a4 */ /* 0x000fe2000f8e023f */
[----:B------:R-:W5:Y:S04]  /*c870*/  LD.E.128 R24, desc[UR52][R24.64] ;  /* 0x0000003418187980 */ /* 0x000f68000c101d00 */
[----:B------:R-:W5:Y:S01]  /*c880*/  LD.E.128 R12, desc[UR52][R12.64] ;  /* 0x000000340c0c7980 */ /* 0x000f62000c101d00 */
[----:B------:R-:W-:-:S03]  /*c890*/  VIADD R21, R21, UR5 ;  /* 0x0000000515157c36 */ /* 0x000fc60008000000 */
[----:B------:R-:W5:Y:S01]  /*c8a0*/  LD.E.128 R8, desc[UR52][R8.64] ;  /* 0x0000003408087980 */ /* 0x000f62000c101d00 */
[----:B------:R-:W-:-:S03]  /*c8b0*/  IMAD.U32 R17, RZ, RZ, UR6 ;  /* 0x00000006ff117e24 */ /* 0x000fc6000f8e00ff */
[----:B------:R-:W5:Y:S01]  /*c8c0*/  LD.E.128 R4, desc[UR52][R6.64] ;  /* 0x0000003406047980 */ /* 0x000f62000c101d00 */
[----:B------:R-:W-:Y:S02]  /*c8d0*/  UIMAD UR4, UR42, UR7, UR4 ;  /* 0x000000072a0472a4 */ /* 0x000fe4000f8e0204 */
[----:B------:R-:W-:Y:S01]  /*c8e0*/  IMAD.WIDE.U32 R20, R17, UR42, R20 ;  /* 0x0000002a11147c25 */ /* 0x000fe2000f8e0014 */
[----:B------:R-:W-:Y:S01]  /*c8f0*/  ULDC UR5, c[0x0][0xa8c] ;  /* 0x0002a30000057ab9 */ /* 0x000fe20000000800 */
[----:B------:R-:W-:Y:S01]  /*c900*/  @!PT LDS RZ, [RZ] ;  /* 0x00000000fffff984 */ /* 0x000fe20000000800 */
[----:B------:R-:W-:Y:S01]  /*c910*/  @!PT LDS RZ, [RZ] ;  /* 0x00000000fffff984 */ /* 0x000fe20000000800 */
[----:B------:R-:W-:Y:S01]  /*c920*/  @!PT LDS RZ, [RZ] ;  /* 0x00000000fffff984 */ /* 0x000fe20000000800 */
[----:B------:R-:W-:Y:S01]  /*c930*/  @!PT LDS RZ, [RZ] ;  /* 0x00000000fffff984 */ /* 0x000fe20000000800 */
[----:B------:R1:W-:Y:S06]  /*c940*/  MEMBAR.ALL.CTA ;  /* 0x0000000000007992 */ /* 0x0003ec0000008000 */
[----:B-1----:R-:W1:Y:S01]  /*c950*/  FENCE.VIEW.ASYNC.S ;  /* 0x00000000000073c6 */ /* 0x002e620000000000 */
[----:B------:R-:W-:Y:S01]  /*c960*/  UIMAD UR8, UR41, -0xc0, UR8 ;  /* 0xffffff40290878a4 */ /* 0x000fe2000f8e0208 */
[----:B0-----:R-:W-:Y:S01]  /*c970*/  VIADD R0, R16, 0x30 ;  /* 0x0000003010007836 */ /* 0x001fe20000000000 */
[----:B------:R-:W-:Y:S01]  /*c980*/  ISETP.GE.AND P0, PT, R22, UR5, PT ;  /* 0x0000000516007c0c */ /* 0x000fe2000bf06270 */
[C---:B------:R-:W-:Y:S01]  /*c990*/  VIADD R2, R16.reuse, 0x60 ;  /* 0x0000006010027836 */ /* 0x040fe20000000000 */
[----:B------:R-:W-:Y:S01]  /*c9a0*/  IADD3 R17, R16, 0x90, RZ ;  /* 0x0000009010117810 */ /* 0x000fe20007ffe0ff */
[----:B------:R-:W-:Y:S01]  /*c9b0*/  VIADD R21, R21, UR4 ;  /* 0x0000000415157c36 */ /* 0x000fe20008000000 */
[----:B------:R-:W-:Y:S01]  /*c9c0*/  ISETP.GE.OR P3, PT, R0, UR8, P0 ;  /* 0x0000000800007c0c */ /* 0x000fe20008766670 */
[----:B------:R-:W-:Y:S01]  /*c9d0*/  ULDC.64 UR4, c[0x0][0xae8] ;  /* 0x0002ba0000047ab9 */ /* 0x000fe20000000a00 */
[----:B------:R-:W-:Y:S01]  /*c9e0*/  ISETP.GE.OR P1, PT, R2, UR8, P0 ;  /* 0x0000000802007c0c */ /* 0x000fe20008726670 */
[----:B------:R-:W-:Y:S01]  /*c9f0*/  IMAD.U32 R33, RZ, RZ, UR4 ;  /* 0x00000004ff217e24 */ /* 0x000fe2000f8e00ff */
[----:B------:R-:W-:Y:S01]  /*ca00*/  ISETP.GE.OR P2, PT, R17, UR8, P0 ;  /* 0x0000000811007c0c */ /* 0x000fe20008746670 */
[----:B------:R-:W-:Y:S01]  /*ca10*/  UIMAD UR4, UR39, UR4, URZ ;  /* 0x00000004270472a4 */ /* 0x000fe2000f8e023f */
[----:B------:R-:W-:Y:S01]  /*ca20*/  ISETP.GE.OR P0, PT, R16, UR8, P0 ;  /* 0x0000000810007c0c */ /* 0x000fe20008706670 */
[----:B------:R-:W-:Y:S01]  /*ca30*/  VIADD R3, R3, 0x13220 ;  /* 0x0001322003037836 */ /* 0x000fe20000000000 */
[----:B------:R-:W-:Y:S01]  /*ca40*/  SHF.R.S32.HI R17, RZ, 0x1f, R16 ;  /* 0x0000001fff117819 */ /* 0x000fe20000011410 */
[----:B------:R-:W-:-:S02]  /*ca50*/  UIMAD UR4, UR38, UR5, UR4 ;  /* 0x00000005260472a4 */ /* 0x000fc4000f8e0204 */
[----:B------:R-:W-:Y:S01]  /*ca60*/  IMAD.WIDE.U32 R32, R33, UR38, R20 ;  /* 0x0000002621207c25 */ /* 0x000fe2000f8e0014 */
[----:B------:R-:W-:Y:S01]  /*ca70*/  BSSY B1, `(.L_x_1682) ;  /* 0x0000012000017945 */ /* 0x000fe20003800000 */
[----:B------:R-:W-:Y:S02]  /*ca80*/  PRMT R3, RZ, 0x654, R3 ;  /* 0x00000654ff037816 */ /* 0x000fe40000000003 */
[----:B------:R-:W-:Y:S02]  /*ca90*/  IMAD.U32 R29, RZ, RZ, UR41 ;  /* 0x00000029ff1d7e24 */ /* 0x000fe4000f8e00ff */
[----:B------:R-:W-:Y:S01]  /*caa0*/  VIADD R35, R33, UR4 ;  /* 0x0000000421237c36 */ /* 0x000fe20008000000 */
[----:B-1----:R0:W-:Y:S01]  /*cab0*/  SYNCS.ARRIVE.TRANS64.RED.A1T0 RZ, [R3+URZ], RZ ;  /* 0x000000ff03ff79a7 */ /* 0x0021e2000810043f */
[----:B------:R-:W-:Y:S01]  /*cac0*/  IMAD.WIDE R28, R29, 0xc0, R16 ;  /* 0x000000c01d1c7825 */ /* 0x000fe200078e0210 */
[----:B------:R-:W-:Y:S06]  /*cad0*/  @P0 BRA `(.L_x_1683) ;  /* 0x00000000002c0947 */ /* 0x000fec0003800000 */
        /* <DEDUP_REMOVED lines=11> */
.L_x_1683:
[----:B------:R-:W-:Y:S05]  /*cb90*/  BSYNC B1 ;  /* 0x0000000000017941 */ /* 0x000fea0003800000 */
.L_x_1682:
[----:B------:R-:W-:Y:S04]  /*cba0*/  BSSY B1, `(.L_x_1684) ;  /* 0x000000f000017945 */ /* 0x000fe80003800000 */
[----:B------:R-:W-:Y:S05]  /*cbb0*/  @P3 BRA `(.L_x_1685) ;  /* 0x0000000000343947 */ /* 0x000fea0003800000 */
[----:B-1----:R-:W-:Y:S01]  /*cbc0*/  IADD3 R21, P0, R28, 0x30, RZ ;  /* 0x000000301c157810 */ /* 0x002fe20007f1e0ff */
[----:B------:R-:W-:Y:S01]  /*cbd0*/  ULDC.64 UR4, c[0x0][0xad8] ;  /* 0x0002b60000047ab9 */ /* 0x000fe20000000a00 */
[----:B0-----:R-:W-:Y:S01]  /*cbe0*/  MOV R3, R35 ;  /* 0x0000002300037202 */ /* 0x001fe20000000f00 */
        /* <DEDUP_REMOVED lines=9> */
[----:B-----5:R2:W-:Y:S02]  /*cc80*/  STG.E.128 desc[UR52][R20.64], R12 ;  /* 0x0000000c14007986 */ /* 0x0205e4000c101d34 */
.L_x_1685:
[----:B------:R-:W-:Y:S05]  /*cc90*/  BSYNC B1 ;  /* 0x0000000000017941 */ /* 0x000fea0003800000 */
.L_x_1684:
        /* <DEDUP_REMOVED lines=15> */
.L_x_1687:
[----:B------:R-:W-:Y:S05]  /*cd90*/  BSYNC B1 ;  /* 0x0000000000017941 */ /* 0x000fea0003800000 */
.L_x_1686:
[----:B------:R-:W-:Y:S05]  /*cda0*/  @P2 BRA `(.L_x_1688) ;  /* 0x0000000800ac2947 */ /* 0x000fea0003800000 */
[----:B---3-5:R-:W-:Y:S01]  /*cdb0*/  IADD3 R9, P0, R28, 0x90, RZ ;  /* 0x000000901c097810 */ /* 0x028fe20007f1e0ff */
        /* <DEDUP_REMOVED lines=13> */
.L_x_1680:
[----:B------:R-:W-:Y:S01]  /*ce90*/  ULDC.64 UR4, c[0x0][0xbe0] ;  /* 0x0002f80000047ab9 */ /* 0x000fe20000000a00 */
[----:B------:R-:W-:Y:S01]  /*cea0*/  ULDC.64 UR6, c[0x0][0xbd8] ;  /* 0x0002f60000067ab9 */ /* 0x000fe20000000a00 */
[----:B------:R-:W-:Y:S01]  /*ceb0*/  UISETP.NE.U32.AND UP0, UPT, UR4, URZ, UPT ;  /* 0x0000003f0400728c */ /* 0x000fe2000bf05070 */
[----:B------:R-:W0:Y:S03]  /*cec0*/  S2R R0, SR_TID.X ;  /* 0x0000000000007919 */ /* 0x000e260000002100 */
[----:B------:R-:W-:Y:S02]  /*ced0*/  UISETP.NE.AND.EX UP1, UPT, UR5, URZ, UPT, UP0 ;  /* 0x0000003f0500728c */ /* 0x000fe4000bf25300 */
[----:B------:R-:W-:-:S04]  /*cee0*/  UISETP.NE.U32.AND UP0, UPT, UR6, URZ, UPT ;  /* 0x0000003f0600728c */ /* 0x000fc8000bf05070 */
[----:B------:R-:W-:Y:S01]  /*cef0*/  PLOP3.LUT P2, PT, PT, PT, UP1, 0x80, 0x0 ;  /* 0x000000000000781c */ /* 0x000fe20003f4f018 */
[----:B------:R-:W-:-:S04]  /*cf00*/  UISETP.NE.AND.EX UP0, UPT, UR7, URZ, UPT, UP0 ;  /* 0x0000003f0700728c */ /* 0x000fc8000bf05300 */
[----:B------:R-:W-:Y:S02]  /*cf10*/  @UP1 ULDC.64 UR4, c[0x0][0xbe0] ;  /* 0x0002f80000041ab9 */ /* 0x000fe40000000a00 */
[----:B------:R-:W-:Y:S01]  /*cf20*/  @UP1 UIMAD.WIDE UR4, UR38, 0x4, UR4 ;  /* 0x00000004260418a5 */ /* 0x000fe2000f8e0204 */
[----:B------:R-:W-:Y:S01]  /*cf30*/  PLOP3.LUT P1, PT, PT, PT, UP0, 0x80, 0x0 ;  /* 0x000000000000781c */ /* 0x000fe20003f2f008 */
[----:B------:R-:W-:-:S04]  /*cf40*/  ULEA UR6, UP1, UR38, UR6, 0x2 ;  /* 0x0000000626067291 */ /* 0x000fc8000f82103f */
[----:B------:R-:W-:Y:S01]  /*cf50*/  IMAD.U32 R4, RZ, RZ, UR4 ;  /* 0x00000004ff047e24 */ /* 0x000fe2000f8e00ff */
[----:B------:R-:W-:Y:S01]  /*cf60*/  MOV R5, UR5 ;  /* 0x0000000500057c02 */ /* 0x000fe20008000f00 */
[----:B------:R-:W-:Y:S01]  /*cf70*/  ULEA.HI.X UR7, UR38, UR7, UR39, 0x2, UP1 ;  /* 0x0000000726077291 */ /* 0x000fe200088f1427 */
[----:B------:R-:W-:-:S03]  /*cf80*/  IMAD.MOV.U32 R7, RZ, RZ, RZ ;  /* 0x000000ffff077224 */ /* 0x000fc600078e00ff */
[----:B------:R-:W2:Y:S01]  /*cf90*/  @P2 LDG.E R4, desc[UR52][R4.64] ;  /* 0x0000003404042981 */ /* 0x000ea2000c1e1900 */
[----:B------:R-:W-:Y:S02]  /*cfa0*/  IMAD.U32 R2, RZ, RZ, UR6 ;  /* 0x00000006ff027e24 */ /* 0x000fe4000f8e00ff */
[----:B------:R-:W-:Y:S02]  /*cfb0*/  IMAD.U32 R3, RZ, RZ, UR7 ;  /* 0x00000007ff037e24 */ /* 0x000fe4000f8e00ff */
[----:B0-----:R-:W-:-:S03]  /*cfc0*/  VIADD R0, R0, 0xffffff80 ;  /* 0xffffff8000007836 */ /* 0x001fc60000000000 */
[----:B------:R0:W5:Y:S01]  /*cfd0*/  @P1 LDG.E R7, desc[UR52][R2.64] ;  /* 0x0000003402071981 */ /* 0x000162000c1e1900 */
[----:B------:R-:W-:Y:S01]  /*cfe0*/  ULDC UR4, c[0x0][0xa88] ;  /* 0x0002a20000047ab9 */ /* 0x000fe20000000800 */
[----:B------:R-:W-:Y:S02]  /*cff0*/  ISETP.GT.AND P0, PT, R0, 0xbf, PT ;  /* 0x000000bf0000780c */ /* 0x000fe40003f04270 */
[----:B--2---:R-:W-:Y:S01]  /*d000*/  @P2 R2UR UR4, R4 ;  /* 0x00000000040422ca */ /* 0x004fe200000e0000 */
[----:B0-----:R-:W-:-:S14]  /*d010*/  @P2 BRA `(.L_x_1689) ;  /* 0x0000000000182947 */ /* 0x001fdc0003800000 */
[----:B------:R-:W-:Y:S05]  /*d020*/  @!P1 BRA `(.L_x_1689) ;  /* 0x0000000000149947 */ /* 0x000fea0003800000 */
[----:B------:R-:W2:Y:S04]  /*d030*/  LDG.E R4, desc[UR52][R2.64] ;  /* 0x0000003402047981 */ /* 0x000ea8000c1e1900 */
[----:B------:R-:W3:Y:S01]  /*d040*/  LDG.E R0, desc[UR52][R2.64+0x4] ;  /* 0x0000043402007981 */ /* 0x000ee2000c1e1900 */
[----:B--2---:R-:W-:Y:S02]  /*d050*/  R2UR UR5, R4 ;  /* 0x00000000040572ca */ /* 0x004fe400000e0000 */
[----:B---3--:R-:W-:-:S13]  /*d060*/  R2UR UR4, R0 ;  /* 0x00000000000472ca */ /* 0x008fda00000e0000 */
[----:B------:R-:W-:-:S12]  /*d070*/  UIADD3 UR4, -UR5, UR4, URZ ;  /* 0x0000000405047290 */ /* 0x000fd8000fffe13f */
.L_x_1689:
[----:B------:R-:W-:Y:S01]  /*d080*/  USHF.R.S32.HI UR7, URZ, 0x1f, UR42 ;  /* 0x0000001f3f077899 */ /* 0x000fe2000801142a */
[----:B------:R-:W-:Y:S01]  /*d090*/  BSSY B1, `(.L_x_1690) ;  /* 0x000001f000017945 */ /* 0x000fe20003800000 */
[----:B------:R-:W-:Y:S01]  /*d0a0*/  USEL UR38, UR38, URZ, !UP0 ;  /* 0x0000003f26267287 */ /* 0x000fe2000c000000 */
[----:B------:R-:W-:Y:S01]  /*d0b0*/  SHF.R.S32.HI R9, RZ, 0x1f, R22 ;  /* 0x0000001fff097819 */ /* 0x000fe20000011416 */
[----:B------:R-:W-:Y:S01]  /*d0c0*/  USEL UR39, UR39, URZ, !UP0 ;  /* 0x0000003f27277287 */ /* 0x000fe2000c000000 */
[----:B-----5:R-:W-:Y:S01]  /*d0d0*/  SHF.R.S32.HI R6, RZ, 0x1f, R7 ;  /* 0x0000001fff067819 */ /* 0x020fe20000011407 */
[----:B------:R-:W-:Y:S10]  /*d0e0*/  @P0 BRA `(.L_x_1691) ;  /* 0x0000000000640947 */ /* 0x000ff40003800000 */
[----:B------:R-:W0:Y:S01]  /*d0f0*/  S2R R2, SR_TID.X ;  /* 0x0000000000027919 */ /* 0x000e220000002100 */
[----:B------:R-:W-:-:S04]  /*d100*/  IMAD.U32 R0, RZ, RZ, UR41 ;  /* 0x00000029ff007e24 */ /* 0x000fc8000f8e00ff */
[----:B0-----:R-:W-:-:S04]  /*d110*/  IMAD R0, R0, 0xc0, R2 ;  /* 0x000000c000007824 */ /* 0x001fc800078e0202 */
[----:B------:R-:W-:-:S05]  /*d120*/  VIADD R0, R0, 0xffffff80 ;  /* 0xffffff8000007836 */ /* 0x000fca0000000000 */
[----:B------:R-:W-:-:S13]  /*d130*/  ISETP.GE.AND P0, PT, R0, UR4, PT ;  /* 0x0000000400007c0c */ /* 0x000fda000bf06270 */
        /* <DEDUP_REMOVED lines=17> */
[----:B------:R-:W-:Y:S02]  /*d250*/  LEA.HI.X R5, R2, UR9, R3, 0x2, P0 ;  /* 0x0000000902057c11 */ /* 0x000fe400080f1403 */
[----:B------:R-:W-:-:S05]  /*d260*/  MOV R3, 0xff800000 ;  /* 0xff80000000037802 */ /* 0x000fca0000000f00 */
[----:B------:R0:W-:Y:S02]  /*d270*/  STG.E desc[UR52][R4.64], R3 ;  /* 0x0000000304007986 */ /* 0x0001e4000c101934 */
.L_x_1691:
[----:B------:R-:W-:Y:S05]  /*d280*/  BSYNC B1 ;  /* 0x0000000000017941 */ /* 0x000fea0003800000 */
.L_x_1690:
[----:B------:R-:W-:Y:S01]  /*d290*/  ULDC.64 UR8, c[0x0][0xaa0] ;  /* 0x0002a80000087ab9 */ /* 0x000fe20000000a00 */
[----:B------:R-:W-:Y:S01]  /*d2a0*/  IMAD.MOV.U32 R2, RZ, RZ, R22 ;  /* 0x000000ffff027224 */ /* 0x000fe200078e0016 */
[----:B------:R-:W-:Y:S01]  /*d2b0*/  UIMAD UR6, UR41, -0xc0, UR4 ;  /* 0xffffff40290678a4 */ /* 0x000fe2000f8e0204 */
[----:B0-----:R-:W-:Y:S01]  /*d2c0*/  IMAD.MOV.U32 R3, RZ, RZ, R9 ;  /* 0x000000ffff037224 */ /* 0x001fe200078e0009 */
[----:B------:R-:W-:Y:S01]  /*d2d0*/  ULDC.64 UR10, c[0x0][0xae0] ;  /* 0x0002b800000a7ab9 */ /* 0x000fe20000000a00 */
[----:B------:R-:W-:Y:S01]  /*d2e0*/  IMAD R0, R6, UR8, RZ ;  /* 0x0000000806007c24 */ /* 0x000fe2000f8e02ff */
[----:B------:R-:W-:Y:S01]  /*d2f0*/  UIMAD UR5, UR7, UR10, URZ ;  /* 0x0000000a070572a4 */ /* 0x000fe2000f8e023f */
[C---:B------:R-:W-:Y:S01]  /*d300*/  IMAD.WIDE.U32 R2, R7.reuse, UR8, R2 ;  /* 0x0000000807027c25 */ /* 0x040fe2000f8e0002 */
[----:B------:R-:W-:Y:S01]  /*d310*/  ULDC UR8, c[0x0][0xa8c] ;  /* 0x0002a30000087ab9 */ /* 0x000fe20000000800 */
[----:B------:R-:W-:Y:S01]  /*d320*/  MOV R6, R16 ;  /* 0x0000001000067202 */ /* 0x000fe20000000f00 */
[----:B------:R-:W-:Y:S01]  /*d330*/  UIMAD UR5, UR42, UR11, UR5 ;  /* 0x0000000b2a0572a4 */ /* 0x000fe2000f8e0205 */
[----:B------:R-:W-:Y:S01]  /*d340*/  IMAD R7, R7, UR9, R0 ;  /* 0x0000000907077c24 */ /* 0x000fe2000f8e0200 */
[----:B------:R-:W-:Y:S01]  /*d350*/  ISETP.GE.AND P0, PT, R22, UR8, PT ;  /* 0x0000000816007c0c */ /* 0x000fe2000bf06270 */
[C---:B------:R-:W-:Y:S01]  /*d360*/  VIADD R0, R16.reuse, 0x30 ;  /* 0x0000003010007836 */ /* 0x040fe20000000000 */
[----:B------:R-:W-:Y:S01]  /*d370*/  ULDC.64 UR8, c[0x0][0xae8] ;  /* 0x0002ba0000087ab9 */ /* 0x000fe20000000a00 */
[----:B------:R-:W-:Y:S01]  /*d380*/  VIADD R4, R16, 0x90 ;  /* 0x0000009010047836 */ /* 0x000fe20000000000 */
[----:B------:R-:W-:Y:S01]  /*d390*/  UIMAD UR4, UR39, UR8, URZ ;  /* 0x00000008270472a4 */ /* 0x000fe2000f8e023f */
[----:B------:R-:W-:Y:S01]  /*d3a0*/  IMAD.IADD R3, R3, 0x1, R7 ;  /* 0x0000000103037824 */ /* 0x000fe200078e0207 */
[----:B------:R-:W-:Y:S01]  /*d3b0*/  ISETP.GE.OR P3, PT, R0, UR6, P0 ;  /* 0x0000000600007c0c */ /* 0x000fe20008766670 */
[----:B------:R-:W-:Y:S01]  /*d3c0*/  VIADD R0, R16, 0x60 ;  /* 0x0000006010007836 */ /* 0x000fe20000000000 */
[----:B------:R-:W-:Y:S01]  /*d3d0*/  ISETP.GE.OR P2, PT, R4, UR6, P0 ;  /* 0x0000000604007c0c */ /* 0x000fe20008746670 */
[----:B------:R-:W-:Y:S01]  /*d3e0*/  IMAD.U32 R5, RZ, RZ, UR10 ;  /* 0x0000000aff057e24 */ /* 0x000fe2000f8e00ff */
[----:B------:R-:W-:Y:S01]  /*d3f0*/  UIMAD UR4, UR38, UR9, UR4 ;  /* 0x00000009260472a4 */ /* 0x000fe2000f8e0204 */
[----:B------:R-:W-:Y:S01]  /*d400*/  SHF.R.S32.HI R7, RZ, 0x1f, R16 ;  /* 0x0000001fff077819 */ /* 0x000fe20000011410 */
[----:B------:R-:W-:Y:S01]  /*d410*/  IMAD.U32 R9, RZ, RZ, UR41 ;  /* 0x00000029ff097e24 */ /* 0x000fe2000f8e00ff */
[----:B------:R-:W-:Y:S01]  /*d420*/  ISETP.GE.OR P1, PT, R0, UR6, P0 ;  /* 0x0000000600007c0c */ /* 0x000fe20008726670 */
[----:B------:R-:W-:Y:S01]  /*d430*/  IMAD.WIDE.U32 R2, R5, UR42, R2 ;  /* 0x0000002a05027c25 */ /* 0x000fe2000f8e0002 */
[----:B------:R-:W-:Y:S01]  /*d440*/  ISETP.GE.OR P0, PT, R16, UR6, P0 ;  /* 0x0000000610007c0c */ /* 0x000fe20008706670 */
[----:B------:R-:W-:Y:S02]  /*d450*/  BSSY B1, `(.L_x_1692) ;  /* 0x0000012000017945 */ /* 0x000fe40003800000 */
[----:B------:R-:W-:-:S02]  /*d460*/  VIADD R3, R3, UR5 ;  /* 0x0000000503037c36 */ /* 0x000fc40008000000 */
[----:B------:R-:W-:Y:S02]  /*d470*/  IMAD.U32 R5, RZ, RZ, UR8 ;  /* 0x00000008ff057e24 */ /* 0x000fe4000f8e00ff */
[----:B------:R-:W-:-:S04]  /*d480*/  IMAD.WIDE R6, R9, 0xc0, R6 ;  /* 0x000000c009067825 */ /* 0x000fc800078e0206 */
[----:B------:R-:W-:-:S04]  /*d490*/  IMAD.WIDE.U32 R4, R5, UR38, R2 ;  /* 0x0000002605047c25 */ /* 0x000fc8000f8e0002 */
        /* <DEDUP_REMOVED lines=13> */
.L_x_1693:
[----:B------:R-:W-:Y:S05]  /*d570*/  BSYNC B1 ;  /* 0x0000000000017941 */ /* 0x000fea0003800000 */
.L_x_1692:
        /* <DEDUP_REMOVED lines=15> */
.L_x_1695:
[----:B------:R-:W-:Y:S05]  /*d670*/  BSYNC B1 ;  /* 0x0000000000017941 */ /* 0x000fea0003800000 */
.L_x_1694:
[----:B------:R-:W-:Y:S04]  /*d680*/  BSSY B1, `(.L_x_1696) ;  /* 0x000000f000017945 */ /* 0x000fe80003800000 */
[----:B------:R-:W-:Y:S05]  /*d690*/  @P1 BRA `(.L_x_1697) ;  /* 0x0000000000341947 */ /* 0x000fea0003800000 */
[----:B01----:R-:W-:Y:S01]  /*d6a0*/  IADD3 R9, P0, R6, 0x60, RZ ;  /* 0x0000006006097810 */ /* 0x003fe20007f1e0ff */
        /* <DEDUP_REMOVED lines=12> */
.L_x_1697:
[----:B------:R-:W-:Y:S05]  /*d770*/  BSYNC B1 ;  /* 0x0000000000017941 */ /* 0x000fea0003800000 */
.L_x_1696:
        /* <DEDUP_REMOVED lines=14> */
.L_x_1688:
[----:B------:R-:W-:Y:S05]  /*d860*/  BSYNC B0 ;  /* 0x0000000000007941 */ /* 0x000fea0003800000 */
.L_x_1679:
[----:B------:R-:W-:Y:S02]  /*d870*/  ULDC UR4, c[0x0][0xc14] ;  /* 0x0003050000047ab9 */ /* 0x000fe40000000800 */
[----:B------:R-:W-:-:S13]  /*d880*/  ISETP.GE.AND P0, PT, R31, UR4, PT ;  /* 0x000000041f007c0c */ /* 0x000fda000bf06270 */
[----:B------:R-:W-:Y:S05]  /*d890*/  @!P0 BRA `(.L_x_1698) ;  /* 0xffffff3400308947 */ /* 0x000fea000383ffff */
[----:B------:R-:W-:Y:S05]  /*d8a0*/  EXIT ;  /* 0x000000000000794d */ /* 0x000fea0003800000 */
.L_x_1640:
[----:B------:R-:W-:-:S08]  /*d8b0*/  NOP ;  /* 0x0000000000007918 */ /* 0x000fd00000000000 */
[----:B------:R-:W0:-:S00]  /*d8c0*/  USETMAXREG.DEALLOC.CTAPOOL 0x20 ;  /* 0x00000020000079c8 */ /* 0x000e0000080e0500 */
[----:B0-----:R-:W-:-:S06]  /*d8d0*/  LOP3.LUT R0, R0, 0x3, RZ, 0xc0, !PT ;  /* 0x0000000300007812 */ /* 0x001fcc00078ec0ff */
[----:B------:R-:W0:Y:S02]  /*d8e0*/  SHFL.IDX PT, R0, R0, RZ, 0x1f ;  /* 0x00001fff00007589 */ /* 0x000e2400000e0000 */
[----:B0-----:R-:W-:Y:S01]  /*d8f0*/  ISETP.NE.AND P0, PT, R0, RZ, PT ;  /* 0x000000ff0000720c */ /* 0x001fe20003f05270 */
[----:B------:R-:W-:-:S03]  /*d900*/  IMAD.MOV.U32 R0, RZ, RZ, RZ ;  /* 0x000000ffff007224 */ /* 0x000fc600078e00ff */
[----:B------:R-:W-:-:S05]  /*d910*/  P2R R2, PR, RZ, 0x1 ;  /* 0x00000001ff027803 */ /* 0x000fca0000000000 */
[----:B------:R0:W-:Y:S04]  /*d920*/  STL [R1], R2 ;  /* 0x0000000201007387 */ /* 0x0001e80000100800 */
        /* <DEDUP_REMOVED lines=10> */
.L_x_1699:
        /* <DEDUP_REMOVED lines=29> */
[----:B0-----:R-:W-:-:S04]  /*dba0*/  SEL R7, R6, RZ, P5 ;  /* 0x000000ff06077207 */ /* 0x001fc80002800000 */
[----:B------:R-:W-:Y:S02]  /*dbb0*/  IADD3 R8, R2, R7, RZ ;  /* 0x0000000702087210 */ /* 0x000fe40007ffe0ff */
        /* <DEDUP_REMOVED lines=10> */
.L_x_1705:
        /* <DEDUP_REMOVED lines=14> */
.L_x_1704:
[----:B------:R-:W-:Y:S05]  /*dd40*/  BSYNC B0 ;  /* 0x0000000000007941 */ /* 0x000fea0003800000 */
.L_x_1703:
        /* <DEDUP_REMOVED lines=17> */
[----:B0-----:R-:W-:-:S05]  /*de60*/  IMAD R3, R10, R9, RZ ;  /* 0x000000090a037224 */ /* 0x001fca00078e02ff */
[----:B------:R-:W-:-:S04]  /*de70*/  IADD3 R4, R3, R4, RZ ;  /* 0x0000000403047210 */ /* 0x000fc80007ffe0ff */
[----:B------:R-:W-:-:S13]  /*de80*/  ISETP.GT.AND P6, PT, R4, R7, PT ;  /* 0x000000070400720c */ /* 0x000fda0003fc4270 */
[----:B------:R-:W-:Y:S05]  /*de90*/  @!P6 BRA `(.L_x_1705) ;  /* 0xfffffffc0070e947 */ /* 0x000fea000383ffff */
.L_x_1701:
        /* <DEDUP_REMOVED lines=25> */
.L_x_1706:
[----:B-1----:R-:W-:Y:S01]  /*e030*/  IMAD R24, R24, R9, R13 ;  /* 0x0000000918187224 */ /* 0x002fe200078e020d */
[----:B------:R-:W-:Y:S01]  /*e040*/  IABS R12, R4 ;  /* 0x00000004000c7213 */ /* 0x000fe20000000000 */
[----:B0-----:R-:W-:Y:S02]  /*e050*/  IMAD.MOV.U32 R11, RZ, RZ, R14 ;  /* 0x000000ffff0b7224 */ /* 0x001fe400078e000e */
[----:B------:R-:W-:Y:S01]  /*e060*/  IMAD.IADD R7, R7, 0x1, -R24 ;  /* 0x0000000107077824 */ /* 0x000fe200078e0a18 */
[----:B------:R-:W-:Y:S01]  /*e070*/  IADD3 R12, RZ, -R12, RZ ;  /* 0x8000000cff0c7210 */ /* 0x000fe20007ffe0ff */
[----:B------:R-:W-:Y:S02]  /*e080*/  IMAD R11, R11, R10, RZ ;  /* 0x0000000a0b0b7224 */ /* 0x000fe400078e02ff */
[----:B------:R-:W-:Y:S01]  /*e090*/  IMAD.MOV.U32 R2, RZ, RZ, RZ ;  /* 0x000000ffff027224 */ /* 0x000fe200078e00ff */
[----:B------:R-:W-:-:S03]  /*e0a0*/  IABS R8, R7 ;  /* 0x0000000700087213 */ /* 0x000fc60000000000 */
        /* <DEDUP_REMOVED lines=27> */
[----:B0-----:R-:W-:-:S05]  /*e260*/  IMAD.MOV R11, RZ, RZ, -R3 ;  /* 0x000000ffff0b7224 */ /* 0x001fca00078e0a03 */
[----:B------:R-:W-:Y:S02]  /*e270*/  MOV R2, R11 ;  /* 0x0000000b00027202 */ /* 0x000fe40000000f00 */
        /* <DEDUP_REMOVED lines=23> */
.L_x_1702:
[----:B------:R-:W-:Y:S01]  /*e3f0*/  IMAD.MOV.U32 R24, RZ, RZ, R7 ;  /* 0x000000ffff187224 */ /* 0x000fe200078e0007 */
[----:B------:R-:W-:Y:S01]  /*e400*/  MOV R25, RZ ;  /* 0x000000ff00197202 */ /* 0x000fe20000000f00 */
[----:B------:R-:W-:-:S06]  /*e410*/  UMOV UR38, URZ ;  /* 0x0000003f00267c82 */ /* 0x000fcc0008000000 */
.L_x_1707:
        /* <DEDUP_REMOVED lines=8> */
.L_x_1700:
[----:B------:R-:W-:Y:S01]  /*e4a0*/  ULDC UR4, c[0x0][0xc14] ;  /* 0x0003050000047ab9 */ /* 0x000fe20000000800 */
[----:B------:R-:W-:Y:S01]  /*e4b0*/  IMAD.MOV.U32 R17, RZ, RZ, 0x1 ;  /* 0x00000001ff117424 */ /* 0x000fe200078e00ff */
[----:B------:R-:W-:Y:S01]  /*e4c0*/  UISETP.GE.AND UP0, UPT, UR48, UR4, UPT ;  /* 0x000000043000728c */ /* 0x000fe2000bf06270 */
[----:B------:R-:W-:Y:S02]  /*e4d0*/  IMAD.MOV.U32 R29, RZ, RZ, RZ ;  /* 0x000000ffff1d7224 */ /* 0x000fe400078e00ff */
[----:B------:R-:W-:-:S03]  /*e4e0*/  IMAD.MOV.U32 R16, RZ, RZ, RZ ;  /* 0x000000ffff107224 */ /* 0x000fc600078e00ff */
[----:B------:R-:W-:-:S13]  /*e4f0*/  PLOP3.LUT P0, PT, PT, PT, UP0, 0x80, 0x0 ;  /* 0x000000000000781c */ /* 0x000fda0003f0f008 */
[----:B------:R-:W-:Y:S05]  /*e500*/  @P0 BRA `(.L_x_1708) ;  /* 0x0000003000f40947 */ /* 0x000fea0003800000 */
[----:B-1----:R-:W1:Y:S01]  /*e510*/  S2R R0, SR_TID.X ;  /* 0x0000000000007919 */ /* 0x002e620000002100 */
[----:B------:R-:W-:Y:S01]  /*e520*/  MOV R17, 0x1 ;  /* 0x0000000100117802 */ /* 0x000fe20000000f00 */
[----:B------:R-:W-:Y:S01]  /*e530*/  IMAD.MOV.U32 R16, RZ, RZ, RZ ;  /* 0x000000ffff107224 */ /* 0x000fe200078e00ff */
[----:B------:R-:W-:Y:S01]  /*e540*/  ULOP3.LUT UR42, UR40, 0x1, URZ, 0xfc, !UPT ;  /* 0x00000001282a7892 */ /* 0x000fe2000f8efc3f */
[----:B------:R-:W2:Y:S01]  /*e550*/  S2R R6, SR_TID.X ;  /* 0x0000000000067919 */ /* 0x000ea20000002100 */
[----:B------:R-:W-:Y:S01]  /*e560*/  IMAD.MOV.U32 R29, RZ, RZ, RZ ;  /* 0x000000ffff1d7224 */ /* 0x000fe200078e00ff */
[----:B------:R-:W-:Y:S01]  /*e570*/  ULOP3.LUT UR47, UR40, 0x2, URZ, 0xfc, !UPT ;  /* 0x00000002282f7892 */ /* 0x000fe2000f8efc3f */
[----:B------:R-:W-:Y:S01]  /*e580*/  ULDC UR46, c[0x0][0xc] ;  /* 0x00000300002e7ab9 */ /* 0x000fe20000000800 */
[----:B------:R-:W-:Y:S01]  /*e590*/  ULDC.64 UR50, c[0x0][0x198] ;  /* 0x0000660000327ab9 */ /* 0x000fe20000000a00 */
[----:B-1----:R-:W-:Y:S01]  /*e5a0*/  LOP3.LUT R0, R0, 0x7f, RZ, 0xc0, !PT ;  /* 0x0000007f00007812 */ /* 0x002fe200078ec0ff */
[----:B--2---:R-:W-:Y:S01]  /*e5b0*/  IMAD.SHL.U32 R28, R6, 0x40, RZ ;  /* 0x00000040061c7824 */ /* 0x004fe200078e00ff */
[----:B------:R-:W-:-:S03]  /*e5c0*/  SHF.R.U32.HI R3, RZ, 0x1, R6 ;  /* 0x00000001ff037819 */ /* 0x000fc60000011606 */
[----:B------:R-:W-:Y:S02]  /*e5d0*/  IMAD.SHL.U32 R4, R0, 0x10, RZ ;  /* 0x0000001000047824 */ /* 0x000fe400078e00ff */
[----:B0-----:R-:W-:Y:S01]  /*e5e0*/  IMAD.SHL.U32 R2, R6, 0x20, RZ ;  /* 0x0000002006027824 */ /* 0x001fe200078e00ff */
        /* <DEDUP_REMOVED lines=12> */
[----:B------:R-:W-:-:S07]  /*e6b0*/  LOP3.LUT R23, R5, R4, RZ, 0xfc, !PT ;  /* 0x0000000405177212 */ /* 0x000fce00078efcff */
.L_x_1768:
[----:B------:R-:W-:Y:S01]  /*e6c0*/  ULDC.64 UR4, c[0x0][0xc60] ;  /* 0x0003180000047ab9 */ /* 0x000fe20000000a00 */
[----:B------:R-:W-:Y:S01]  /*e6d0*/  ULDC.64 UR6, c[0x0][0xa18] ;  /* 0x0002860000067ab9 */ /* 0x000fe20000000a00 */
[----:B------:R-:W-:Y:S01]  /*e6e0*/  UIMAD.WIDE UR4, UR48, 0x4, UR4 ;  /* 0x00000004300478a5 */ /* 0x000fe2000f8e0204 */
[----:B------:R-:W-:-:S05]  /*e6f0*/  ULDC.64 UR10, c[0x0][0xa00] ;  /* 0x00028000000a7ab9 */ /* 0x000fca0000000a00 */
[----:B------:R-:W-:Y:S02]  /*e700*/  IMAD.U32 R2, RZ, RZ, UR4 ;  /* 0x00000004ff027e24 */ /* 0x000fe4000f8e00ff */
[----:B0-----:R-:W-:Y:S01]  /*e710*/  IMAD.U32 R3, RZ, RZ, UR5 ;  /* 0x00000005ff037e24 */ /* 0x001fe2000f8e00ff */
[----:B------:R-:W-:-:S04]  /*e720*/  ULDC.64 UR4, c[0x0][0xa28] ;  /* 0x00028a0000047ab9 */ /* 0x000fc80000000a00 */
[----:B------:R-:W2:Y:S01]  /*e730*/  LDG.E R2, desc[UR52][R2.64] ;  /* 0x0000003402027981 */ /* 0x000ea2000c1e1900 */
[----:B------:R-:W-:Y:S01]  /*e740*/  UISETP.NE.U32.AND UP0, UPT, UR4, URZ, UPT ;  /* 0x0000003f0400728c */ /* 0x000fe2000bf05070 */
[----:B-1----:R-:W-:Y:S01]  /*e750*/  IMAD.MOV.U32 R0, RZ, RZ, RZ ;  /* 0x000000ffff007224 */ /* 0x002fe200078e00ff */
[----:B------:R-:W-:Y:S01]  /*e760*/  UISETP.NE.U32.AND UP1, UPT, UR6, URZ, UPT ;  /* 0x0000003f0600728c */ /* 0x000fe2000bf25070 */
[----:B------:R-:W0:Y:S01]  /*e770*/  LDC R8, c[0x0][0x288] ;  /* 0x0000a200ff087b82 */ /* 0x000e220000000800 */
[----:B------:R-:W-:Y:S01]  /*e780*/  UISETP.NE.AND.EX UP0, UPT, UR5, URZ, UPT, UP0 ;  /* 0x0000003f0500728c */ /* 0x000fe2000bf05300 */
[----:B------:R-:W-:Y:S01]  /*e790*/  ISETP.NE.U32.AND P0, PT, RZ, UR10, PT ;  /* 0x0000000aff007c0c */ /* 0x000fe2000bf05070 */
[----:B------:R-:W-:-:S04]  /*e7a0*/  UISETP.NE.AND.EX UP1, UPT, UR7, URZ, UPT, UP1 ;  /* 0x0000003f0700728c */ /* 0x000fc8000bf25310 */
[----:B------:R-:W-:Y:S02]  /*e7b0*/  PLOP3.LUT P1, PT, PT, PT, UP0, 0x80, 0x0 ;  /* 0x000000000000781c */ /* 0x000fe40003f2f008 */
[----:B------:R-:W-:Y:S02]  /*e7c0*/  ISETP.NE.AND.EX P0, PT, RZ, UR11, PT, P0 ;  /* 0x0000000bff007c0c */ /* 0x000fe4000bf05300 */
[----:B------:R-:W-:Y:S01]  /*e7d0*/  PLOP3.LUT P3, PT, PT, PT, UP1, 0x80, 0x0 ;  /* 0x000000000000781c */ /* 0x000fe20003f6f018 */
[----:B------:R-:W-:Y:S02]  /*e7e0*/  IMAD.MOV.U32 R19, RZ, RZ, RZ ;  /* 0x000000ffff137224 */ /* 0x000fe400078e00ff */
[----:B------:R-:W-:Y:S01]  /*e7f0*/  IMAD.MOV.U32 R9, RZ, RZ, RZ ;  /* 0x000000ffff097224 */ /* 0x000fe200078e00ff */
[----:B--2---:R-:W-:-:S13]  /*e800*/  R2UR UR45, R2 ;  /* 0x00000000022d72ca */ /* 0x004fda00000e0000 */
[----:B------:R-:W-:Y:S02]  /*e810*/  USHF.R.S32.HI UR44, URZ, 0x1f, UR45 ;  /* 0x0000001f3f2c7899 */ /* 0x000fe4000801142d */
[----:B------:R-:W-:Y:S02]  /*e820*/  @UP0 ULEA UR4, UP2, UR45, UR4, 0x2 ;  /* 0x000000042d040291 */ /* 0x000fe4000f84103f */
[----:B------:R-:W-:Y:S02]  /*e830*/  USHF.L.U32 UR43, UR45, 0x2, URZ ;  /* 0x000000022d2b7899 */ /* 0x000fe4000800063f */
[----:B------:R-:W-:Y:S02]  /*e840*/  @UP0 ULEA.HI.X UR5, UR45, UR5, UR44, 0x2, UP2 ;  /* 0x000000052d050291 */ /* 0x000fe400090f142c */
[----:B------:R-:W-:Y:S01]  /*e850*/  IMAD.U32 R2, RZ, RZ, UR4 ;  /* 0x00000004ff027e24 */ /* 0x000fe2000f8e00ff */
[----:B------:R-:W-:Y:S02]  /*e860*/  USHF.L.U64.HI UR44, UR45, 0x2, UR44 ;  /* 0x000000022d2c7899 */ /* 0x000fe4000801022c */
[----:B------:R-:W-:Y:S01]  /*e870*/  UIADD3 UR8, UP0, UR43, UR10, URZ ;  /* 0x0000000a2b087290 */ /* 0x000fe2000ff1e03f */
[----:B------:R-:W-:Y:S01]  /*e880*/  IMAD.U32 R3, RZ, RZ, UR5 ;  /* 0x00000005ff037e24 */ /* 0x000fe2000f8e00ff */
[----:B------:R-:W-:-:S02]  /*e890*/  ULDC.64 UR4, c[0x0][0xa08] ;  /* 0x0002820000047ab9 */ /* 0x000fc40000000a00 */
[----:B------:R-:W-:Y:S02]  /*e8a0*/  UIADD3.X UR9, UR44, UR11, URZ, UP0, !UPT ;  /* 0x0000000b2c097290 */ /* 0x000fe400087fe43f */
[----:B------:R1:W5:Y:S01]  /*e8b0*/  @P1 LDG.E R0, desc[UR52][R2.64] ;  /* 0x0000003402001981 */ /* 0x000362000c1e1900 */
[----:B------:R-:W-:Y:S01]  /*e8c0*/  ISETP.NE.U32.AND P1, PT, RZ, UR4, PT ;  /* 0x00000004ff007c0c */ /* 0x000fe2000bf25070 */
[----:B------:R-:W-:Y:S02]  /*e8d0*/  UIADD3 UR10, UP0, UR43, UR4, URZ ;  /* 0x000000042b0a7290 */ /* 0x000fe4000ff1e03f */
[----:B------:R-:W-:Y:S01]  /*e8e0*/  @UP1 UIADD3 UR4, UP2, UR43, UR6, URZ ;  /* 0x000000062b041290 */ /* 0x000fe2000ff5e03f */
[----:B------:R-:W-:Y:S01]  /*e8f0*/  ISETP.NE.AND.EX P1, PT, RZ, UR5, PT, P1 ;  /* 0x00000005ff007c0c */ /* 0x000fe2000bf25310 */
[----:B------:R-:W-:Y:S02]  /*e900*/  UIADD3.X UR6, UR44, UR5, URZ, UP0, !UPT ;  /* 0x000000052c067290 */ /* 0x000fe400087fe43f */
[----:B------:R-:W-:Y:S01]  /*e910*/  @UP1 UIADD3.X UR5, UR44, UR7, URZ, UP2, !UPT ;  /* 0x000000072c051290 */ /* 0x000fe200097fe43f */
[----:B------:R-:W-:-:S02]  /*e920*/  IMAD.U32 R4, RZ, RZ, UR10 ;  /* 0x0000000aff047e24 */ /* 0x000fc4000f8e00ff */
[----:B-1----:R-:W-:Y:S01]  /*e930*/  IMAD.U32 R2, RZ, RZ, UR8 ;  /* 0x00000008ff027e24 */ /* 0x002fe2000f8e00ff */
[----:B------:R-:W-:Y:S01]  /*e940*/  MOV R5, UR6 ;  /* 0x0000000600057c02 */ /* 0x000fe20008000f00 */
[----:B------:R-:W-:Y:S01]  /*e950*/  IMAD.U32 R3, RZ, RZ, UR9 ;  /* 0x00000009ff037e24 */ /* 0x000fe2000f8e00ff */
[----:B------:R-:W-:Y:S01]  /*e960*/  ULDC.64 UR6, c[0x0][0xa20] ;  /* 0x0002880000067ab9 */ /* 0x000fe20000000a00 */
[----:B------:R-:W-:Y:S02]  /*e970*/  IMAD.U32 R6, RZ, RZ, UR4 ;  /* 0x00000004ff067e24 */ /* 0x000fe4000f8e00ff */
[----:B------:R-:W-:Y:S01]  /*e980*/  IMAD.U32 R7, RZ, RZ, UR5 ;  /* 0x00000005ff077e24 */ /* 0x000fe2000f8e00ff */
[----:B------:R1:W5:Y:S01]  /*e990*/  @P0 LDG.E R19, desc[UR52][R2.64] ;  /* 0x0000003402130981 */ /* 0x000362000c1e1900 */
[----:B------:R-:W-:-:S03]  /*e9a0*/  ULDC.64 UR4, c[0x0][0x3f8] ;  /* 0x0000fe0000047ab9 */ /* 0x000fc60000000a00 */
[----:B------:R1:W5:Y:S04]  /*e9b0*/  @P1 LDG.E R9, desc[UR52][R4.64] ;  /* 0x0000003404091981 */ /* 0x000368000c1e1900 */
[----:B0-----:R1:W5:Y:S01]  /*e9c0*/  @P3 LDG.E R8, desc[UR52][R6.64] ;  /* 0x0000003406083981 */ /* 0x001362000c1e1900 */
[----:B------:R-:W-:Y:S01]  /*e9d0*/  UISETP.NE.U32.AND UP0, UPT, UR4, URZ, UPT ;  /* 0x0000003f0400728c */ /* 0x000fe2000bf05070 */
[----:B------:R-:W-:Y:S02]  /*e9e0*/  ISETP.NE.U32.AND P2, PT, RZ, UR6, PT ;  /* 0x00000006ff007c0c */ /* 0x000fe4000bf45070 */
[----:B------:R-:W-:Y:S01]  /*e9f0*/  ULDC UR4, c[0x0][0x404] ;  /* 0x0001010000047ab9 */ /* 0x000fe20000000800 */
[----:B------:R-:W-:Y:S01]  /*ea00*/  UISETP.NE.AND.EX UP0, UPT, UR5, URZ, UPT, UP0 ;  /* 0x0000003f0500728c */ /* 0x000fe2000bf05300 */
[----:B------:R-:W-:-:S02]  /*ea10*/  ISETP.NE.AND.EX P2, PT, RZ, UR7, PT, P2 ;  /* 0x00000007ff007c0c */ /* 0x000fc4000bf45320 */
[----:B------:R-:W-:Y:S01]  /*ea20*/  ULDC UR5, c[0x0][0x2e0] ;  /* 0x0000b80000057ab9 */ /* 0x000fe20000000800 */
[----:B------:R-:W-:-:S04]  /*ea30*/  USEL UR4, UR4, 0x1, UP0 ;  /* 0x0000000104047887 */ /* 0x000fc80008000000 */
[----:B------:R-:W-:Y:S01]  /*ea40*/  UIMAD UR4, UR4, UR5, URZ ;  /* 0x00000005040472a4 */ /* 0x000fe2000f8e023f */
[----:B-1----:R-:W-:Y:S11]  /*ea50*/  @P3 BRA `(.L_x_1709) ;  /* 0x0000000000103947 */ /* 0x002ff60003800000 */
[----:B------:R-:W-:Y:S05]  /*ea60*/  @!P0 BRA `(.L_x_1709) ;  /* 0x00000000000c8947 */ /* 0x000fea0003800000 */
[----:B------:R-:W2:Y:S04]  /*ea70*/  LDG.E R7, desc[UR52][R2.64] ;  /* 0x0000003402077981 */ /* 0x000ea8000c1e1900 */
[----:B-----5:R-:W2:Y:S02]  /*ea80*/  LDG.E R8, desc[UR52][R2.64+0x4] ;  /* 0x0000043402087981 */ /* 0x020ea4000c1e1900 */
[----:B--2---:R-:W-:-:S07]  /*ea90*/  IMAD.IADD R8, R8, 0x1, -R7 ;  /* 0x0000000108087824 */ /* 0x004fce00078e0a07 */
.L_x_1709:
[----:B------:R-:W-:Y:S02]  /*eaa0*/  IMAD.U32 R3, RZ, RZ, UR4 ;  /* 0x00000004ff037e24 */ /* 0x000fe4000f8e00ff */
[----:B-----5:R-:W-:Y:S01]  /*eab0*/  IMAD.IADD R22, R9, 0x1, R0 ;  /* 0x0000000109167824 */ /* 0x020fe200078e0200 */
[----:B------:R-:W-:Y:S06]  /*eac0*/  @!P2 BRA `(.L_x_1710) ;  /* 0x000000000018a947 */ /* 0x000fec0003800000 */
[----:B------:R-:W-:-:S04]  /*ead0*/  UIADD3 UR4, UP0, UR43, UR6, URZ ;  /* 0x000000062b047290 */ /* 0x000fc8000ff1e03f */
[----:B------:R-:W-:Y:S02]  /*eae0*/  UIADD3.X UR5, UR44, UR7, URZ, UP0, !UPT ;  /* 0x000000072c057290 */ /* 0x000fe400087fe43f */
[----:B------:R-:W-:-:S04]  /*eaf0*/  IMAD.U32 R2, RZ, RZ, UR4 ;  /* 0x00000004ff027e24 */ /* 0x000fc8000f8e00ff */
[----:B------:R-:W-:-:S06]  /*eb00*/  IMAD.U32 R3, RZ, RZ, UR5 ;  /* 0x00000005ff037e24 */ /* 0x000fcc000f8e00ff */
[----:B------:R0:W5:Y:S01]  /*eb10*/  LDG.E R3, desc[UR52][R2.64] ;  /* 0x0000003402037981 */ /* 0x000162000c1e1900 */
[----:B------:R-:W-:Y:S05]  /*eb20*/  BRA `(.L_x_1711) ;  /* 0x0000000000107947 */ /* 0x000fea0003800000 */
.L_x_1710:
[----:B------:R-:W-:Y:S05]  /*eb30*/  @!P1 BRA `(.L_x_1711) ;  /* 0x00000000000c9947 */ /* 0x000fea0003800000 */
[----:B------:R-:W2:Y:S04]  /*eb40*/  LDG.E R2, desc[UR52][R4.64] ;  /* 0x0000003404027981 */ /* 0x000ea8000c1e1900 */
[----:B------:R-:W2:Y:S02]  /*eb50*/  LDG.E R3, desc[UR52][R4.64+0x4] ;  /* 0x0000043404037981 */ /* 0x000ea4000c1e1900 */
[----:B--2---:R-:W-:-:S07]  /*eb60*/  IMAD.IADD R3, R3, 0x1, -R2 ;  /* 0x0000000103037824 */ /* 0x004fce00078e0a02 */
.L_x_1711:
[----:B------:R-:W-:Y:S01]  /*eb70*/  IMAD R5, R25, 0xc0, RZ ;  /* 0x000000c019057824 */ /* 0x000fe200078e02ff */
[----:B-----5:R-:W-:Y:S01]  /*eb80*/  IADD3 R3, -R0, R3, RZ ;  /* 0x0000000300037210 */ /* 0x020fe20007ffe1ff */
[----:B------:R-:W-:Y:S03]  /*eb90*/  BSSY B6, `(.L_x_1712) ;  /* 0x0000213000067945 */ /* 0x000fe60003800000 */
[----:B------:R-:W-:Y:S01]  /*eba0*/  IADD3 R8, -R8, 0x15f, R5 ;  /* 0x0000015f08087810 */ /* 0x000fe20007ffe105 */
[----:B------:R-:W-:-:S04]  /*ebb0*/  VIADD R0, R3, 0x9f ;  /* 0x0000009f03007836 */ /* 0x000fc80000000000 */
[----:B------:R-:W-:Y:S02]  /*ebc0*/  IMAD.IADD R8, R3, 0x1, R8 ;  /* 0x0000000103087824 */ /* 0x000fe400078e0208 */
[----:B------:R-:W-:-:S04]  /*ebd0*/  IMAD.HI R0, R0, 0x66666667, RZ ;  /* 0x6666666700007827 */ /* 0x000fc800078e02ff */
[----:B------:R-:W-:Y:S01]  /*ebe0*/  IMAD.HI R8, R8, 0x66666667, RZ ;  /* 0x6666666708087827 */ /* 0x000fe200078e02ff */
[----:B------:R-:W-:-:S04]  /*ebf0*/  SHF.R.U32.HI R3, RZ, 0x1f, R0 ;  /* 0x0000001fff037819 */ /* 0x000fc80000011600 */
[----:B------:R-:W-:Y:S02]  /*ec00*/  SHF.R.U32.HI R5, RZ, 0x1f, R8 ;  /* 0x0000001fff057819 */ /* 0x000fe40000011608 */
[----:B------:R-:W-:Y:S02]  /*ec10*/  LEA.HI.SX32 R3, R0, R3, 0x1a ;  /* 0x0000000300037211 */ /* 0x000fe400078fd2ff */
[----:B------:R-:W-:-:S04]  /*ec20*/  LEA.HI.SX32 R26, R8, R5, 0x1a ;  /* 0x00000005081a7211 */ /* 0x000fc800078fd2ff */
[----:B------:R-:W-:-:S04]  /*ec30*/  VIMNMX R26, R3, R26, PT ;  /* 0x0000001a031a7248 */ /* 0x000fc80003fe0100 */
[----:B------:R-:W-:-:S13]  /*ec40*/  ISETP.GT.AND P0, PT, R26, RZ, PT ;  /* 0x000000ff1a00720c */ /* 0x000fda0003f04270 */
        /* <DEDUP_REMOVED lines=18> */
.L_x_1713:
[----:B------:R-:W1:Y:S01]  /*ed70*/  S2UR UR4, SR_CgaCtaId ;  /* 0x00000000000479c3 */ /* 0x000e620000008800 */
[----:B------:R-:W-:Y:S02]  /*ed80*/  UMOV UR41, 0x400 ;  /* 0x0000040000297882 */ /* 0x000fe40000000000 */
[----:B-1----:R-:W-:-:S04]  /*ed90*/  ULEA UR41, UR4, UR41, 0x18 ;  /* 0x0000002904297291 */ /* 0x002fc8000f8ec03f */
[----:B------:R-:W-:-:S04]  /*eda0*/  UIADD3 UR4, UR41, 0xe000, URZ ;  /* 0x0000e00029047890 */ /* 0x000fc8000fffe03f */
[----:B------:R-:W-:-:S06]  /*edb0*/  ULOP3.LUT UP0, URZ, UR4, 0x1bf, URZ, 0xc0, !UPT ;  /* 0x000001bf043f7892 */ /* 0x000fcc000f80c03f */
[----:B------:R-:W-:-:S13]  /*edc0*/  PLOP3.LUT P0, PT, PT, PT, UP0, 0x80, 0x0 ;  /* 0x000000000000781c */ /* 0x000fda0003f0f008 */
[----:B------:R-:W-:Y:S05]  /*edd0*/  @!P0 BRA `(.L_x_1715) ;  /* 0x0000000000408947 */ /* 0x000fea0003800000 */
[----:B0-----:R-:W-:Y:S01]  /*ede0*/  MOV R2, 0x0 ;  /* 0x0000000000027802 */ /* 0x001fe20000000f00 */
[----:B------:R-:W-:Y:S01]  /*edf0*/  ULDC.64 UR6, c[0x4][0x98] ;  /* 0x0100260000067ab9 */ /* 0x000fe20000000a00 */
[----:B------:R-:W-:Y:S01]  /*ee00*/  ULDC.64 UR8, c[0x4][0xa0] ;  /* 0x0100280000087ab9 */ /* 0x000fe20000000a00 */
[----:B------:R-:W-:Y:S01]  /*ee10*/  ULDC.64 UR4, c[0x4][0x8] ;  /* 0x0100020000047ab9 */ /* 0x000fe20000000a00 */
[----:B------:R-:W-:Y:S01]  /*ee20*/  IMAD.U32 R4, RZ, RZ, UR6 ;  /* 0x00000006ff047e24 */ /* 0x000fe2000f8e00ff */
[----:B------:R-:W-:Y:S01]  /*ee30*/  MOV R13, RZ ;  /* 0x000000ff000d7202 */ /* 0x000fe20000000f00 */
[----:B------:R-:W0:Y:S01]  /*ee40*/  LDC.64 R2, c[0x4][R2] ;  /* 0x0100000002027b82 */ /* 0x000e220000000a00 */
[----:B------:R-:W-:Y:S02]  /*ee50*/  IMAD.U32 R5, RZ, RZ, UR7 ;  /* 0x00000007ff057e24 */ /* 0x000fe4000f8e00ff */
[----:B------:R-:W-:Y:S02]  /*ee60*/  IMAD.U32 R6, RZ, RZ, UR8 ;  /* 0x00000008ff067e24 */ /* 0x000fe4000f8e00ff */
[----:B------:R-:W-:-:S02]  /*ee70*/  IMAD.U32 R7, RZ, RZ, UR9 ;  /* 0x00000009ff077e24 */ /* 0x000fc4000f8e00ff */
[----:B------:R-:W-:Y:S02]  /*ee80*/  IMAD.U32 R10, RZ, RZ, UR4 ;  /* 0x00000004ff0a7e24 */ /* 0x000fe4000f8e00ff */
[----:B------:R-:W-:Y:S02]  /*ee90*/  IMAD.U32 R11, RZ, RZ, UR5 ;  /* 0x00000005ff0b7e24 */ /* 0x000fe4000f8e00ff */
[----:B------:R-:W-:Y:S02]  /*eea0*/  IMAD.MOV.U32 R8, RZ, RZ, 0x70 ;  /* 0x00000070ff087424 */ /* 0x000fe400078e00ff */
[----:B------:R-:W-:-:S07]  /*eeb0*/  IMAD.MOV.U32 R12, RZ, RZ, 0x1 ;  /* 0x00000001ff0c7424 */ /* 0x000fce00078e00ff */
[----:B------:R-:W-:-:S07]  /*eec0*/  LEPC R20, `(.L_x_1715) ;  /* 0x000000001014794e */ /* 0x000fce0000000000 */
[----:B0-----:R-:W-:Y:S05]  /*eed0*/  CALL.ABS.NOINC R2 ;  /* 0x0000000002007343 */ /* 0x001fea0003c00000 */
.L_x_1715:
[----:B------:R-:W-:-:S06]  /*eee0*/  UIADD3 UR4, UR41, 0x6000, URZ ;  /* 0x0000600029047890 */ /* 0x000fcc000fffe03f */
[----:B------:R-:W-:-:S05]  /*eef0*/  IMAD.U32 R18, RZ, RZ, UR4 ;  /* 0x00000004ff127e24 */ /* 0x000fca000f8e00ff */
[----:B------:R-:W-:-:S13]  /*ef00*/  LOP3.LUT P0, RZ, R18, 0x1bf, RZ, 0xc0, !PT ;  /* 0x000001bf12ff7812 */ /* 0x000fda000780c0ff */
[----:B------:R-:W-:Y:S05]  /*ef10*/  @!P0 BRA `(.L_x_1716) ;  /* 0x0000000000408947 */ /* 0x000fea0003800000 */
[----:B0-----:R-:W-:Y:S01]  /*ef20*/  MOV R2, 0x0 ;  /* 0x0000000000027802 */ /* 0x001fe20000000f00 */
        /* <DEDUP_REMOVED lines=15> */
.L_x_1716:
        /* <DEDUP_REMOVED lines=8> */
[----:B------:R-:W-:Y:S01]  /*f0a0*/  MOV R4, UR6 ;  /* 0x0000000600047c02 */ /* 0x000fe20008000f00 */
[----:B------:R-:W-:Y:S01]  /*f0b0*/  IMAD.U32 R5, RZ, RZ, UR7 ;  /* 0x00000007ff057e24 */ /* 0x000fe2000f8e00ff */
        /* <DEDUP_REMOVED lines=10> */
.L_x_1717:
[----:B------:R-:W-:-:S13]  /*f160*/  LOP3.LUT P6, RZ, R18, 0x1bf, RZ, 0xc0, !PT ;  /* 0x000001bf12ff7812 */ /* 0x000fda00078cc0ff */
[----:B------:R-:W-:Y:S05]  /*f170*/  @!P6 BRA `(.L_x_1718) ;  /* 0x000000000040e947 */ /* 0x000fea0003800000 */
[----:B0-----:R-:W-:Y:S01]  /*f180*/  MOV R2, 0x0 ;  /* 0x0000000000027802 */ /* 0x001fe20000000f00 */
        /* <DEDUP_REMOVED lines=15> */
.L_x_1718:
[----:B------:R-:W-:Y:S01]  /*f280*/  ULDC.64 UR4, c[0x0][0x9f8] ;  /* 0x00027e0000047ab9 */ /* 0x000fe20000000a00 */
[----:B------:R-:W-:Y:S01]  /*f290*/  IMAD.U32 R18, RZ, RZ, UR45 ;  /* 0x0000002dff127e24 */ /* 0x000fe2000f8e00ff */
[----:B------:R-:W-:Y:S01]  /*f2a0*/  UISETP.NE.U32.AND UP0, UPT, UR4, URZ, UPT ;  /* 0x0000003f0400728c */ /* 0x000fe2000bf05070 */
[----:B------:R-:W1:Y:S01]  /*f2b0*/  S2R R27, SR_TID.X ;  /* 0x00000000001b7919 */ /* 0x000e620000002100 */
[----:B------:R-:W2:Y:S01]  /*f2c0*/  LDC R0, c[0x0][0x428] ;  /* 0x00010a00ff007b82 */ /* 0x000ea20000000800 */
[----:B------:R-:W-:Y:S01]  /*f2d0*/  IMAD R25, R25, 0xc0, R19 ;  /* 0x000000c019197824 */ /* 0x000fe200078e0213 */
[----:B------:R-:W-:Y:S01]  /*f2e0*/  UISETP.NE.AND.EX UP0, UPT, UR5, URZ, UPT, UP0 ;  /* 0x0000003f0500728c */ /* 0x000fe2000bf05300 */
[----:B------:R-:W-:-:S05]  /*f2f0*/  ULDC.64 UR6, c[0x0][0xa08] ;  /* 0x0002820000067ab9 */ /* 0x000fca0000000a00 */
[----:B------:R-:W-:-:S05]  /*f300*/  PLOP3.LUT P0, PT, PT, PT, UP0, 0x80, 0x0 ;  /* 0x000000000000781c */ /* 0x000fca0003f0f008 */
[----:B------:R-:W-:-:S04]  /*f310*/  @UP0 UIADD3 UR4, UP1, UR43, UR4, URZ ;  /* 0x000000042b040290 */ /* 0x000fc8000ff3e03f */
[----:B------:R-:W-:Y:S02]  /*f320*/  @UP0 UIADD3.X UR5, UR44, UR5, URZ, UP1, !UPT ;  /* 0x000000052c050290 */ /* 0x000fe40008ffe43f */
[----:B0-----:R-:W-:-:S04]  /*f330*/  IMAD.U32 R2, RZ, RZ, UR4 ;  /* 0x00000004ff027e24 */ /* 0x001fc8000f8e00ff */
[----:B------:R-:W-:Y:S01]  /*f340*/  IMAD.U32 R3, RZ, RZ, UR5 ;  /* 0x00000005ff037e24 */ /* 0x000fe2000f8e00ff */
[----:B--2---:R-:W-:Y:S01]  /*f350*/  ISETP.NE.AND P2, PT, R0, 0x1, PT ;  /* 0x000000010000780c */ /* 0x004fe20003f45270 */
[----:B------:R-:W-:-:S03]  /*f360*/  ULDC.64 UR4, c[0x0][0xa00] ;  /* 0x0002800000047ab9 */ /* 0x000fc60000000a00 */
[----:B------:R0:W2:Y:S01]  /*f370*/  @P0 LDG.E R18, desc[UR52][R2.64] ;  /* 0x0000003402120981 */ /* 0x0000a2000c1e1900 */
[----:B------:R-:W-:Y:S01]  /*f380*/  ISETP.NE.U32.AND P0, PT, RZ, UR4, PT ;  /* 0x00000004ff007c0c */ /* 0x000fe2000bf05070 */
[----:B------:R-:W-:Y:S01]  /*f390*/  UMOV UR36, URZ ;  /* 0x0000003f00247c82 */ /* 0x000fe20008000000 */
[----:B-1----:R-:W-:Y:S01]  /*f3a0*/  LOP3.LUT R21, R27, 0x7f, RZ, 0xc0, !PT ;  /* 0x0000007f1b157812 */ /* 0x002fe200078ec0ff */
[----:B------:R-:W-:Y:S01]  /*f3b0*/  IMAD.U32 R19, RZ, RZ, UR38 ;  /* 0x00000026ff137e24 */ /* 0x000fe2000f8e00ff */
[----:B------:R-:W-:Y:S02]  /*f3c0*/  ISETP.NE.AND.EX P0, PT, RZ, UR5, PT, P0 ;  /* 0x00000005ff007c0c */ /* 0x000fe4000bf05300 */
[----:B------:R-:W-:Y:S02]  /*f3d0*/  ISETP.NE.AND P1, PT, R21, RZ, PT ;  /* 0x000000ff1500720c */ /* 0x000fe40003f25270 */
[----:B------:R-:W1:Y:S01]  /*f3e0*/  @P2 LDC R0, c[0x0][0x42c] ;  /* 0x00010b00ff002b82 */ /* 0x000e620000000800 */
[----:B------:R-:W-:-:S02]  /*f3f0*/  SEL R6, RZ, UR45, P0 ;  /* 0x0000002dff067c07 */ /* 0x000fc40008000000 */
[----:B------:R-:W-:Y:S02]  /*f400*/  R2UR UR37, R25 ;  /* 0x00000000192572ca */ /* 0x000fe400000e0000 */
[----:B------:R-:W-:Y:S02]  /*f410*/  R2UR UR39, R6 ;  /* 0x00000000062772ca */ /* 0x000fe400000e0000 */
[----:B------:R-:W-:Y:S01]  /*f420*/  SHF.R.U32.HI R4, RZ, 0x5, R27 ;  /* 0x00000005ff047819 */ /* 0x000fe2000001161b */
[----:B0-----:R-:W0:Y:S03]  /*f430*/  LDC.64 R2, c[0x0][0x3f8] ;  /* 0x0000fe00ff027b82 */ /* 0x001e260000000a00 */
[----:B------:R-:W-:Y:S01]  /*f440*/  VOTEU.ALL UP1, P1 ;  /* 0x00000000003f7886 */ /* 0x000fe20000820000 */
[----:B------:R-:W-:-:S04]  /*f450*/  LOP3.LUT R4, R4, 0x3, RZ, 0xc0, !PT ;  /* 0x0000000304047812 */ /* 0x000fc800078ec0ff */
[----:B------:R-:W3:Y:S01]  /*f460*/  @P2 LDC R5, c[0x0][0x430] ;  /* 0x00010c00ff052b82 */ /* 0x000ee20000000800 */
[----:B------:R-:W-:-:S04]  /*f470*/  @!UP1 UIADD3 UR4, UP0, UR50, 0x270, URZ ;  /* 0x0000027032049890 */ /* 0x000fc8000ff1e03f */
[----:B------:R-:W-:Y:S01]  /*f480*/  @!UP1 UIADD3.X UR5, URZ, UR51, URZ, UP0, !UPT ;  /* 0x000000333f059290 */ /* 0x000fe200087fe43f */
[----:B-1----:R-:W-:-:S08]  /*f490*/  @P2 IMAD.HI.U32 R0, R0, UR38, RZ ;  /* 0x0000002600002c27 */ /* 0x002fd0000f8e00ff */
[----:B------:R1:W-:Y:S01]  /*f4a0*/  @!UP1 UTMAPF.L2.4D [UR36], [UR4] ;  /* 0x00000024040095b8 */ /* 0x0003e20008018000 */
[----:B0-----:R-:W-:Y:S01]  /*f4b0*/  LOP3.LUT P0, RZ, R2, UR6, RZ, 0xfc, !PT ;  /* 0x0000000602ff7c12 */ /* 0x001fe2000f80fcff */
[----:B------:R-:W-:-:S03]  /*f4c0*/  UMOV UR6, 0xffffffff ;  /* 0xffffffff00067882 */ /* 0x000fc60000000000 */
[----:B------:R-:W-:Y:S02]  /*f4d0*/  LOP3.LUT P0, RZ, R3, UR7, RZ, 0xfc, P0 ;  /* 0x0000000703ff7c12 */ /* 0x000fe4000800fcff */
[----:B---3--:R-:W-:Y:S02]  /*f4e0*/  @P2 SHF.R.U32.HI R19, RZ, R5, R0 ;  /* 0x00000005ff132219 */ /* 0x008fe40000011600 */
[----:B--2---:R-:W-:Y:S02]  /*f4f0*/  SHF.R.S32.HI R20, RZ, 0x1f, R18 ;  /* 0x0000001fff147819 */ /* 0x004fe40000011412 */
[----:B------:R-:W-:Y:S01]  /*f500*/  SEL R0, R18, RZ, !P0 ;  /* 0x000000ff12007207 */ /* 0x000fe20004000000 */
[----:B-1----:R-:W-:Y:S06]  /*f510*/  BRA.DIV UR6, `(.L_x_1719) ;  /* 0x0000002a06947947 */ /* 0x002fec000b800000 */
[----:B------:R0:W1:Y:S02]  /*f520*/  SHFL.IDX PT, R14, R4, RZ, 0x1f ;  /* 0x00001fff040e7589 */ /* 0x00006400000e0000 */
.L_x_1787:
[----:B-1----:R-:W-:Y:S02]  /*f530*/  ISETP.NE.AND P0, PT, R14, RZ, PT ;  /* 0x000000ff0e00720c */ /* 0x002fe40003f05270 */
[----:B------:R-:W-:-:S11]  /*f540*/  PLOP3.LUT P6, PT, PT, PT, PT, 0x8, 0x0 ;  /* 0x000000000000781c */ /* 0x000fd60003fce170 */
[----:B------:R-:W-:Y:S05]  /*f550*/  @P0 BRA `(.L_x_1720) ;  /* 0x0000000400800947 */ /* 0x000fea0003800000 */
[----:B------:R-:W-:Y:S01]  /*f560*/  UMOV UR4, 0xffffffff ;  /* 0xffffffff00047882 */ /* 0x000fe20000000000 */
[----:B------:R-:W-:Y:S02]  /*f570*/  IADD3 R7, R26, -0x1, RZ ;  /* 0xffffffff1a077810 */ /* 0x000fe40007ffe0ff */
[----:B------:R-:W-:Y:S05]  /*f580*/  BRA.DIV UR4, `(.L_x_1721) ;  /* 0x0000002a04987947 */ /* 0x000fea000b800000 */
[----:B------:R-:W-:-:S13]  /*f590*/  ELECT P6, URZ, PT ;  /* 0x00000000003f782f */ /* 0x000fda00038c0000 */
.L_x_1790:
        /* <DEDUP_REMOVED lines=22> */
.L_x_1723:
[----:B------:R-:W-:Y:S02]  /*f700*/  LEA R5, R16, UR41, 0x3 ;  /* 0x0000002910057c11 */ /* 0x000fe4000f8e18ff */
[----:B-1----:R-:W-:Y:S02]  /*f710*/  SHF.L.U32 R2, R17, 0x1f, RZ ;  /* 0x0000001f11027819 */ /* 0x002fe400000006ff */
[----:B------:R-:W-:Y:S02]  /*f720*/  ISETP.NE.AND P0, PT, R21, RZ, PT ;  /* 0x000000ff1500720c */ /* 0x000fe40003f05270 */
[----:B------:R-:W1:Y:S02]  /*f730*/  SYNCS.PHASECHK.TRANS64.TRYWAIT P2, [R5+URZ+0x13280], R2 ;  /* 0x01328002050075a7 */ /* 0x000e64000804017f */
[----:B-1----:R-:W-:Y:S09]  /*f740*/  @!P2 BRA `(.L_x_1724) ;  /* 0x000000280048a947 */ /* 0x002ff20003800000 */
.L_x_1791:
        /* <DEDUP_REMOVED lines=8> */
.L_x_1725:
[----:B------:R-:W-:Y:S01]  /*f7d0*/  IMAD.U32 R3, RZ, RZ, UR41 ;  /* 0x00000029ff037e24 */ /* 0x000fe2000f8e00ff */
        /* <DEDUP_REMOVED lines=17> */
.L_x_1792:
[----:B------:R-:W-:Y:S05]  /*f8f0*/  @P0 BRA `(.L_x_1727) ;  /* 0x00000000001c0947 */ /* 0x000fea0003800000 */
[----:B0-----:R-:W0:Y:S01]  /*f900*/  S2R R4, SR_TID.X ;  /* 0x0000000000047919 */ /* 0x001e220000002100 */
[----:B-12---:R-:W-:-:S04]  /*f910*/  IMAD.MOV.U32 R2, RZ, RZ, 0x2800 ;  /* 0x00002800ff027424 */ /* 0x006fc800078e00ff */
[----:B------:R3:W-:Y:S01]  /*f920*/  SYNCS.ARRIVE.TRANS64 RZ, [R5+URZ+0x13230], R2 ;  /* 0x0132300205ff79a7 */ /* 0x0007e2000800003f */
[----:B0-----:R-:W-:-:S04]  /*f930*/  LOP3.LUT R4, R4, 0x1f, RZ, 0xc0, !PT ;  /* 0x0000001f04047812 */ /* 0x001fc800078ec0ff */
[----:B------:R-:W-:-:S13]  /*f940*/  ISETP.NE.AND P0, PT, R4, RZ, PT ;  /* 0x000000ff0400720c */ /* 0x000fda0003f05270 */
[----:B---3--:R-:W-:Y:S05]  /*f950*/  @!P0 BRA `(.L_x_1727) ;  /* 0x0000000000048947 */ /* 0x008fea0003800000 */
[----:B------:R-:W-:Y:S01]  /*f960*/  BPT.TRAP 0x1 ;  /* 0x000000040000795c */ /* 0x000fe20000300000 */
.L_x_1727:
        /* <DEDUP_REMOVED lines=14> */
.L_x_1722:
        /* <DEDUP_REMOVED lines=11> */
[----:B-12---:R-:W-:Y:S01]  /*fb00*/  @P0 IMAD.MOV.U32 R2, RZ, RZ, 0x3000 ;  /* 0x00003000ff020424 */ /* 0x006fe200078e00ff */
[----:B------:R-:W-:Y:S01]  /*fb10*/  @P0 R2UR UR13, R6 ;  /* 0x00000000060d02ca */ /* 0x000fe200000e0000 */
[----:B------:R-:W-:Y:S02]  /*fb20*/  UMOV UR12, UR38 ;  /* 0x00000026000c7c82 */ /* 0x000fe40008000000 */
[----:B------:R1:W-:Y:S10]  /*fb30*/  @P0 SYNCS.ARRIVE.TRANS64 RZ, [UR41+0x13200], R2 ;  /* 0x01320002ffff09a7 */ /* 0x0003f40008000029 */
[----:B------:R1:W-:Y:S02]  /*fb40*/  UTMALDG.4D [UR8], [UR4], desc[UR6] ;  /* 0x00000608040075b4 */ /* 0x0003e40008019000 */
[----:B-1----:R-:W-:Y:S01]  /*fb50*/  NOP ;  /* 0x0000000000007918 */ /* 0x002fe20000000000 */
.L_x_1720:
[----:B------:R-:W-:Y:S01]  /*fb60*/  VIADD R29, R29, 0x1 ;  /* 0x000000011d1d7836 */ /* 0x000fe20000000000 */
[----:B------:R-:W-:Y:S01]  /*fb70*/  BSSY B0, `(.L_x_1728) ;  /* 0x0000008000007945 */ /* 0x000fe20003800000 */
[----:B------:R-:W-:-:S03]  /*fb80*/  ISETP.GE.AND P2, PT, R26, 0x2, PT ;  /* 0x000000021a00780c */ /* 0x000fc60003f46270 */
[----:B------:R-:W-:-:S04]  /*fb90*/  LEA.HI R2, R29, R29, RZ, 0x1 ;  /* 0x0000001d1d027211 */ /* 0x000fc800078f08ff */
[----:B------:R-:W-:-:S04]  /*fba0*/  LOP3.LUT R2, R2, 0xfffffffe, RZ, 0xc0, !PT ;  /* 0xfffffffe02027812 */ /* 0x000fc800078ec0ff */
[----:B------:R-:W-:-:S04]  /*fbb0*/  IADD3 R2, R29, -R2, RZ ;  /* 0x800000021d027210 */ /* 0x000fc80007ffe0ff */
[----:B------:R-:W-:-:S04]  /*fbc0*/  SHF.L.U32 R2, R2, 0x1f, RZ ;  /* 0x0000001f02027819 */ /* 0x000fc800000006ff */
[----:B------:R-:W1:Y:S02]  /*fbd0*/  SYNCS.PHASECHK.TRANS64.TRYWAIT P0, [UR41+0x13220], R2 ;  /* 0x01322002ff0075a7 */ /* 0x000e640008000169 */
[----:B-1----:R-:W-:Y:S05]  /*fbe0*/  @!P0 BRA `(.L_x_1729) ;  /* 0x0000002400488947 */ /* 0x002fea0003800000 */
.L_x_1793:
[----:B------:R-:W-:Y:S05]  /*fbf0*/  BSYNC B0 ;  /* 0x0000000000007941 */ /* 0x000fea0003800000 */
.L_x_1728:
[----:B------:R-:W-:Y:S05]  /*fc00*/  @!P2 BRA `(.L_x_1730) ;  /* 0x0000000800d4a947 */ /* 0x000fea0003800000 */
[----:B-1----:R-:W-:Y:S02]  /*fc10*/  VIADD R2, R26, 0xfffffffe ;  /* 0xfffffffe1a027836 */ /* 0x002fe40000000000 */
[----:B------:R-:W-:Y:S02]  /*fc20*/  IMAD.MOV.U32 R8, RZ, RZ, R17 ;  /* 0x000000ffff087224 */ /* 0x000fe400078e0011 */
[----:B------:R-:W-:-:S07]  /*fc30*/  IMAD.MOV.U32 R3, RZ, RZ, R16 ;  /* 0x000000ffff037224 */ /* 0x000fce00078e0010 */
.L_x_1750:
        /* <DEDUP_REMOVED lines=33> */
.L_x_1733:
[----:B------:R-:W2:Y:S01]  /*fe50*/  SYNCS.PHASECHK.TRANS64.TRYWAIT P0, [R9+URZ+0x13280], R10 ;  /* 0x0132800a090075a7 */ /* 0x000ea2000800017f */
[----:B0-----:R-:W0:Y:S01]  /*fe60*/  S2R R4, SR_TID.X ;  /* 0x0000000000047919 */ /* 0x001e220000002100 */
[----:B------:R-:W-:Y:S01]  /*fe70*/  BSSY B1, `(.L_x_1734) ;  /* 0x0000004000017945 */ /* 0x000fe20003800000 */
[----:B0-----:R-:W-:-:S04]  /*fe80*/  LOP3.LUT R4, R4, 0x7f, RZ, 0xc0, !PT ;  /* 0x0000007f04047812 */ /* 0x001fc800078ec0ff */
[----:B------:R-:W-:Y:S01]  /*fe90*/  ISETP.NE.AND P2, PT, R4, RZ, PT ;  /* 0x000000ff0400720c */ /* 0x000fe20003f45270 */
[----:B--2---:R-:W-:-:S12]  /*fea0*/  @!P0 BRA `(.L_x_1735) ;  /* 0x0000002000b08947 */ /* 0x004fd80003800000 */
.L_x_1794:
[----:B------:R-:W-:Y:S05]  /*feb0*/  BSYNC B1 ;  /* 0x0000000000017941 */ /* 0x000fea0003800000 */
.L_x_1734:
[----:B------:R-:W-:Y:S04]  /*fec0*/  BSSY B1, `(.L_x_1736) ;  /* 0x0000009000017945 */ /* 0x000fe80003800000 */
[----:B------:R-:W-:Y:S05]  /*fed0*/  @P2 BRA `(.L_x_1737) ;  /* 0x00000000001c2947 */ /* 0x000fea0003800000 */
[----:B------:R-:W2:Y:S02]  /*fee0*/  S2R R4, SR_TID.X ;  /* 0x0000000000047919 */ /* 0x000ea40000002100 */
[----:B--2---:R-:W-:Y:S02]  /*fef0*/  LOP3.LUT R5, R4, 0x1f, RZ, 0xc0, !PT ;  /* 0x0000001f04057812 */ /* 0x004fe400078ec0ff */
[----:B------:R-:W-:Y:S02]  /*ff00*/  MOV R4, 0x2800 ;  /* 0x0000280000047802 */ /* 0x000fe40000000f00 */
[----:B------:R-:W-:Y:S02]  /*ff10*/  ISETP.NE.AND P0, PT, R5, RZ, PT ;  /* 0x000000ff0500720c */ /* 0x000fe40003f05270 */
[----:B------:R2:W-:Y:S11]  /*ff20*/  SYNCS.ARRIVE.TRANS64 RZ, [R9+URZ+0x13270], R4 ;  /* 0x0132700409ff79a7 */ /* 0x0005f6000800003f */
[----:B--2---:R-:W-:Y:S05]  /*ff30*/  @!P0 BRA `(.L_x_1737) ;  /* 0x0000000000048947 */ /* 0x004fea0003800000 */
[----:B------:R-:W-:Y:S01]  /*ff40*/  BPT.TRAP 0x1 ;  /* 0x000000040000795c */ /* 0x000fe20000300000 */
.L_x_1737:
[----:B------:R-:W-:Y:S05]  /*ff50*/  BSYNC B1 ;  /* 0x0000000000017941 */ /* 0x000fea0003800000 */
.L_x_1736:
[----:B------:R-:W-:Y:S01]  /*ff60*/  IMAD.MOV.U32 R12, RZ, RZ, RZ ;  /* 0x000000ffff0c7224 */ /* 0x000fe200078e00ff */
[----:B------:R-:W-:Y:S01]  /*ff70*/  R2UR UR12, R19 ;  /* 0x00000000130c72ca */ /* 0x000fe200000e0000 */
[----:B------:R-:W-:Y:S01]  /*ff80*/  IMAD.U32 R5, RZ, RZ, UR41 ;  /* 0x00000029ff057e24 */ /* 0x000fe2000f8e00ff */
[----:B------:R-:W-:Y:S01]  /*ff90*/  UIADD3 UR4, UP0, UR50, 0x470, URZ ;  /* 0x0000047032047890 */ /* 0x000fe2000ff1e03f */
[----:B------:R-:W-:Y:S01]  /*ffa0*/  PLOP3.LUT P0, PT, PT, PT, PT, 0x80, 0x0 ;  /* 0x000000000000781c */ /* 0x000fe20003f0f070 */
[----:B-1----:R-:W-:Y:S01]  /*ffb0*/  IMAD R7, R11, 0xa0, R22 ;  /* 0x000000a00b077824 */ /* 0x002fe200078e0216 */
[----:B------:R-:W-:Y:S01]  /*ffc0*/  R2UR UR10, R12 ;  /* 0x000000000c0a72ca */ /* 0x000fe200000e0000 */
[----:B------:R-:W-:Y:S01]  /*ffd0*/  IMAD R6, R16, 0x2800, R5 ;  /* 0x0000280010067824 */ /* 0x000fe200078e0205 */
[----:B------:R-:W-:Y:S01]  /*ffe0*/  UIADD3.X UR5, URZ, UR51, URZ, UP0, !UPT ;  /* 0x000000333f057290 */ /* 0x000fe200087fe43f */
[----:B------:R-:W-:Y:S01]  /*fff0*/  VIADD R5, R9, 0x13270 ;  /* 0x0001327009057836 */ /* 0x000fe20000000000 */
[----:B------:R-:W-:Y:S01]  /*10000*/  UMOV UR6, 0x0 ;  /* 0x0000000000067882 */ /* 0x000fe20000000000 */
[----:B------:R-:W-:Y:S01]  /*10010*/  VIADD R4, R6, 0x6000 ;  /* 0x0000600006047836 */ /* 0x000fe20000000000 */
[----:B------:R-:W-:-:S09]  /*10020*/  UMOV UR7, 0x14f00000 ;  /* 0x14f0000000077882 */ /* 0x000fd20000000000 */
.L_x_1738:
        /* <DEDUP_REMOVED lines=12> */
.L_x_1795:
[----:B------:R-:W-:Y:S05]  /*100f0*/  BSYNC B1 ;  /* 0x0000000000017941 */ /* 0x000fea0003800000 */
.L_x_1739:
        /* <DEDUP_REMOVED lines=11> */
.L_x_1742:
[----:B------:R-:W-:Y:S05]  /*101b0*/  BSYNC B1 ;  /* 0x0000000000017941 */ /* 0x000fea0003800000 */
.L_x_1741:
[----:B------:R-:W-:Y:S01]  /*101c0*/  R2UR UR7, R5 ;  /* 0x00000000050772ca */ /* 0x000fe200000e0000 */
[----:B------:R-:W-:Y:S01]  /*101d0*/  UIADD3 UR4, UP0, UR50, 0x370, URZ ;  /* 0x0000037032047890 */ /* 0x000fe2000ff1e03f */
[----:B------:R-:W-:Y:S01]  /*101e0*/  R2UR UR10, R12 ;  /* 0x000000000c0a72ca */ /* 0x000fe200000e0000 */
[----:B01----:R-:W-:Y:S01]  /*101f0*/  VIADD R9, R9, 0x13230 ;  /* 0x0001323009097836 */ /* 0x003fe20000000000 */
[----:B------:R-:W-:Y:S01]  /*10200*/  R2UR UR12, R19 ;  /* 0x00000000130c72ca */ /* 0x000fe200000e0000 */
[----:B------:R-:W-:Y:S01]  /*10210*/  UIADD3.X UR5, URZ, UR51, URZ, UP0, !UPT ;  /* 0x000000333f057290 */ /* 0x000fe200087fe43f */
[----:B------:R-:W-:Y:S01]  /*10220*/  R2UR UR6, R4 ;  /* 0x00000000040672ca */ /* 0x000fe200000e0000 */
[----:B------:R-:W-:Y:S01]  /*10230*/  VIADD R4, R6, 0xe000 ;  /* 0x0000e00006047836 */ /* 0x000fe20000000000 */
[----:B------:R-:W-:-:S13]  /*10240*/  PLOP3.LUT P0, PT, PT, PT, PT, 0x80, 0x0 ;  /* 0x000000000000781c */ /* 0x000fda0003f0f070 */
.L_x_1743:
        /* <DEDUP_REMOVED lines=9> */
.L_x_1732:
[----:B------:R-:W-:Y:S05]  /*102e0*/  BSYNC B0 ;  /* 0x0000000000007941 */ /* 0x000fea0003800000 */
.L_x_1731:
[----:B------:R-:W-:-:S06]  /*102f0*/  UISETP.NE.AND UP0, UPT, UR42, 0x3, UPT ;  /* 0x000000032a00788c */ /* 0x000fcc000bf05270 */
[----:B------:R-:W-:-:S13]  /*10300*/  PLOP3.LUT P0, PT, PT, PT, UP0, 0x80, 0x0 ;  /* 0x000000000000781c */ /* 0x000fda0003f0f008 */
[----:B------:R-:W-:Y:S05]  /*10310*/  @!P0 BRA `(.L_x_1744) ;  /* 0x0000000000048947 */ /* 0x000fea0003800000 */
[----:B------:R-:W-:Y:S01]  /*10320*/  BPT.TRAP 0x1 ;  /* 0x000000040000795c */ /* 0x000fe20000300000 */
.L_x_1744:
[----:B------:R-:W-:Y:S01]  /*10330*/  LOP3.LUT R5, R8, 0x1, RZ, 0x3c, !PT ;  /* 0x0000000108057812 */ /* 0x000fe200078e3cff */
[----:B------:R-:W-:Y:S01]  /*10340*/  BSSY B0, `(.L_x_1745) ;  /* 0x0000007000007945 */ /* 0x000fe20003800000 */
[----:B------:R-:W-:Y:S02]  /*10350*/  LEA R12, R3, UR41, 0x3 ;  /* 0x00000029030c7c11 */ /* 0x000fe4000f8e18ff */
[----:B------:R-:W-:Y:S02]  /*10360*/  SHF.L.U32 R5, R5, 0x1f, RZ ;  /* 0x0000001f05057819 */ /* 0x000fe400000006ff */
[----:B0-----:R-:W-:Y:S02]  /*10370*/  MOV R4, UR47 ;  /* 0x0000002f00047c02 */ /* 0x001fe40008000f00 */
[----:B------:R-:W0:Y:S02]  /*10380*/  SYNCS.PHASECHK.TRANS64.TRYWAIT P2, [R12+URZ+0x13270], R5 ;  /* 0x013270050c0075a7 */ /* 0x000e24000804017f */
[----:B------:R-:W-:Y:S01]  /*10390*/  ISETP.NE.AND P0, PT, R4, 0x3, PT ;  /* 0x000000030400780c */ /* 0x000fe20003f05270 */
[----:B0-----:R-:W-:-:S12]  /*103a0*/  @!P2 BRA `(.L_x_1746) ;  /* 0x0000001c0098a947 */ /* 0x001fd80003800000 */
.L_x_1796:
[----:B------:R-:W-:Y:S05]  /*103b0*/  BSYNC B0 ;  /* 0x0000000000007941 */ /* 0x000fea0003800000 */
.L_x_1745:
[----:B------:R-:W-:Y:S05]  /*103c0*/  @!P0 BRA `(.L_x_1747) ;  /* 0x0000000000048947 */ /* 0x000fea0003800000 */
[----:B------:R-:W-:Y:S01]  /*103d0*/  BPT.TRAP 0x1 ;  /* 0x000000040000795c */ /* 0x000fe20000300000 */
.L_x_1747:
[----:B0-----:R-:W-:Y:S01]  /*103e0*/  SHF.L.U32 R5, R8, 0x1f, RZ ;  /* 0x0000001f08057819 */ /* 0x001fe200000006ff */
[----:B------:R-:W-:-:S03]  /*103f0*/  IMAD R10, R3, 0x2800, RZ ;  /* 0x00002800030a7824 */ /* 0x000fc600078e02ff */
[----:B------:R-:W0:Y:S02]  /*10400*/  SYNCS.PHASECHK.TRANS64.TRYWAIT P2, [R12+URZ+0x13260], R5 ;  /* 0x013260050c0075a7 */ /* 0x000e24000804017f */
[----:B0-----:R-:W-:Y:S05]  /*10410*/  @!P2 BRA `(.L_x_1748) ;  /* 0x0000001c0090a947 */ /* 0x001fea0003800000 */
.L_x_1797:
        /* <DEDUP_REMOVED lines=42> */
.L_x_1749:
        /* <DEDUP_REMOVED lines=10> */
.L_x_1730:
[----:B------:R-:W-:Y:S04]  /*10760*/  BSSY B0, `(.L_x_1751) ;  /* 0x000000e000007945 */ /* 0x000fe80003800000 */
[----:B------:R-:W-:Y:S05]  /*10770*/  @P1 BRA `(.L_x_1752) ;  /* 0x0000000000301947 */ /* 0x000fea0003800000 */
[----:B------:R-:W2:Y:S01]  /*10780*/  S2R R7, SR_LANEID ;  /* 0x0000000000077919 */ /* 0x000ea20000000000 */
[----:B------:R-:W-:Y:S01]  /*10790*/  VOTEU.ANY UR4, UPT, PT ;  /* 0x0000000000047886 */ /* 0x000fe200038e0100 */
[----:B-1----:R-:W1:Y:S01]  /*107a0*/  LDC.64 R2, c[0x0][0xc38] ;  /* 0x00030e00ff027b82 */ /* 0x002e620000000a00 */
[----:B------:R-:W2:Y:S08]  /*107b0*/  FLO.U32 R0, UR4 ;  /* 0x0000000400007d00 */ /* 0x000eb000080e0000 */
[----:B------:R-:W1:Y:S01]  /*107c0*/  POPC R5, UR4 ;  /* 0x0000000400057d09 */ /* 0x000e620008000000 */
[----:B--2---:R-:W-:-:S13]  /*107d0*/  ISETP.EQ.U32.AND P0, PT, R0, R7, PT ;  /* 0x000000070000720c */ /* 0x004fda0003f02070 */
[----:B-1----:R-:W2:Y:S01]  /*107e0*/  @P0 ATOMG.E.ADD.STRONG.GPU PT, R3, desc[UR52][R2.64], R5 ;  /* 0x00000005020309a8 */ /* 0x002ea200081ee1f4 */
[----:B0-----:R-:W0:Y:S02]  /*107f0*/  S2R R4, SR_LTMASK ;  /* 0x0000000000047919 */ /* 0x001e240000003900 */
[----:B0-----:R-:W-:-:S04]  /*10800*/  LOP3.LUT R4, R4, UR4, RZ, 0xc0, !PT ;  /* 0x0000000404047c12 */ /* 0x001fc8000f8ec0ff */
[----:B------:R-:W0:Y:S01]  /*10810*/  POPC R7, R4 ;  /* 0x0000000400077309 */ /* 0x000e220000000000 */
[----:B--2---:R-:W0:Y:S02]  /*10820*/  SHFL.IDX PT, R0, R3, R0, 0x1f ;  /* 0x00001f0003007589 */ /* 0x004e2400000e0000 */
[----:B0-----:R-:W-:-:S07]  /*10830*/  IADD3 R24, R0, UR46, R7 ;  /* 0x0000002e00187c10 */ /* 0x001fce000fffe007 */
.L_x_1752:
[----:B------:R-:W-:Y:S05]  /*10840*/  BSYNC B0 ;  /* 0x0000000000007941 */ /* 0x000fea0003800000 */
.L_x_1751:
[----:B------:R-:W-:-:S06]  /*10850*/  UISETP.NE.AND UP0, UPT, UR42, 0x3, UPT ;  /* 0x000000032a00788c */ /* 0x000fcc000bf05270 */
[----:B------:R-:W-:-:S13]  /*10860*/  PLOP3.LUT P0, PT, PT, PT, UP0, 0x80, 0x0 ;  /* 0x000000000000781c */ /* 0x000fda0003f0f008 */
[----:B------:R-:W-:Y:S05]  /*10870*/  @!P0 BRA `(.L_x_1753) ;  /* 0x0000000000048947 */ /* 0x000fea0003800000 */
[----:B------:R-:W-:Y:S01]  /*10880*/  BPT.TRAP 0x1 ;  /* 0x000000040000795c */ /* 0x000fe20000300000 */
.L_x_1753:
        /* <DEDUP_REMOVED lines=8> */
.L_x_1798:
[----:B------:R-:W-:Y:S05]  /*10910*/  BSYNC B0 ;  /* 0x0000000000007941 */ /* 0x000fea0003800000 */
.L_x_1754:
[----:B------:R-:W-:Y:S05]  /*10920*/  @!P2 BRA `(.L_x_1756) ;  /* 0x000000000004a947 */ /* 0x000fea0003800000 */
[----:B------:R-:W-:Y:S01]  /*10930*/  BPT.TRAP 0x1 ;  /* 0x000000040000795c */ /* 0x000fe20000300000 */
.L_x_1756:
[----:B------:R-:W-:Y:S01]  /*10940*/  SHF.L.U32 R5, R17, 0x1f, RZ ;  /* 0x0000001f11057819 */ /* 0x000fe200000006ff */
[----:B-1----:R-:W-:-:S03]  /*10950*/  IMAD R3, R16, 0x2800, RZ ;  /* 0x0000280010037824 */ /* 0x002fc600078e02ff */
[----:B------:R-:W1:Y:S02]  /*10960*/  SYNCS.PHASECHK.TRANS64.TRYWAIT P0, [R2+URZ+0x13260], R5 ;  /* 0x01326005020075a7 */ /* 0x000e64000800017f */
[----:B------:R-:W-:Y:S01]  /*10970*/  LOP3.LUT R0, R3, R28, RZ, 0xfc, !PT ;  /* 0x0000001c03007212 */ /* 0x000fe200078efcff */
[----:B-1----:R-:W-:Y:S06]  /*10980*/  @!P0 BRA `(.L_x_1757) ;  /* 0x00000018005c8947 */ /* 0x002fec0003800000 */
.L_x_1799:
        /* <DEDUP_REMOVED lines=41> */
.L_x_1758:
        /* <DEDUP_REMOVED lines=10> */
.L_x_1714:
[----:B------:R-:W-:Y:S05]  /*10cc0*/  BSYNC B6 ;  /* 0x0000000000067941 */ /* 0x000fea0003800000 */
.L_x_1712:
[----:B------:R-:W2:Y:S02]  /*10cd0*/  LDL R0, [R1] ;  /* 0x0000000001007983 */ /* 0x000ea40000100800 */
        /* <DEDUP_REMOVED lines=11> */
.L_x_1759:
[----:B------:R-:W1:Y:S01]  /*10d90*/  S2R R0, SR_TID.X ;  /* 0x0000000000007919 */ /* 0x000e620000002100 */
[----:B------:R-:W-:Y:S01]  /*10da0*/  ULDC UR4, c[0x0][0xc14] ;  /* 0x0003050000047ab9 */ /* 0x000fe20000000800 */
[----:B-1----:R-:W-:Y:S01]  /*10db0*/  LOP3.LUT R7, R0, 0x1f, RZ, 0xc0, !PT ;  /* 0x0000001f00077812 */ /* 0x002fe200078ec0ff */
[----:B------:R-:W-:-:S03]  /*10dc0*/  IMAD.MOV.U32 R0, RZ, RZ, RZ ;  /* 0x000000ffff007224 */ /* 0x000fc600078e00ff */
[C---:B------:R-:W-:Y:S02]  /*10dd0*/  ISETP.NE.AND P0, PT, R7.reuse, 0x1f, PT ;  /* 0x0000001f0700780c */ /* 0x040fe40003f05270 */
[----:B------:R-:W-:-:S04]  /*10de0*/  IADD3 R5, R7, UR48, RZ ;  /* 0x0000003007057c10 */ /* 0x000fc8000fffe0ff */
        /* <DEDUP_REMOVED lines=33> */
.L_x_1765:
        /* <DEDUP_REMOVED lines=14> */
.L_x_1764:
[----:B------:R-:W-:Y:S05]  /*110e0*/  BSYNC B0 ;  /* 0x0000000000007941 */ /* 0x000fea0003800000 */
.L_x_1763:
[----:B0----5:R-:W0:Y:S02]  /*110f0*/  SHFL.UP PT, R2, R0, 0x1, RZ ;  /* 0x0420000000027989 */ /* 0x021e2400000e00ff */
        /* <DEDUP_REMOVED lines=22> */
.L_x_1761:
        /* <DEDUP_REMOVED lines=8> */
[----:B------:R-:W-:Y:S01]  /*112e0*/  IMAD.U32 R2, RZ, RZ, UR4 ;  /* 0x00000004ff027e24 */ /* 0x000fe2000f8e00ff */
[----:B------:R-:W-:-:S05]  /*112f0*/  MOV R3, UR5 ;  /* 0x0000000500037c02 */ /* 0x000fca0008000f00 */
        /* <DEDUP_REMOVED lines=16> */
.L_x_1766:
        /* <DEDUP_REMOVED lines=13> */
[----:B------:R-:W-:Y:S01]  /*114d0*/  @!P1 IMAD.IADD R7, R7, 0x1, -R8 ;  /* 0x0000000107079824 */ /* 0x000fe200078e0a08 */
[----:B------:R-:W-:Y:S02]  /*114e0*/  @!P1 IADD3 R3, R3, 0x1, RZ ;  /* 0x0000000103039810 */ /* 0x000fe40007ffe0ff */
        /* <DEDUP_REMOVED lines=42> */
.L_x_1762:
[----:B------:R-:W-:Y:S01]  /*11790*/  IMAD.MOV.U32 R24, RZ, RZ, R5 ;  /* 0x000000ffff187224 */ /* 0x000fe200078e0005 */
[----:B------:R-:W-:Y:S01]  /*117a0*/  ULDC UR48, c[0x0][0xc14] ;  /* 0x0003050000307ab9 */ /* 0x000fe20000000800 */
[----:B------:R-:W-:Y:S01]  /*117b0*/  IMAD.MOV.U32 R25, RZ, RZ, RZ ;  /* 0x000000ffff197224 */ /* 0x000fe200078e00ff */
[----:B------:R-:W-:-:S06]  /*117c0*/  UMOV UR38, URZ ;  /* 0x0000003f00267c82 */ /* 0x000fcc0008000000 */
.L_x_1767:
[----:B------:R-:W0:Y:S01]  /*117d0*/  S2R R0, SR_TID.X ;  /* 0x0000000000007919 */ /* 0x000e220000002100 */
[----:B------:R-:W-:Y:S01]  /*117e0*/  IMAD.U32 R6, RZ, RZ, UR38 ;  /* 0x00000026ff067e24 */ /* 0x000fe2000f8e00ff */
[----:B------:R-:W-:Y:S01]  /*117f0*/  MOV R7, UR48 ;  /* 0x0000003000077c02 */ /* 0x000fe20008000f00 */
[----:B------:R-:W-:Y:S01]  /*11800*/  IMAD.MOV.U32 R4, RZ, RZ, R24 ;  /* 0x000000ffff047224 */ /* 0x000fe200078e0018 */
[----:B------:R-:W-:Y:S01]  /*11810*/  BAR.SYNC.DEFER_BLOCKING 0x4, 0x200 ;  /* 0x0108000000007b1d */ /* 0x000fe20000010000 */
        /* <DEDUP_REMOVED lines=8> */
.L_x_1760:
[----:B------:R-:W-:Y:S02]  /*118a0*/  ULDC UR4, c[0x0][0xc14] ;  /* 0x0003050000047ab9 */ /* 0x000fe40000000800 */
[----:B------:R-:W-:-:S06]  /*118b0*/  UISETP.GE.AND UP0, UPT, UR48, UR4, UPT ;  /* 0x000000043000728c */ /* 0x000fcc000bf06270 */
[----:B------:R-:W-:-:S13]  /*118c0*/  PLOP3.LUT P0, PT, PT, PT, UP0, 0x80, 0x0 ;  /* 0x000000000000781c */ /* 0x000fda0003f0f008 */
[----:B------:R-:W-:Y:S05]  /*118d0*/  @!P0 BRA `(.L_x_1768) ;  /* 0xffffffcc00788947 */ /* 0x000fea000383ffff */
.L_x_1708:
[----:B0-----:R-:W0:Y:S01]  /*118e0*/  S2R R3, SR_CgaCtaId ;  /* 0x0000000000037919 */ /* 0x001e220000008800 */
[----:B------:R-:W-:Y:S01]  /*118f0*/  VIADD R29, R29, 0x1 ;  /* 0x000000011d1d7836 */ /* 0x000fe20000000000 */
[----:B------:R-:W-:Y:S01]  /*11900*/  MOV R2, 0x400 ;  /* 0x0000040000027802 */ /* 0x000fe20000000f00 */
[----:B------:R-:W-:Y:S03]  /*11910*/  BSSY B0, `(.L_x_1769) ;  /* 0x0000008000007945 */ /* 0x000fe60003800000 */
[----:B-1----:R-:W-:-:S04]  /*11920*/  LEA.HI R0, R29, R29, RZ, 0x1 ;  /* 0x0000001d1d007211 */ /* 0x002fc800078f08ff */
[----:B------:R-:W-:-:S05]  /*11930*/  LOP3.LUT R0, R0, 0xfffffffe, RZ, 0xc0, !PT ;  /* 0xfffffffe00007812 */ /* 0x000fca00078ec0ff */
[----:B------:R-:W-:-:S05]  /*11940*/  IMAD.IADD R0, R29, 0x1, -R0 ;  /* 0x000000011d007824 */ /* 0x000fca00078e0a00 */
[----:B------:R-:W-:Y:S02]  /*11950*/  SHF.L.U32 R0, R0, 0x1f, RZ ;  /* 0x0000001f00007819 */ /* 0x000fe400000006ff */
[----:B0-----:R-:W-:-:S04]  /*11960*/  LEA R7, R3, R2, 0x18 ;  /* 0x0000000203077211 */ /* 0x001fc800078ec0ff */
[----:B------:R-:W0:Y:S02]  /*11970*/  SYNCS.PHASECHK.TRANS64.TRYWAIT P0, [R7+URZ+0x13220], R0 ;  /* 0x01322000070075a7 */ /* 0x000e24000800017f */
[----:B0-----:R-:W-:Y:S05]  /*11980*/  @!P0 BRA `(.L_x_1770) ;  /* 0x0000000800708947 */ /* 0x001fea0003800000 */
.L_x_1800:
[----:B------:R-:W-:Y:S05]  /*11990*/  BSYNC B0 ;  /* 0x0000000000007941 */ /* 0x000fea0003800000 */
.L_x_1769:
[----:B------:R-:W-:-:S03]  /*119a0*/  UMOV UR4, 0xffffffff ;  /* 0xffffffff00047882 */ /* 0x000fc60000000000 */
[----:B------:R-:W-:Y:S05]  /*119b0*/  BRA.DIV UR4, `(.L_x_1771) ;  /* 0x0000000a04787947 */ /* 0x000fea000b800000 */
[----:B0-----:R-:W0:Y:S02]  /*119c0*/  S2R R0, SR_TID.X ;  /* 0x0000000000007919 */ /* 0x001e240000002100 */
[----:B0-----:R-:W-:-:S04]  /*119d0*/  SHF.R.U32.HI R0, RZ, 0x5, R0 ;  /* 0x00000005ff007819 */ /* 0x001fc80000011600 */
[----:B------:R-:W-:-:S05]  /*119e0*/  LOP3.LUT R0, R0, 0x3, RZ, 0xc0, !PT ;  /* 0x0000000300007812 */ /* 0x000fca00078ec0ff */
[----:B------:R0:W1:Y:S02]  /*119f0*/  SHFL.IDX PT, R14, R0, RZ, 0x1f ;  /* 0x00001fff000e7589 */ /* 0x00006400000e0000 */
.L_x_1803:
[----:B-1----:R-:W-:Y:S01]  /*11a00*/  ISETP.NE.AND P0, PT, R14, RZ, PT ;  /* 0x000000ff0e00720c */ /* 0x002fe20003f05270 */
[----:B------:R-:W-:-:S12]  /*11a10*/  BSSY B0, `(.L_x_1772) ;  /* 0x000002b000007945 */ /* 0x000fd80003800000 */
[----:B------:R-:W-:Y:S05]  /*11a20*/  @P0 BRA `(.L_x_1773) ;  /* 0x0000000000a40947 */ /* 0x000fea0003800000 */
[----:B------:R-:W-:-:S03]  /*11a30*/  UMOV UR4, 0xffffffff ;  /* 0xffffffff00047882 */ /* 0x000fc60000000000 */
[----:B------:R-:W-:Y:S05]  /*11a40*/  BRA.DIV UR4, `(.L_x_1774) ;  /* 0x0000000a04887947 */ /* 0x000fea000b800000 */
[----:B------:R-:W-:-:S13]  /*11a50*/  ELECT P6, URZ, PT ;  /* 0x00000000003f782f */ /* 0x000fda00038c0000 */
.L_x_1806:
[----:B------:R-:W-:Y:S05]  /*11a60*/  @!P6 BRA `(.L_x_1773) ;  /* 0x000000000094e947 */ /* 0x000fea0003800000 */
[----:B------:R-:W-:-:S06]  /*11a70*/  ULOP3.LUT UR4, UR40, 0x2, URZ, 0xfc, !UPT ;  /* 0x0000000228047892 */ /* 0x000fcc000f8efc3f */
[----:B0-----:R-:W-:-:S05]  /*11a80*/  IMAD.U32 R0, RZ, RZ, UR4 ;  /* 0x00000004ff007e24 */ /* 0x001fca000f8e00ff */
[----:B------:R-:W-:-:S13]  /*11a90*/  ISETP.NE.AND P0, PT, R0, 0x3, PT ;  /* 0x000000030000780c */ /* 0x000fda0003f05270 */
[----:B------:R-:W-:Y:S05]  /*11aa0*/  @!P0 BRA `(.L_x_1775) ;  /* 0x0000000000048947 */ /* 0x000fea0003800000 */
[----:B------:R-:W-:Y:S01]  /*11ab0*/  BPT.TRAP 0x1 ;  /* 0x000000040000795c */ /* 0x000fe20000300000 */
.L_x_1775:
        /* <DEDUP_REMOVED lines=12> */
.L_x_1807:
[----:B------:R-:W1:Y:S02]  /*11b80*/  SYNCS.PHASECHK.TRANS64.TRYWAIT P1, [R3+URZ], R0 ;  /* 0x00000000030075a7 */ /* 0x000e64000802017f */
[----:B-1----:R-:W-:Y:S05]  /*11b90*/  @!P1 BRA `(.L_x_1777) ;  /* 0x0000000800689947 */ /* 0x002fea0003800000 */
.L_x_1808:
[----:B------:R-:W-:Y:S05]  /*11ba0*/  @!P0 BRA `(.L_x_1778) ;  /* 0x0000000000048947 */ /* 0x000fea0003800000 */
[----:B------:R-:W-:Y:S01]  /*11bb0*/  BPT.TRAP 0x1 ;  /* 0x000000040000795c */ /* 0x000fe20000300000 */
.L_x_1778:
[----:B-1----:R-:W-:-:S04]  /*11bc0*/  LEA R3, R16, R7, 0x3 ;  /* 0x0000000710037211 */ /* 0x002fc800078e18ff */
[----:B------:R-:W1:Y:S02]  /*11bd0*/  SYNCS.PHASECHK.TRANS64.TRYWAIT P1, [R3+URZ+0x13260], R4 ;  /* 0x01326004030075a7 */ /* 0x000e64000802017f */
[----:B-1----:R-:W-:Y:S05]  /*11be0*/  @!P1 BRA `(.L_x_1779) ;  /* 0x0000000800689947 */ /* 0x002fea0003800000 */
.L_x_1809:
[----:B------:R-:W-:Y:S05]  /*11bf0*/  @!P0 BRA `(.L_x_1780) ;  /* 0x0000000000048947 */ /* 0x000fea0003800000 */
[----:B------:R-:W-:Y:S01]  /*11c00*/  BPT.TRAP 0x1 ;  /* 0x000000040000795c */ /* 0x000fe20000300000 */
.L_x_1780:
[----:B0-----:R-:W-:-:S04]  /*11c10*/  IMAD R5, R6, 0x8, R7 ;  /* 0x0000000806057824 */ /* 0x001fc800078e0207 */
[----:B------:R-:W0:Y:S02]  /*11c20*/  SYNCS.PHASECHK.TRANS64.TRYWAIT P1, [R5+URZ+0x13260], R0 ;  /* 0x01326000050075a7 */ /* 0x000e24000802017f */
[----:B0-----:R-:W-:Y:S05]  /*11c30*/  @!P1 BRA `(.L_x_1781) ;  /* 0x0000000800689947 */ /* 0x001fea0003800000 */
.L_x_1810:
[----:B------:R-:W-:Y:S05]  /*11c40*/  @!P0 BRA `(.L_x_1782) ;  /* 0x0000000000048947 */ /* 0x000fea0003800000 */
[----:B------:R-:W-:Y:S01]  /*11c50*/  BPT.TRAP 0x1 ;  /* 0x000000040000795c */ /* 0x000fe20000300000 */
.L_x_1782:
[----:B------:R-:W2:Y:S02]  /*11c60*/  SYNCS.PHASECHK.TRANS64.TRYWAIT P0, [R3+URZ+0x13280], R4 ;  /* 0x01328004030075a7 */ /* 0x000ea4000800017f */
[----:B--2---:R-:W-:Y:S05]  /*11c70*/  @!P0 BRA `(.L_x_1783) ;  /* 0x00000008006c8947 */ /* 0x004fea0003800000 */
.L_x_1784:
[----:B---3--:R3:W4:Y:S02]  /*11c80*/  SYNCS.PHASECHK.TRANS64.TRYWAIT P0, [R5+URZ+0x13280], R0 ;  /* 0x01328000050075a7 */ /* 0x008724000800017f */
[----:B----4-:R-:W-:Y:S05]  /*11c90*/  @!P0 NANOSLEEP.SYNCS 0x989680 ;  /* 0x009896800000895d */ /* 0x010fea0003900000 */
[----:B------:R-:W4:Y:S02]  /*11ca0*/  @!P0 SYNCS.PHASECHK.TRANS64 P0, [R5+URZ+0x13280], R0 ;  /* 0x01328000050085a7 */ /* 0x000f24000800007f */
[----:B----4-:R-:W-:Y:S05]  /*11cb0*/  @!P0 BRA `(.L_x_1784) ;  /* 0xfffffffc00f08947 */ /* 0x010fea000383ffff */
.L_x_1773:
[----:B------:R-:W-:Y:S05]  /*11cc0*/  BSYNC B0 ;  /* 0x0000000000007941 */ /* 0x000fea0003800000 */
.L_x_1772:
[----:B------:R-:W-:Y:S05]  /*11cd0*/  EXIT ;  /* 0x000000000000794d */ /* 0x000fea0003800000 */
.L_x_1647:
[----:B0-----:R-:W-:-:S04]  /*11ce0*/  IMAD.U32 R3, RZ, RZ, UR45 ;  /* 0x0000002dff037e24 */ /* 0x001fc8000f8e00ff */
[----:B------:R0:W1:Y:S03]  /*11cf0*/  SYNCS.PHASECHK.TRANS64.TRYWAIT P1, [R3+URZ+0x13200], R6 ;  /* 0x01320006030075a7 */ /* 0x000066000802017f */
[----:B-1----:R-:W-:Y:S05]  /*11d00*/  @!P1 NANOSLEEP.SYNCS 0x989680 ;  /* 0x009896800000995d */ /* 0x002fea0003900000 */
[----:B------:R-:W1:Y:S02]  /*11d10*/  @!P1 SYNCS.PHASECHK.TRANS64 P1, [R3+URZ+0x13200], R6 ;  /* 0x01320006030095a7 */ /* 0x000e64000802007f */
[----:B-1----:R-:W-:Y:S05]  /*11d20*/  @!P1 BRA `(.L_x_1647) ;  /* 0xfffffffc00ec9947 */ /* 0x002fea000383ffff */
[----:B------:R-:W-:Y:S05]  /*11d30*/  BRA `(.L_x_1785) ;  /* 0xfffffefc00287947 */ /* 0x000fea000383ffff */
.L_x_1651:
[----:B-1----:R1:W2:Y:S02]  /*11d40*/  SYNCS.PHASECHK.TRANS64.TRYWAIT P1, [R2+URZ+0x13230], R3 ;  /* 0x01323003020075a7 */ /* 0x0022a4000802017f */
[----:B--2---:R-:W-:Y:S05]  /*11d50*/  @!P1 NANOSLEEP.SYNCS 0x989680 ;  /* 0x009896800000995d */ /* 0x004fea0003900000 */
[----:B------:R-:W2:Y:S02]  /*11d60*/  @!P1 SYNCS.PHASECHK.TRANS64 P1, [R2+URZ+0x13230], R3 ;  /* 0x01323003020095a7 */ /* 0x000ea4000802007f */
[----:B--2---:R-:W-:Y:S05]  /*11d70*/  @!P1 BRA `(.L_x_1651) ;  /* 0xfffffffc00f09947 */ /* 0x004fea000383ffff */
[----:B------:R-:W-:Y:S05]  /*11d80*/  BRA `(.L_x_1650) ;  /* 0xfffffefc00447947 */ /* 0x000fea000383ffff */
.L_x_1656:
[----:B-1----:R-:W-:-:S04]  /*11d90*/  IMAD.U32 R8, RZ, RZ, UR21 ;  /* 0x00000015ff087e24 */ /* 0x002fc8000f8e00ff */
[----:B------:R1:W2:Y:S03]  /*11da0*/  SYNCS.PHASECHK.TRANS64.TRYWAIT P2, [R8+URZ+0x13230], R7 ;  /* 0x01323007080075a7 */ /* 0x0002a6000804017f */
[----:B--2---:R-:W-:Y:S05]  /*11db0*/  @!P2 NANOSLEEP.SYNCS 0x989680 ;  /* 0x009896800000a95d */ /* 0x004fea0003900000 */
[----:B------:R-:W2:Y:S02]  /*11dc0*/  @!P2 SYNCS.PHASECHK.TRANS64 P2, [R8+URZ+0x13230], R7 ;  /* 0x013230070800a5a7 */ /* 0x000ea4000804007f */
[----:B--2---:R-:W-:Y:S05]  /*11dd0*/  @!P2 BRA `(.L_x_1656) ;  /* 0xfffffffc00eca947 */ /* 0x004fea000383ffff */
[----:B------:R-:W-:Y:S05]  /*11de0*/  BRA `(.L_x_1655) ;  /* 0xffffff3000947947 */ /* 0x000fea000383ffff */
.L_x_1660:
[----:B-1----:R-:W-:-:S04]  /*11df0*/  IMAD.U32 R8, RZ, RZ, UR11 ;  /* 0x0000000bff087e24 */ /* 0x002fc8000f8e00ff */
[----:B------:R1:W2:Y:S03]  /*11e00*/  SYNCS.PHASECHK.TRANS64.TRYWAIT P2, [R8+URZ+0x13250], R7 ;  /* 0x01325007080075a7 */ /* 0x0002a6000804017f */
[----:B--2---:R-:W-:Y:S05]  /*11e10*/  @!P2 NANOSLEEP.SYNCS 0x989680 ;  /* 0x009896800000a95d */ /* 0x004fea0003900000 */
[----:B------:R-:W2:Y:S02]  /*11e20*/  @!P2 SYNCS.PHASECHK.TRANS64 P2, [R8+URZ+0x13250], R7 ;  /* 0x013250070800a5a7 */ /* 0x000ea4000804007f */
[----:B--2---:R-:W-:Y:S05]  /*11e30*/  @!P2 BRA `(.L_x_1660) ;  /* 0xfffffffc00eca947 */ /* 0x004fea000383ffff */
[----:B------:R-:W-:Y:S05]  /*11e40*/  BRA `(.L_x_1659) ;  /* 0xffffff3400a07947 */ /* 0x000fea000383ffff */
.L_x_1667:
[----:B-1----:R-:W-:-:S04]  /*11e50*/  IMAD.U32 R8, RZ, RZ, UR6 ;  /* 0x00000006ff087e24 */ /* 0x002fc8000f8e00ff */
[----:B------:R1:W2:Y:S03]  /*11e60*/  SYNCS.PHASECHK.TRANS64.TRYWAIT P2, [R8+URZ+0x13230], R7 ;  /* 0x01323007080075a7 */ /* 0x0002a6000804017f */
[----:B--2---:R-:W-:Y:S05]  /*11e70*/  @!P2 NANOSLEEP.SYNCS 0x989680 ;  /* 0x009896800000a95d */ /* 0x004fea0003900000 */
[----:B------:R-:W2:Y:S02]  /*11e80*/  @!P2 SYNCS.PHASECHK.TRANS64 P2, [R8+URZ+0x13230], R7 ;  /* 0x013230070800a5a7 */ /* 0x000ea4000804007f */
[----:B--2---:R-:W-:Y:S05]  /*11e90*/  @!P2 BRA `(.L_x_1667) ;  /* 0xfffffffc00eca947 */ /* 0x004fea000383ffff */
[----:B------:R-:W-:Y:S05]  /*11ea0*/  BRA `(.L_x_1666) ;  /* 0xffffff6800407947 */ /* 0x000fea000383ffff */
.L_x_1671:
[----:B-1----:R-:W-:-:S04]  /*11eb0*/  IMAD.U32 R8, RZ, RZ, UR11 ;  /* 0x0000000bff087e24 */ /* 0x002fc8000f8e00ff */
[----:B------:R1:W2:Y:S03]  /*11ec0*/  SYNCS.PHASECHK.TRANS64.TRYWAIT P2, [R8+URZ+0x13250], R7 ;  /* 0x01325007080075a7 */ /* 0x0002a6000804017f */
[----:B--2---:R-:W-:Y:S05]  /*11ed0*/  @!P2 NANOSLEEP.SYNCS 0x989680 ;  /* 0x009896800000a95d */ /* 0x004fea0003900000 */
[----:B------:R-:W2:Y:S02]  /*11ee0*/  @!P2 SYNCS.PHASECHK.TRANS64 P2, [R8+URZ+0x13250], R7 ;  /* 0x013250070800a5a7 */ /* 0x000ea4000804007f */
[----:B--2---:R-:W-:Y:S05]  /*11ef0*/  @!P2 BRA `(.L_x_1671) ;  /* 0xfffffffc00eca947 */ /* 0x004fea000383ffff */
[----:B------:R-:W-:Y:S05]  /*11f00*/  BRA `(.L_x_1670) ;  /* 0xffffff6c004c7947 */ /* 0x000fea000383ffff */
.L_x_1677:
[----:B-1----:R-:W-:-:S04]  /*11f10*/  IMAD.U32 R5, RZ, RZ, UR14 ;  /* 0x0000000eff057e24 */ /* 0x002fc8000f8e00ff */
[----:B------:R1:W2:Y:S03]  /*11f20*/  SYNCS.PHASECHK.TRANS64.TRYWAIT P1, [R5+URZ+0x13250], R0 ;  /* 0x01325000050075a7 */ /* 0x0002a6000802017f */
[----:B--2---:R-:W-:Y:S05]  /*11f30*/  @!P1 NANOSLEEP.SYNCS 0x989680 ;  /* 0x009896800000995d */ /* 0x004fea0003900000 */
[----:B------:R-:W2:Y:S02]  /*11f40*/  @!P1 SYNCS.PHASECHK.TRANS64 P1, [R5+URZ+0x13250], R0 ;  /* 0x01325000050095a7 */ /* 0x000ea4000802007f */
[----:B--2---:R-:W-:Y:S05]  /*11f50*/  @!P1 BRA `(.L_x_1677) ;  /* 0xfffffffc00ec9947 */ /* 0x004fea000383ffff */
[----:B------:R-:W-:Y:S05]  /*11f60*/  BRA `(.L_x_1676) ;  /* 0xffffff94000c7947 */ /* 0x000fea000383ffff */
.L_x_1719:
[----:B------:R-:W-:Y:S01]  /*11f70*/  IMAD.MOV.U32 R13, RZ, RZ, R4 ;  /* 0x000000ffff0d7224 */ /* 0x000fe200078e0004 */
[----:B------:R-:W-:Y:S01]  /*11f80*/  MOV R11, 0x1f ;  /* 0x0000001f000b7802 */ /* 0x000fe20000000f00 */
[----:B------:R-:W-:Y:S02]  /*11f90*/  IMAD.MOV.U32 R12, RZ, RZ, RZ ;  /* 0x000000ffff0c7224 */ /* 0x000fe400078e00ff */
[----:B------:R-:W-:-:S07]  /*11fa0*/  IMAD.MOV.U32 R15, RZ, RZ, -0x1 ;  /* 0xffffffffff0f7424 */ /* 0x000fce00078e00ff */
[----:B------:R-:W-:Y:S05]  /*11fb0*/  WARPSYNC.COLLECTIVE R15, `(.L_x_1786) ;  /* 0x000000000f087348 */ /* 0x000fea0003c00000 */
[----:B------:R0:W1:Y:S02]  /*11fc0*/  SHFL.IDX P6, R14, R13, R12, R11 ;  /* 0x0000000c0d0e7389 */ /* 0x00006400000c000b */
[----:B01----:R-:W-:Y:S01]  /*11fd0*/  ENDCOLLECTIVE ;  /* 0x000000000000791b */ /* 0x003fe20003800000 */
.L_x_1786:
[----:B------:R-:W-:Y:S05]  /*11fe0*/  BRA `(.L_x_1787) ;  /* 0xffffffd400507947 */ /* 0x000fea000383ffff */
.L_x_1721:
[----:B------:R-:W-:Y:S01]  /*11ff0*/  BSSY B0, `(.L_x_1788) ;  /* 0x0000006000007945 */ /* 0x000fe20003800000 */
[----:B------:R-:W-:-:S07]  /*12000*/  IMAD.MOV.U32 R15, RZ, RZ, -0x1 ;  /* 0xffffffffff0f7424 */ /* 0x000fce00078e00ff */
[----:B0-----:R-:W-:Y:S05]  /*12010*/  WARPSYNC.COLLECTIVE R15, `(.L_x_1789) ;  /* 0x000000000f0c7348 */ /* 0x001fea0003c00000 */
[----:B------:R-:W-:Y:S02]  /*12020*/  ELECT P6, UR62, PT ;  /* 0x00000000003e782f */ /* 0x000fe400038c0000 */
[----:B------:R-:W-:Y:S01]  /*12030*/  MOV R14, UR62 ;  /* 0x0000003e000e7c02 */ /* 0x000fe20008000f00 */
[----:B0-----:R-:W-:Y:S10]  /*12040*/  ENDCOLLECTIVE ;  /* 0x000000000000791b */ /* 0x001ff40003800000 */
.L_x_1789:
[----:B------:R-:W-:Y:S05]  /*12050*/  BSYNC B0 ;  /* 0x0000000000007941 */ /* 0x000fea0003800000 */
.L_x_1788:
[----:B------:R-:W-:Y:S05]  /*12060*/  BRA `(.L_x_1790) ;  /* 0xffffffd4004c7947 */ /* 0x000fea000383ffff */
.L_x_1724:
[----:B-1----:R1:W2:Y:S02]  /*12070*/  SYNCS.PHASECHK.TRANS64.TRYWAIT P2, [R5+URZ+0x13280], R2 ;  /* 0x01328002050075a7 */ /* 0x0022a4000804017f */
[----:B--2---:R-:W-:Y:S05]  /*12080*/  @!P2 NANOSLEEP.SYNCS 0x989680 ;  /* 0x009896800000a95d */ /* 0x004fea0003900000 */
[----:B------:R-:W2:Y:S02]  /*12090*/  @!P2 SYNCS.PHASECHK.TRANS64 P2, [R5+URZ+0x13280], R2 ;  /* 0x013280020500a5a7 */ /* 0x000ea4000804007f */
[----:B--2---:R-:W-:Y:S05]  /*120a0*/  @!P2 BRA `(.L_x_1724) ;  /* 0xfffffffc00f0a947 */ /* 0x004fea000383ffff */
[----:B------:R-:W-:Y:S05]  /*120b0*/  BRA `(.L_x_1791) ;  /* 0xffffffd400a47947 */ /* 0x000fea000383ffff */
.L_x_1726:
[----:B--2---:R2:W3:Y:S02]  /*120c0*/  SYNCS.PHASECHK.TRANS64.TRYWAIT P2, [R5+URZ+0x13240], R2 ;  /* 0x01324002050075a7 */ /* 0x0044e4000804017f */
[----:B---3--:R-:W-:Y:S05]  /*120d0*/  @!P2 NANOSLEEP.SYNCS 0x989680 ;  /* 0x009896800000a95d */ /* 0x008fea0003900000 */
[----:B------:R-:W3:Y:S02]  /*120e0*/  @!P2 SYNCS.PHASECHK.TRANS64 P2, [R5+URZ+0x13240], R2 ;  /* 0x013240020500a5a7 */ /* 0x000ee4000804007f */
[----:B---3--:R-:W-:Y:S05]  /*120f0*/  @!P2 BRA `(.L_x_1726) ;  /* 0xfffffffc00f0a947 */ /* 0x008fea000383ffff */
[----:B------:R-:W-:Y:S05]  /*12100*/  BRA `(.L_x_1792) ;  /* 0xffffffd400f87947 */ /* 0x000fea000383ffff */
.L_x_1729:
[----:B-1----:R-:W-:-:S04]  /*12110*/  IMAD.U32 R3, RZ, RZ, UR41 ;  /* 0x00000029ff037e24 */ /* 0x002fc8000f8e00ff */
[----:B------:R1:W2:Y:S03]  /*12120*/  SYNCS.PHASECHK.TRANS64.TRYWAIT P0, [R3+URZ+0x13220], R2 ;  /* 0x01322002030075a7 */ /* 0x0002a6000800017f */
[----:B--2---:R-:W-:Y:S05]  /*12130*/  @!P0 NANOSLEEP.SYNCS 0x989680 ;  /* 0x009896800000895d */ /* 0x004fea0003900000 */
[----:B------:R-:W2:Y:S02]  /*12140*/  @!P0 SYNCS.PHASECHK.TRANS64 P0, [R3+URZ+0x13220], R2 ;  /* 0x01322002030085a7 */ /* 0x000ea4000800007f */
[----:B--2---:R-:W-:Y:S05]  /*12150*/  @!P0 BRA `(.L_x_1729) ;  /* 0xfffffffc00ec8947 */ /* 0x004fea000383ffff */
[----:B------:R-:W-:Y:S05]  /*12160*/  BRA `(.L_x_1793) ;  /* 0xffffffd800a07947 */ /* 0x000fea000383ffff */
.L_x_1735:
[----:B0-----:R0:W2:Y:S02]  /*12170*/  SYNCS.PHASECHK.TRANS64.TRYWAIT P0, [R9+URZ+0x13280], R10 ;  /* 0x0132800a090075a7 */ /* 0x0010a4000800017f */
[----:B--2---:R-:W-:Y:S05]  /*12180*/  @!P0 NANOSLEEP.SYNCS 0x989680 ;  /* 0x009896800000895d */ /* 0x004fea0003900000 */
[----:B------:R-:W2:Y:S02]  /*12190*/  @!P0 SYNCS.PHASECHK.TRANS64 P0, [R9+URZ+0x13280], R10 ;  /* 0x0132800a090085a7 */ /* 0x000ea4000800007f */
[----:B--2---:R-:W-:Y:S05]  /*121a0*/  @!P0 BRA `(.L_x_1735) ;  /* 0xfffffffc00f08947 */ /* 0x004fea000383ffff */
[----:B------:R-:W-:Y:S05]  /*121b0*/  BRA `(.L_x_1794) ;  /* 0xffffffdc003c7947 */ /* 0x000fea000383ffff */
.L_x_1740:
[----:B-1----:R1:W2:Y:S02]  /*121c0*/  SYNCS.PHASECHK.TRANS64.TRYWAIT P0, [R9+URZ+0x13240], R10 ;  /* 0x0132400a090075a7 */ /* 0x0022a4000800017f */
[----:B--2---:R-:W-:Y:S05]  /*121d0*/  @!P0 NANOSLEEP.SYNCS 0x989680 ;  /* 0x009896800000895d */ /* 0x004fea0003900000 */
[----:B------:R-:W2:Y:S02]  /*121e0*/  @!P0 SYNCS.PHASECHK.TRANS64 P0, [R9+URZ+0x13240], R10 ;  /* 0x0132400a090085a7 */ /* 0x000ea4000800007f */
[----:B--2---:R-:W-:Y:S05]  /*121f0*/  @!P0 BRA `(.L_x_1740) ;  /* 0xfffffffc00f08947 */ /* 0x004fea000383ffff */
[----:B------:R-:W-:Y:S05]  /*12200*/  BRA `(.L_x_1795) ;  /* 0xffffffdc00b87947 */ /* 0x000fea000383ffff */
.L_x_1746:
[----:B0-----:R0:W1:Y:S02]  /*12210*/  SYNCS.PHASECHK.TRANS64.TRYWAIT P2, [R12+URZ+0x13270], R5 ;  /* 0x013270050c0075a7 */ /* 0x001064000804017f */
[----:B-1----:R-:W-:Y:S05]  /*12220*/  @!P2 NANOSLEEP.SYNCS 0x989680 ;  /* 0x009896800000a95d */ /* 0x002fea0003900000 */
[----:B------:R-:W1:Y:S02]  /*12230*/  @!P2 SYNCS.PHASECHK.TRANS64 P2, [R12+URZ+0x13270], R5 ;  /* 0x013270050c00a5a7 */ /* 0x000e64000804007f */
[----:B-1----:R-:W-:Y:S05]  /*12240*/  @!P2 BRA `(.L_x_1746) ;  /* 0xfffffffc00f0a947 */ /* 0x002fea000383ffff */
[----:B------:R-:W-:Y:S05]  /*12250*/  BRA `(.L_x_1796) ;  /* 0xffffffe000547947 */ /* 0x000fea000383ffff */
.L_x_1748:
[----:B0-----:R0:W1:Y:S02]  /*12260*/  SYNCS.PHASECHK.TRANS64.TRYWAIT P2, [R12+URZ+0x13260], R5 ;  /* 0x013260050c0075a7 */ /* 0x001064000804017f */
[----:B-1----:R-:W-:Y:S05]  /*12270*/  @!P2 NANOSLEEP.SYNCS 0x989680 ;  /* 0x009896800000a95d */ /* 0x002fea0003900000 */
[----:B------:R-:W1:Y:S02]  /*12280*/  @!P2 SYNCS.PHASECHK.TRANS64 P2, [R12+URZ+0x13260], R5 ;  /* 0x013260050c00a5a7 */ /* 0x000e64000804007f */
[----:B-1----:R-:W-:Y:S05]  /*12290*/  @!P2 BRA `(.L_x_1748) ;  /* 0xfffffffc00f0a947 */ /* 0x002fea000383ffff */
[----:B------:R-:W-:Y:S05]  /*122a0*/  BRA `(.L_x_1797) ;  /* 0xffffffe0005c7947 */ /* 0x000fea000383ffff */
.L_x_1755:
[----:B-1----:R1:W2:Y:S02]  /*122b0*/  SYNCS.PHASECHK.TRANS64.TRYWAIT P0, [R2+URZ+0x13270], R3 ;  /* 0x01327003020075a7 */ /* 0x0022a4000800017f */
[----:B--2---:R-:W-:Y:S05]  /*122c0*/  @!P0 NANOSLEEP.SYNCS 0x989680 ;  /* 0x009896800000895d */ /* 0x004fea0003900000 */
[----:B------:R-:W2:Y:S02]  /*122d0*/  @!P0 SYNCS.PHASECHK.TRANS64 P0, [R2+URZ+0x13270], R3 ;  /* 0x01327003020085a7 */ /* 0x000ea4000800007f */
[----:B--2---:R-:W-:Y:S05]  /*122e0*/  @!P0 BRA `(.L_x_1755) ;  /* 0xfffffffc00f08947 */ /* 0x004fea000383ffff */
[----:B------:R-:W-:Y:S05]  /*122f0*/  BRA `(.L_x_1798) ;  /* 0xffffffe400847947 */ /* 0x000fea000383ffff */
.L_x_1757:
[----:B-1----:R1:W2:Y:S02]  /*12300*/  SYNCS.PHASECHK.TRANS64.TRYWAIT P0, [R2+URZ+0x13260], R5 ;  /* 0x01326005020075a7 */ /* 0x0022a4000800017f */
[----:B--2---:R-:W-:Y:S05]  /*12310*/  @!P0 NANOSLEEP.SYNCS 0x989680 ;  /* 0x009896800000895d */ /* 0x004fea0003900000 */
[----:B------:R-:W2:Y:S02]  /*12320*/  @!P0 SYNCS.PHASECHK.TRANS64 P0, [R2+URZ+0x13260], R5 ;  /* 0x01326005020085a7 */ /* 0x000ea4000800007f */
[----:B--2---:R-:W-:Y:S05]  /*12330*/  @!P0 BRA `(.L_x_1757) ;  /* 0xfffffffc00f08947 */ /* 0x004fea000383ffff */
[----:B------:R-:W-:Y:S05]  /*12340*/  BRA `(.L_x_1799) ;  /* 0xffffffe400907947 */ /* 0x000fea000383ffff */
.L_x_1770:
[----:B0-----:R0:W1:Y:S02]  /*12350*/  SYNCS.PHASECHK.TRANS64.TRYWAIT P0, [R7+URZ+0x13220], R0 ;  /* 0x01322000070075a7 */ /* 0x001064000800017f */
[----:B-1----:R-:W-:Y:S05]  /*12360*/  @!P0 NANOSLEEP.SYNCS 0x989680 ;  /* 0x009896800000895d */ /* 0x002fea0003900000 */
[----:B------:R-:W1:Y:S02]  /*12370*/  @!P0 SYNCS.PHASECHK.TRANS64 P0, [R7+URZ+0x13220], R0 ;  /* 0x01322000070085a7 */ /* 0x000e64000800007f */
[----:B-1----:R-:W-:Y:S05]  /*12380*/  @!P0 BRA `(.L_x_1770) ;  /* 0xfffffffc00f08947 */ /* 0x002fea000383ffff */
[----:B------:R-:W-:Y:S05]  /*12390*/  BRA `(.L_x_1800) ;  /* 0xfffffff4007c7947 */ /* 0x000fea000383ffff */
.L_x_1771:
        /* <DEDUP_REMOVED lines=11> */
.L_x_1802:
[----:B------:R-:W-:Y:S05]  /*12450*/  BSYNC B0 ;  /* 0x0000000000007941 */ /* 0x000fea0003800000 */
.L_x_1801:
[----:B------:R-:W-:Y:S05]  /*12460*/  BRA `(.L_x_1803) ;  /* 0xfffffff400647947 */ /* 0x000fea000383ffff */
.L_x_1774:
[----:B------:R-:W-:Y:S01]  /*12470*/  BSSY B1, `(.L_x_1804) ;  /* 0x0000006000017945 */ /* 0x000fe20003800000 */
[----:B------:R-:W-:-:S07]  /*12480*/  IMAD.MOV.U32 R15, RZ, RZ, -0x1 ;  /* 0xffffffffff0f7424 */ /* 0x000fce00078e00ff */
[----:B0-----:R-:W-:Y:S05]  /*12490*/  WARPSYNC.COLLECTIVE R15, `(.L_x_1805) ;  /* 0x000000000f0c7348 */ /* 0x001fea0003c00000 */
[----:B------:R-:W-:Y:S02]  /*124a0*/  ELECT P6, UR62, PT ;  /* 0x00000000003e782f */ /* 0x000fe400038c0000 */
[----:B------:R-:W-:Y:S01]  /*124b0*/  MOV R14, UR62 ;  /* 0x0000003e000e7c02 */ /* 0x000fe20008000f00 */
[----:B0-----:R-:W-:Y:S10]  /*124c0*/  ENDCOLLECTIVE ;  /* 0x000000000000791b */ /* 0x001ff40003800000 */
.L_x_1805:
[----:B------:R-:W-:Y:S05]  /*124d0*/  BSYNC B1 ;  /* 0x0000000000017941 */ /* 0x000fea0003800000 */
.L_x_1804:
[----:B------:R-:W-:Y:S05]  /*124e0*/  BRA `(.L_x_1806) ;  /* 0xfffffff4005c7947 */ /* 0x000fea000383ffff */
.L_x_1776:
[----:B0-----:R0:W1:Y:S02]  /*124f0*/  SYNCS.PHASECHK.TRANS64.TRYWAIT P1, [R5+URZ], R4 ;  /* 0x00000004050075a7 */ /* 0x001064000802017f */
[----:B-1----:R-:W-:Y:S05]  /*12500*/  @!P1 NANOSLEEP.SYNCS 0x989680 ;  /* 0x009896800000995d */ /* 0x002fea0003900000 */
[----:B------:R-:W1:Y:S02]  /*12510*/  @!P1 SYNCS.PHASECHK.TRANS64 P1, [R5+URZ], R4 ;  /* 0x00000004050095a7 */ /* 0x000e64000802007f */
[----:B-1----:R-:W-:Y:S05]  /*12520*/  @!P1 BRA `(.L_x_1776) ;  /* 0xfffffffc00f09947 */ /* 0x002fea000383ffff */
[----:B------:R-:W-:Y:S05]  /*12530*/  BRA `(.L_x_1807) ;  /* 0xfffffff400907947 */ /* 0x000fea000383ffff */
.L_x_1777:
[----:B-1----:R1:W2:Y:S02]  /*12540*/  SYNCS.PHASECHK.TRANS64.TRYWAIT P1, [R3+URZ], R0 ;  /* 0x00000000030075a7 */ /* 0x0022a4000802017f */
[----:B--2---:R-:W-:Y:S05]  /*12550*/  @!P1 NANOSLEEP.SYNCS 0x989680 ;  /* 0x009896800000995d */ /* 0x004fea0003900000 */
[----:B------:R-:W2:Y:S02]  /*12560*/  @!P1 SYNCS.PHASECHK.TRANS64 P1, [R3+URZ], R0 ;  /* 0x00000000030095a7 */ /* 0x000ea4000802007f */
[----:B--2---:R-:W-:Y:S05]  /*12570*/  @!P1 BRA `(.L_x_1777) ;  /* 0xfffffffc00f09947 */ /* 0x004fea000383ffff */
[----:B------:R-:W-:Y:S05]  /*12580*/  BRA `(.L_x_1808) ;  /* 0xfffffff400847947 */ /* 0x000fea000383ffff */
.L_x_1779:
[----:B-1----:R1:W2:Y:S02]  /*12590*/  SYNCS.PHASECHK.TRANS64.TRYWAIT P1, [R3+URZ+0x13260], R4 ;  /* 0x01326004030075a7 */ /* 0x0022a4000802017f */
[----:B--2---:R-:W-:Y:S05]  /*125a0*/  @!P1 NANOSLEEP.SYNCS 0x989680 ;  /* 0x009896800000995d */ /* 0x004fea0003900000 */
[----:B------:R-:W2:Y:S02]  /*125b0*/  @!P1 SYNCS.PHASECHK.TRANS64 P1, [R3+URZ+0x13260], R4 ;  /* 0x01326004030095a7 */ /* 0x000ea4000802007f */
[----:B--2---:R-:W-:Y:S05]  /*125c0*/  @!P1 BRA `(.L_x_1779) ;  /* 0xfffffffc00f09947 */ /* 0x004fea000383ffff */
[----:B------:R-:W-:Y:S05]  /*125d0*/  BRA `(.L_x_1809) ;  /* 0xfffffff400847947 */ /* 0x000fea000383ffff */
.L_x_1781:
[----:B0-----:R0:W2:Y:S02]  /*125e0*/  SYNCS.PHASECHK.TRANS64.TRYWAIT P1, [R5+URZ+0x13260], R0 ;  /* 0x01326000050075a7 */ /* 0x0010a4000802017f */
[----:B--2---:R-:W-:Y:S05]  /*125f0*/  @!P1 NANOSLEEP.SYNCS 0x989680 ;  /* 0x009896800000995d */ /* 0x004fea0003900000 */
[----:B------:R-:W2:Y:S02]  /*12600*/  @!P1 SYNCS.PHASECHK.TRANS64 P1, [R5+URZ+0x13260], R0 ;  /* 0x01326000050095a7 */ /* 0x000ea4000802007f */
[----:B--2---:R-:W-:Y:S05]  /*12610*/  @!P1 BRA `(.L_x_1781) ;  /* 0xfffffffc00f09947 */ /* 0x004fea000383ffff */
[----:B------:R-:W-:Y:S05]  /*12620*/  BRA `(.L_x_1810) ;  /* 0xfffffff400847947 */ /* 0x000fea000383ffff */
.L_x_1783:
[----:B--2---:R2:W3:Y:S02]  /*12630*/  SYNCS.PHASECHK.TRANS64.TRYWAIT P0, [R3+URZ+0x13280], R4 ;  /* 0x01328004030075a7 */ /* 0x0044e4000800017f */
[----:B---3--:R-:W-:Y:S05]  /*12640*/  @!P0 NANOSLEEP.SYNCS 0x989680 ;  /* 0x009896800000895d */ /* 0x008fea0003900000 */
[----:B------:R-:W3:Y:S02]  /*12650*/  @!P0 SYNCS.PHASECHK.TRANS64 P0, [R3+URZ+0x13280], R4 ;  /* 0x01328004030085a7 */ /* 0x000ee4000800007f */
[----:B---3--:R-:W-:Y:S05]  /*12660*/  @!P0 BRA `(.L_x_1783) ;  /* 0xfffffffc00f08947 */ /* 0x008fea000383ffff */
[----:B------:R-:W-:Y:S05]  /*12670*/  BRA `(.L_x_1784) ;  /* 0xfffffff400807947 */ /* 0x000fea000383ffff */
.L_x_1811:
        /* <DEDUP_REMOVED lines=16> */
.L_x_2169:


//--------------------- .text._ZN7cutlass13device_kernelIN5flash11enable_sm90INS1_16FlashAttnFwdSm90INS1_25CollectiveMainloopFwdSm90ILi2EN4cute5tupleIJNS5_1CILi1EEES8_S8_EEENS6_IJNS7_ILi192EEENS7_ILi160EEENS7_ILi64EEEEEELi64ENS_12float_e4m3_tEfNS_4arch4Sm90ELb1ELb0ELb1ELb1ELb0ELb1ELb0ELb1ELb1ELb0ELb0ELb0EEENS1_21CollectiveEpilogueFwdINS6_IJSA_SC_SB_EEES9_NS_10bfloat16_tESG_Li384ELb1ELb0ELb0ELb1EEENS1_36VarlenDynamicPersistentTileSchedulerILi192ELi160ELi384ELi128ELb0ELb0ELb1ELb1ELb1ELb1EEEEEEEEEvNT_6ParamsE --------------------------
	.section	.text._ZN7cutlass13device_kernelIN5flash11enable_sm90INS1_16FlashAttnFwdSm90INS1_25CollectiveMainloopFwdSm90ILi2EN4cute5tupleIJNS5_1CILi1EEES8_S8_EEENS6_IJNS7_ILi192EEENS7_ILi160EEENS7_ILi64EEEEEELi64ENS_12float_e4m3_tEfNS_4arch4Sm90ELb1ELb0ELb1ELb1ELb0ELb1ELb0ELb1ELb1ELb0ELb0ELb0EEENS1_21CollectiveEpilogueFwdINS6_IJSA_SC_SB_EEES9_NS_10bfloat16_tESG_Li384ELb1ELb0ELb0ELb1EEENS1_36VarlenDynamicPersistentTileSchedulerILi192ELi160ELi384ELi128ELb0ELb0ELb1ELb1ELb1ELb1EEEEEEEEEvNT_6ParamsE,"ax",@progbits
	.align	128
.text._ZN7cutlass13device_kernelIN5flash11enable_sm90INS1_16FlashAttnFwdSm90INS1_25CollectiveMainloopFwdSm90ILi2EN4cute5tupleIJNS5_1CILi1EEES8_S8_EEENS6_IJNS7_ILi192EEENS7_ILi160EEENS7_ILi64EEEEEELi64ENS_12float_e4m3_tEfNS_4arch4Sm90ELb1ELb0ELb1ELb1ELb0ELb1ELb0ELb1ELb1ELb0ELb0ELb0EEENS1_21CollectiveEpilogueFwdINS6_IJSA_SC_SB_EEES9_NS_10bfloat16_tESG_Li384ELb1ELb0ELb0ELb1EEENS1_36VarlenDynamicPersistentTileSchedulerILi192ELi160ELi384ELi128ELb0ELb0ELb1ELb1ELb1ELb1EEEEEEEEEvNT_6ParamsE:
        .type           _ZN7cutlass13device_kernelIN5flash11enable_sm90INS1_16FlashAttnFwdSm90INS1_25CollectiveMainloopFwdSm90ILi2EN4cute5tupleIJNS5_1CILi1EEES8_S8_EEENS6_IJNS7_ILi192EEENS7_ILi160EEENS7_ILi64EEEEEELi64ENS_12float_e4m3_tEfNS_4arch4Sm90ELb1ELb0ELb1ELb1ELb0ELb1ELb0ELb1ELb1ELb0ELb0ELb0EEENS1_21CollectiveEpilogueFwdINS6_IJSA_SC_SB_EEES9_NS_10bfloat16_tESG_Li384ELb1ELb0ELb0ELb1EEENS1_36VarlenDynamicPersistentTileSchedulerILi192ELi160ELi384ELi128ELb0ELb0ELb1ELb1ELb1ELb1EEEEEEEEEvNT_6ParamsE,@function
        .size           _ZN7cutlass13device_kernelIN5flash11enable_sm90INS1_16FlashAttnFwdSm90INS1_25CollectiveMainloopFwdSm90ILi2EN4cute5tupleIJNS5_1CILi1EEES8_S8_EEENS6_IJNS7_ILi192EEENS7_ILi160EEENS7_ILi64EEEEEELi64ENS_12float_e4m3_tEfNS_4arch4Sm90ELb1ELb0ELb1ELb1ELb0ELb1ELb0ELb1ELb1ELb0ELb0ELb0EEENS1_21CollectiveEpilogueFwdINS6_IJSA_SC_SB_EEES9_NS_10bfloat16_tESG_Li384ELb1ELb0ELb0ELb1EEENS1_36VarlenDynamicPersistentTileSchedulerILi192ELi160ELi384ELi128ELb0ELb0ELb1ELb1ELb1ELb1EEEEEEEEEvNT_6ParamsE,(.L_x_2170 - _ZN7cutlass13device_kernelIN5flash11enable_sm90INS1_16FlashAttnFwdSm90INS1_25CollectiveMainloopFwdSm90ILi2EN4cute5tupleIJNS5_1CILi1EEES8_S8_EEENS6_IJNS7_ILi192EEENS7_ILi160EEENS7_ILi64EEEEEELi64ENS_12float_e4m3_tEfNS_4arch4Sm90ELb1ELb0ELb1ELb1ELb0ELb1ELb0ELb1ELb1ELb0ELb0ELb0EEENS1_21CollectiveEpilogueFwdINS6_IJSA_SC_SB_EEES9_NS_10bfloat16_tESG_Li384ELb1ELb0ELb0ELb1EEENS1_36VarlenDynamicPersistentTileSchedulerILi192ELi160ELi384ELi128ELb0ELb0ELb1ELb1ELb1ELb1EEEEEEEEEvNT_6ParamsE)
        .other          _ZN7cutlass13device_kernelIN5flash11enable_sm90INS1_16FlashAttnFwdSm90INS1_25CollectiveMainloopFwdSm90ILi2EN4cute5tupleIJNS5_1CILi1EEES8_S8_EEENS6_IJNS7_ILi192EEENS7_ILi160EEENS7_ILi64EEEEEELi64ENS_12float_e4m3_tEfNS_4arch4Sm90ELb1ELb0ELb1ELb1ELb0ELb1ELb0ELb1ELb1ELb0ELb0ELb0EEENS1_21CollectiveEpilogueFwdINS6_IJSA_SC_SB_EEES9_NS_10bfloat16_tESG_Li384ELb1ELb0ELb0ELb1EEENS1_36VarlenDynamicPersistentTileSchedulerILi192ELi160ELi384ELi128ELb0ELb0ELb1ELb1ELb1ELb1EEEEEEEEEvNT_6ParamsE,@"STO_CUDA_ENTRY STV_DEFAULT"
_ZN7cutlass13device_kernelIN5flash11enable_sm90INS1_16FlashAttnFwdSm90INS1_25CollectiveMainloopFwdSm90ILi2EN4cute5tupleIJNS5_1CILi1EEES8_S8_EEENS6_IJNS7_ILi192EEENS7_ILi160EEENS7_ILi64EEEEEELi64ENS_12float_e4m3_tEfNS_4arch4Sm90ELb1ELb0ELb1ELb1ELb0ELb1ELb0ELb1ELb1ELb0ELb0ELb0EEENS1_21CollectiveEpilogueFwdINS6_IJSA_SC_SB_EEES9_NS_10bfloat16_tESG_Li384ELb1ELb0ELb0ELb1EEENS1_36VarlenDynamicPersistentTileSchedulerILi192ELi160ELi384ELi128ELb0ELb0ELb1ELb1ELb1ELb1EEEEEEEEEvNT_6ParamsE:
        /* <DEDUP_REMOVED lines=26> */
.L_x_1813:
[----:B------:R-:W-:Y:S05]  /*01a0*/  BSYNC B0 ;  /* 0x0000000000007941 */ /* 0x000fea0003800000 */
.L_x_1812:
[----:B------:R-:W-:Y:S01]  /*01b0*/  VOTEU.ANY UP0, P0 ;  /* 0x00000000003f7886 */ /* 0x000fe20000000100 */
[----:B------:R-:W0:Y:S01]  /*01c0*/  SHFL.IDX PT, R2, R0, RZ, 0x1f ;  /* 0x00001fff00027589 */ /* 0x000e2200000e0000 */
[----:B------:R-:W-:Y:S01]  /*01d0*/  UMOV UR4, 0x1 ;  /* 0x0000000100047882 */ /* 0x000fe20000000000 */
[----:B------:R-:W-:Y:S01]  /*01e0*/  UMOV UR7, 0x180 ;  /* 0x0000018000077882 */ /* 0x000fe20000000000 */
[----:B------:R-:W-:Y:S01]  /*01f0*/  SHF.R.U32.HI R3, RZ, 0x7, R3 ;  /* 0x00000007ff037819 */ /* 0x000fe20000011603 */
[----:B------:R-:W1:Y:S01]  /*0200*/  @UP0 S2UR UR8, SR_CgaCtaId ;  /* 0x00000000000809c3 */ /* 0x000e620000008800 */
[----:B------:R-:W-:Y:S01]  /*0210*/  @UP0 UMOV UR6, 0x400 ;  /* 0x0000040000060882 */ /* 0x000fe20000000000 */
[----:B------:R-:W-:-:S04]  /*0220*/  @UP0 UIADD3 UR4, -UR4, 0x100000, URZ ;  /* 0x0010000004040890 */ /* 0x000fc8000fffe13f */
[----:B------:R-:W-:Y:S02]  /*0230*/  @UP0 USHF.L.U32 UR5, UR4, 0xb, URZ ;  /* 0x0000000b04050899 */ /* 0x000fe4000800063f */
[----:B------:R-:W-:Y:S01]  /*0240*/  @UP0 USHF.L.U32 UR4, UR4, 0x1, URZ ;  /* 0x0000000104040899 */ /* 0x000fe2000800063f */
[----:B------:R-:W-:Y:S01]  /*0250*/  VOTEU.ANY UP1, P0 ;  /* 0x00000000003f7886 */ /* 0x000fe20000020100 */
[----:B0-----:R-:W-:Y:S02]  /*0260*/  ISETP.NE.AND P1, PT, R2, RZ, PT ;  /* 0x000000ff0200720c */ /* 0x001fe40003f25270 */
[----:B------:R0:W2:Y:S01]  /*0270*/  SHFL.IDX PT, R2, R3, RZ, 0x1f ;  /* 0x00001fff03027589 */ /* 0x0000a200000e0000 */
[----:B-1----:R-:W-:Y:S02]  /*0280*/  @UP0 ULEA UR8, UR8, UR6, 0x18 ;  /* 0x0000000608080291 */ /* 0x002fe4000f8ec03f */
[----:B------:R-:W-:-:S04]  /*0290*/  @UP0 UIADD3 UR6, -UR7, 0x100000, URZ ;  /* 0x0010000007060890 */ /* 0x000fc8000fffe13f */
[----:B------:R-:W-:Y:S02]  /*02a0*/  @UP0 USHF.L.U32 UR7, UR6, 0xb, URZ ;  /* 0x0000000b06070899 */ /* 0x000fe4000800063f */
[----:B------:R-:W-:Y:S01]  /*02b0*/  @UP0 USHF.L.U32 UR6, UR6, 0x1, URZ ;  /* 0x0000000106060899 */ /* 0x000fe2000800063f */
[----:B------:R-:W-:Y:S01]  /*02c0*/  VOTEU.ANY UP0, P0 ;  /* 0x00000000003f7886 */ /* 0x000fe20000000100 */
[----:B------:R-:W1:Y:S04]  /*02d0*/  FENCE.VIEW.ASYNC.S ;  /* 0x00000000000073c6 */ /* 0x000e680000000000 */
[----:B-1----:R0:W1:Y:S06]  /*02e0*/  @UP0 SYNCS.EXCH.64 URZ, [UR8+0x13200], UR4 ;  /* 0x01320004083f05b2 */ /* 0x00206c0008000100 */
[----:B------:R0:W3:Y:S02]  /*02f0*/  @UP1 SYNCS.EXCH.64 URZ, [UR8+0x13220], UR6 ;  /* 0x01322006083f15b2 */ /* 0x0000e40008000100 */
[----:B0-----:R-:W-:Y:S05]  /*0300*/  @P1 BRA `(.L_x_1814) ;  /* 0x0000000000481947 */ /* 0x001fea0003800000 */
[----:B------:R-:W0:Y:S01]  /*0310*/  S2UR UR5, SR_CgaCtaId ;  /* 0x00000000000579c3 */ /* 0x000e220000008800 */
        /* <DEDUP_REMOVED lines=15> */
[----:B------:R0:W0:Y:S01]  /*0410*/  SYNCS.EXCH.64 URZ, [UR8+0x13248], UR4 ;  /* 0x01324804083f75b2 */ /* 0x0000220008000100 */
[----:B------:R-:W-:Y:S01]  /*0420*/  NOP ;  /* 0x0000000000007918 */ /* 0x000fe20000000000 */
.L_x_1814:
[----:B------:R-:W5:Y:S01]  /*0430*/  SHFL.IDX PT, R3, R0, RZ, 0x1f ;  /* 0x00001fff00037589 */ /* 0x000f6200000e0000 */
[----:B------:R-:W-:Y:S01]  /*0440*/  NOP ;  /* 0x0000000000007918 */ /* 0x000fe20000000000 */
[----:B-----5:R-:W-:-:S13]  /*0450*/  ISETP.NE.AND P0, PT, R3, RZ, PT ;  /* 0x000000ff0300720c */ /* 0x020fda0003f05270 */
        /* <DEDUP_REMOVED lines=17> */
[----:B------:R0:W0:Y:S01]  /*0570*/  SYNCS.EXCH.64 URZ, [UR8+0x13268], UR6 ;  /* 0x01326806083f75b2 */ /* 0x0000220008000100 */
[----:B------:R-:W-:Y:S01]  /*0580*/  NOP ;  /* 0x0000000000007918 */ /* 0x000fe20000000000 */
.L_x_1815:
[----:B------:R-:W5:Y:S01]  /*0590*/  SHFL.IDX PT, R3, R0, RZ, 0x1f ;  /* 0x00001fff00037589 */ /* 0x000f6200000e0000 */
[----:B------:R-:W-:Y:S01]  /*05a0*/  NOP ;  /* 0x0000000000007918 */ /* 0x000fe20000000000 */
[----:B-----5:R-:W-:-:S13]  /*05b0*/  ISETP.NE.AND P0, PT, R3, RZ, PT ;  /* 0x000000ff0300720c */ /* 0x020fda0003f05270 */
        /* <DEDUP_REMOVED lines=13> */
[----:B------:R0:W0:Y:S01]  /*0690*/  SYNCS.EXCH.64 URZ, [UR6+0x13288], UR4 ;  /* 0x01328804063f75b2 */ /* 0x0000220008000100 */
[----:B------:R-:W-:Y:S01]  /*06a0*/  NOP ;  /* 0x0000000000007918 */ /* 0x000fe20000000000 */
.L_x_1816:
        /* <DEDUP_REMOVED lines=22> */
.L_x_1817:
        /* <DEDUP_REMOVED lines=22> */
.L_x_1818:
[----:B--2---:R-:W-:Y:S01]  /*0970*/  ISETP.NE.AND P0, PT, R2, RZ, PT ;  /* 0x000000ff0200720c */ /* 0x004fe20003f05270 */
[----:B------:R-:W-:Y:S01]  /*0980*/  IMAD.MOV.U32 R2, RZ, RZ, 0x1 ;  /* 0x00000001ff027424 */ /* 0x000fe200078e00ff */
[----:B------:R-:W-:Y:S01]  /*0990*/  NOP ;  /* 0x0000000000007918 */ /* 0x000fe20000000000 */
[----:B------:R-:W-:Y:S01]  /*09a0*/  ULDC.64 UR40, c[0x0][0x208] ;  /* 0x0000820000287ab9 */ /* 0x000fe20000000a00 */
[----:B------:R-:W-:Y:S02]  /*09b0*/  BSSY B8, `(.L_x_1819) ;  /* 0x0001959000087945 */ /* 0x000fe40003800000 */
[----:B------:R-:W-:-:S05]  /*09c0*/  SEL R2, R2, 0x2, !P0 ;  /* 0x0000000202027807 */ /* 0x000fca0004000000 */
[----:B------:R2:W-:Y:S01]  /*09d0*/  STL [R1+0x20], R2 ;  /* 0x0000200201007387 */ /* 0x0005e20000100800 */
[----:B01-34-:R-:W-:Y:S06]  /*09e0*/  BAR.SYNC.DEFER_BLOCKING 0x0 ;  /* 0x0000000000007b1d */ /* 0x01bfec0000010000 */
[----:B------:R-:W-:Y:S05]  /*09f0*/  @!P0 BRA `(.L_x_1820) ;  /* 0x0000013c00f88947 */ /* 0x000fea0003800000 */
.L_x_1821:
        /* <DEDUP_REMOVED lines=16> */
[----:B------:R-:W3:Y:S01]  /*0b00*/  LDL.LU R18, [R1+0x20] ;  /* 0x0000200001127983 */ /* 0x000ee20000300800 */
[----:B------:R-:W0:Y:S02]  /*0b10*/  S2R R0, SR_TID.X ;  /* 0x0000000000007919 */ /* 0x000e240000002100 */
[----:B0-----:R-:W-:-:S05]  /*0b20*/  VIADD R21, R0, 0xffffff80 ;  /* 0xffffff8000157836 */ /* 0x001fca0000000000 */
[----:B------:R-:W-:-:S04]  /*0b30*/  SHF.R.S32.HI R0, RZ, 0x1f, R21 ;  /* 0x0000001fff007819 */ /* 0x000fc80000011415 */
[----:B--2---:R-:W-:-:S04]  /*0b40*/  LEA.HI R2, R0, R21, RZ, 0x7 ;  /* 0x0000001500027211 */ /* 0x004fc800078f38ff */
[----:B------:R-:W-:-:S05]  /*0b50*/  LOP3.LUT R3, R2, 0xffffff80, RZ, 0xc0, !PT ;  /* 0xffffff8002037812 */ /* 0x000fca00078ec0ff */
[----:B------:R-:W-:Y:S01]  /*0b60*/  IMAD.IADD R20, R21, 0x1, -R3 ;  /* 0x0000000115147824 */ /* 0x000fe200078e0a03 */
[----:B------:R-:W-:-:S04]  /*0b70*/  LEA.HI R3, R0, R21, RZ, 0x5 ;  /* 0x0000001500037211 */ /* 0x000fc800078f28ff */
[----:B------:R-:W-:Y:S02]  /*0b80*/  SHF.R.S32.HI R9, RZ, 0x1f, R20 ;  /* 0x0000001fff097819 */ /* 0x000fe40000011414 */
[-C--:B------:R-:W-:Y:S02]  /*0b90*/  LEA.HI R7, R0, R21.reuse, RZ, 0x4 ;  /* 0x0000001500077211 */ /* 0x080fe400078f20ff */
[----:B------:R-:W-:Y:S01]  /*0ba0*/  LEA.HI R12, R9, R20, RZ, 0x2 ;  /* 0x00000014090c7211 */ /* 0x000fe200078f10ff */
[----:B------:R-:W-:Y:S01]  /*0bb0*/  IMAD.SHL.U32 R5, R3, 0x20, RZ ;  /* 0x0000002003057824 */ /* 0x000fe200078e00ff */
[----:B------:R-:W-:Y:S02]  /*0bc0*/  LOP3.LUT R4, R7, 0x3fffff0, RZ, 0xc0, !PT ;  /* 0x03fffff007047812 */ /* 0x000fe400078ec0ff */
[--C-:B------:R-:W-:Y:S02]  /*0bd0*/  SHF.R.S32.HI R6, RZ, 0x2, R12.reuse ;  /* 0x00000002ff067819 */ /* 0x100fe4000001140c */
[----:B------:R-:W-:Y:S01]  /*0be0*/  SHF.R.S32.HI R11, RZ, 0x1f, R12 ;  /* 0x0000001fff0b7819 */ /* 0x000fe2000001140c */
[C---:B------:R-:W-:Y:S01]  /*0bf0*/  IMAD.IADD R4, R21.reuse, 0x1, -R4 ;  /* 0x0000000115047824 */ /* 0x040fe200078e0a04 */
[----:B------:R-:W-:-:S02]  /*0c00*/  LEA.HI R3, R21, R21, RZ, 0x1 ;  /* 0x0000001515037211 */ /* 0x000fc400078f08ff */
[----:B------:R-:W-:Y:S02]  /*0c10*/  LEA.HI R11, R11, R6, RZ, 0x3 ;  /* 0x000000060b0b7211 */ /* 0x000fe400078f18ff */
[----:B------:R-:W-:Y:S02]  /*0c20*/  LOP3.LUT R5, R5, 0xfffffc00, RZ, 0xc0, !PT ;  /* 0xfffffc0005057812 */ /* 0x000fe400078ec0ff */
[----:B------:R-:W-:Y:S02]  /*0c30*/  LOP3.LUT R11, R11, 0xfffffff8, RZ, 0xc0, !PT ;  /* 0xfffffff80b0b7812 */ /* 0x000fe400078ec0ff */
[----:B------:R-:W-:Y:S01]  /*0c40*/  SHF.R.S32.HI R156, RZ, 0x1, R3 ;  /* 0x00000001ff9c7819 */ /* 0x000fe20000011403 */
[----:B------:R-:W-:Y:S01]  /*0c50*/  IMAD R10, R4, 0x40, R5 ;  /* 0x00000040040a7824 */ /* 0x000fe200078e0205 */
[----:B------:R-:W-:Y:S01]  /*0c60*/  LEA.HI R4, R0, R21, RZ, 0x2 ;  /* 0x0000001500047211 */ /* 0x000fe200078f10ff */
[----:B------:R-:W-:Y:S01]  /*0c70*/  IMAD.IADD R17, R6, 0x1, -R11 ;  /* 0x0000000106117824 */ /* 0x000fe200078e0a0b */
[----:B------:R-:W-:-:S02]  /*0c80*/  SHF.R.S32.HI R22, RZ, 0x7, R2 ;  /* 0x00000007ff167819 */ /* 0x000fc40000011402 */
[----:B------:R-:W-:Y:S02]  /*0c90*/  SHF.R.S32.HI R8, RZ, 0x4, R7 ;  /* 0x00000004ff087819 */ /* 0x000fe40000011407 */
[----:B------:R-:W-:Y:S02]  /*0ca0*/  LEA.HI R6, R3, R156, RZ, 0x1 ;  /* 0x0000009c03067211 */ /* 0x000fe400078f08ff */
[--C-:B------:R-:W-:Y:S02]  /*0cb0*/  SHF.R.S32.HI R2, RZ, 0x2, R4.reuse ;  /* 0x00000002ff027819 */ /* 0x100fe40000011404 */
[----:B------:R-:W-:Y:S01]  /*0cc0*/  SHF.R.S32.HI R5, RZ, 0x1f, R4 ;  /* 0x0000001fff057819 */ /* 0x000fe20000011404 */
[----:B------:R-:W-:Y:S01]  /*0cd0*/  IMAD.HI R11, R22, 0x55555556, RZ ;  /* 0x55555556160b7827 */ /* 0x000fe200078e02ff */
[----:B------:R-:W-:Y:S02]  /*0ce0*/  LEA.HI R4, R7, R8, RZ, 0x1 ;  /* 0x0000000807047211 */ /* 0x000fe400078f08ff */
[----:B------:R-:W-:-:S02]  /*0cf0*/  LOP3.LUT R7, R6, 0x3fffffe, RZ, 0xc0, !PT ;  /* 0x03fffffe06077812 */ /* 0x000fc400078ec0ff */
[----:B------:R-:W-:Y:S02]  /*0d00*/  LEA.HI R6, R9, R20, RZ, 0x5 ;  /* 0x0000001409067211 */ /* 0x000fe400078f28ff */
[----:B------:R-:W-:Y:S02]  /*0d10*/  LOP3.LUT R9, R4, 0x1ffffffe, RZ, 0xc0, !PT ;  /* 0x1ffffffe04097812 */ /* 0x000fe400078ec0ff */
[----:B------:R-:W-:Y:S02]  /*0d20*/  LEA.HI R11, R11, R11, RZ, 0x1 ;  /* 0x0000000b0b0b7211 */ /* 0x000fe400078f08ff */
[----:B------:R-:W-:Y:S01]  /*0d30*/  SHF.R.S32.HI R6, RZ, 0x5, R6 ;  /* 0x00000005ff067819 */ /* 0x000fe20000011406 */
[----:B------:R-:W-:Y:S01]  /*0d40*/  IMAD.IADD R7, R156, 0x1, -R7 ;  /* 0x000000019c077824 */ /* 0x000fe200078e0a07 */
[----:B------:R-:W-:Y:S02]  /*0d50*/  LEA.HI R5, R5, R2, RZ, 0x2 ;  /* 0x0000000205057211 */ /* 0x000fe400078f10ff */
[----:B------:R-:W-:Y:S01]  /*0d60*/  IADD3 R9, R8, -R9, RZ ;  /* 0x8000000908097210 */ /* 0x000fe20007ffe0ff */
[----:B------:R-:W-:Y:S01]  /*0d70*/  IMAD R11, R11, -0x3, R22 ;  /* 0xfffffffd0b0b7824 */ /* 0x000fe200078e0216 */
[----:B------:R-:W-:Y:S01]  /*0d80*/  LOP3.LUT R5, R5, 0xfffffffc, RZ, 0xc0, !PT ;  /* 0xfffffffc05057812 */ /* 0x000fe200078ec0ff */
[----:B------:R-:W-:-:S02]  /*0d90*/  IMAD R6, R6, 0x10, R17 ;  /* 0x0000001006067824 */ /* 0x000fc400078e0211 */
[----:B------:R-:W-:Y:S02]  /*0da0*/  IMAD R7, R8, 0x8, R7 ;  /* 0x0000000808077824 */ /* 0x000fe400078e0207 */
[----:B------:R-:W-:Y:S02]  /*0db0*/  IMAD R8, R9, 0x8, R10 ;  /* 0x0000000809087824 */ /* 0x000fe400078e020a */
[----:B------:R-:W-:Y:S02]  /*0dc0*/  IMAD R4, R11, 0x40, R6 ;  /* 0x000000400b047824 */ /* 0x000fe400078e0206 */
[----:B------:R-:W-:Y:S01]  /*0dd0*/  IMAD.IADD R2, R2, 0x1, -R5 ;  /* 0x0000000102027824 */ /* 0x000fe200078e0a05 */
[----:B------:R-:W-:Y:S01]  /*0de0*/  STL [R1+0x68], R8 ;  /* 0x0000680801007387 */ /* 0x000fe20000100800 */
[----:B------:R-:W-:-:S03]  /*0df0*/  LOP3.LUT R3, R3, 0xfffffffe, RZ, 0xc0, !PT ;  /* 0xfffffffe03037812 */ /* 0x000fc600078ec0ff */
[----:B------:R-:W-:Y:S04]  /*0e00*/  STL [R1+0x4], R13 ;  /* 0x0000040d01007387 */ /* 0x000fe80000100800 */
[----:B------:R3:W-:Y:S04]  /*0e10*/  STL [R1+0x34], R4 ;  /* 0x0000340401007387 */ /* 0x0007e80000100800 */
[----:B------:R-:W-:Y:S04]  /*0e20*/  STL [R1+0x60], R2 ;  /* 0x0000600201007387 */ /* 0x000fe80000100800 */
[----:B------:R-:W-:Y:S04]  /*0e30*/  STL [R1+0x8], R14 ;  /* 0x0000080e01007387 */ /* 0x000fe80000100800 */
[----:B------:R-:W-:Y:S04]  /*0e40*/  STL [R1+0xc], R15 ;  /* 0x00000c0f01007387 */ /* 0x000fe80000100800 */
[----:B------:R-:W-:Y:S01]  /*0e50*/  STL [R1+0x54], RZ ;  /* 0x000054ff01007387 */ /* 0x000fe20000100800 */
[----:B------:R-:W-:-:S02]  /*0e60*/  LEA.HI R0, R0, R21, RZ, 0x3 ;  /* 0x0000001500007211 */ /* 0x000fc400078f18ff */
[----:B------:R-:W-:Y:S01]  /*0e70*/  LOP3.LUT R12, R12, 0x7ffffffc, RZ, 0xc0, !PT ;  /* 0x7ffffffc0c0c7812 */ /* 0x000fe200078ec0ff */
[----:B------:R-:W-:Y:S02]  /*0e80*/  IMAD.MOV.U32 R17, RZ, RZ, RZ ;  /* 0x000000ffff117224 */ /* 0x000fe400078e00ff */
[----:B------:R-:W-:Y:S02]  /*0e90*/  IMAD.MOV.U32 R157, RZ, RZ, RZ ;  /* 0x000000ffff9d7224 */ /* 0x000fe400078e00ff */
[----:B------:R-:W-:Y:S01]  /*0ea0*/  IMAD.MOV.U32 R22, RZ, RZ, RZ ;  /* 0x000000ffff167224 */ /* 0x000fe200078e00ff */
[----:B---3--:R-:W-:-:S05]  /*0eb0*/  LOP3.LUT R4, R18, 0x1, RZ, 0xfc, !PT ;  /* 0x0000000112047812 */ /* 0x008fca00078efcff */
[----:B------:R0:W-:Y:S02]  /*0ec0*/  STL [R1+0x10], R4 ;  /* 0x0000100401007387 */ /* 0x0001e40000100800 */
[----:B0-----:R-:W-:Y:S02]  /*0ed0*/  IMAD.IADD R4, R21, 0x1, -R3 ;  /* 0x0000000115047824 */ /* 0x001fe400078e0a03 */
[----:B------:R-:W-:-:S03]  /*0ee0*/  IMAD.SHL.U32 R3, R2, 0x80, RZ ;  /* 0x0000008002037824 */ /* 0x000fc600078e00ff */
[----:B------:R-:W-:Y:S02]  /*0ef0*/  SHF.L.U32 R18, R4, 0x4, RZ ;  /* 0x0000000404127819 */ /* 0x000fe400000006ff */
[----:B------:R-:W-:Y:S02]  /*0f00*/  SHF.R.S32.HI R4, RZ, 0x3, R0 ;  /* 0x00000003ff047819 */ /* 0x000fe40000011400 */
[----:B------:R-:W-:Y:S01]  /*0f10*/  LOP3.LUT R3, R3, 0x180, RZ, 0xc0, !PT ;  /* 0x0000018003037812 */ /* 0x000fe200078ec0ff */
[----:B------:R-:W-:Y:S01]  /*0f20*/  STL [R1+0x14], RZ ;  /* 0x000014ff01007387 */ /* 0x000fe20000100800 */
[----:B------:R-:W-:Y:S02]  /*0f30*/  LOP3.LUT R2, R0, 0x1ffffff8, RZ, 0xc0, !PT ;  /* 0x1ffffff800027812 */ /* 0x000fe400078ec0ff */
[----:B------:R-:W-:Y:S01]  /*0f40*/  SHF.R.S32.HI R0, RZ, 0x1f, R156 ;  /* 0x0000001fff007819 */ /* 0x000fe2000001149c */
[----:B------:R0:W-:Y:S01]  /*0f50*/  STL [R1+0x38], R4 ;  /* 0x0000380401007387 */ /* 0x0001e20000100800 */
[----:B------:R-:W-:-:S02]  /*0f60*/  LOP3.LUT R0, R3, 0x10, R18, 0xf8, !PT ;  /* 0x0000001003007812 */ /* 0x000fc400078ef812 */
[----:B------:R-:W-:Y:S01]  /*0f70*/  SHF.R.U32.HI R5, RZ, 0x3, R3 ;  /* 0x00000003ff057819 */ /* 0x000fe20000011603 */
[----:B------:R1:W-:Y:S01]  /*0f80*/  STL [R1+0x24], R3 ;  /* 0x0000240301007387 */ /* 0x0003e20000100800 */
[----:B------:R-:W-:Y:S02]  /*0f90*/  IMAD.IADD R2, R21, 0x1, -R2 ;  /* 0x0000000115027824 */ /* 0x000fe400078e0a02 */
[-C--:B------:R-:W-:Y:S01]  /*0fa0*/  LOP3.LUT R0, R0, R5.reuse, RZ, 0x3c, !PT ;  /* 0x0000000500007212 */ /* 0x080fe200078e3cff */
[----:B0-----:R-:W-:Y:S01]  /*0fb0*/  IMAD.SHL.U32 R4, R7, 0x40, RZ ;  /* 0x0000004007047824 */ /* 0x001fe200078e00ff */
[----:B-1----:R-:W-:Y:S01]  /*0fc0*/  LOP3.LUT R3, R3, 0x30, R18, 0xf8, !PT ;  /* 0x0000003003037812 */ /* 0x002fe200078ef812 */
[----:B------:R0:W-:Y:S01]  /*0fd0*/  STL [R1+0x28], R5 ;  /* 0x0000280501007387 */ /* 0x0001e20000100800 */
[----:B------:R-:W-:Y:S02]  /*0fe0*/  IMAD.SHL.U32 R6, R2, 0x8, RZ ;  /* 0x0000000802067824 */ /* 0x000fe400078e00ff */
[----:B------:R-:W-:Y:S01]  /*0ff0*/  LOP3.LUT R3, R3, R5, RZ, 0x3c, !PT ;  /* 0x0000000503037212 */ /* 0x000fe200078e3cff */
[----:B------:R-:W-:Y:S01]  /*1000*/  IMAD.IADD R2, R4, 0x1, R0 ;  /* 0x0000000104027824 */ /* 0x000fe200078e0200 */
[----:B------:R1:W-:Y:S02]  /*1010*/  STL [R1+0x2c], R4 ;  /* 0x00002c0401007387 */ /* 0x0003e40000100800 */
[----:B------:R-:W-:Y:S01]  /*1020*/  IADD3 R0, R16, R4, R3 ;  /* 0x0000000410007210 */ /* 0x000fe20007ffe003 */
[----:B0-----:R-:W-:Y:S01]  /*1030*/  IMAD.IADD R5, R20, 0x1, -R12 ;  /* 0x0000000114057824 */ /* 0x001fe200078e0a0c */
[----:B------:R1:W-:Y:S04]  /*1040*/  STL [R1+0x48], R6 ;  /* 0x0000480601007387 */ /* 0x0003e80000100800 */
[----:B------:R1:W-:Y:S04]  /*1050*/  STL [R1+0x30], R5 ;  /* 0x0000300501007387 */ /* 0x0003e80000100800 */
[----:B------:R1:W-:Y:S04]  /*1060*/  STL [R1+0x64], R0 ;  /* 0x0000640001007387 */ /* 0x0003e80000100800 */
[----:B------:R1:W-:Y:S02]  /*1070*/  STL [R1+0x18], R2 ;  /* 0x0000180201007387 */ /* 0x0003e40000100800 */
.L_x_1949:
[----:B-12---:R-:W2:Y:S01]  /*1080*/  LDL.LU R0, [R1+0xc] ;  /* 0x00000c0001007983 */ /* 0x006ea20000300800 */
[----:B------:R-:W2:Y:S01]  /*1090*/  LDC.64 R2, c[0x0][0xc60] ;  /* 0x00031800ff027b82 */ /* 0x000ea20000000a00 */
[----:B------:R-:W-:Y:S01]  /*10a0*/  ULDC.64 UR4, c[0x0][0xa28] ;  /* 0x00028a0000047ab9 */ /* 0x000fe20000000a00 */
[----:B------:R-:W-:Y:S01]  /*10b0*/  ULDC.64 UR8, c[0x0][0xa18] ;  /* 0x0002860000087ab9 */ /* 0x000fe20000000a00 */
[----:B------:R-:W-:Y:S01]  /*10c0*/  ISETP.NE.U32.AND P2, PT, RZ, UR4, PT ;  /* 0x00000004ff007c0c */ /* 0x000fe2000bf45070 */
[----:B0----5:R-:W-:Y:S01]  /*10d0*/  IMAD.MOV.U32 R9, RZ, RZ, RZ ;  /* 0x000000ffff097224 */ /* 0x021fe200078e00ff */
[----:B------:R-:W3:Y:S01]  /*10e0*/  LDL R26, [R1+0x8] ;  /* 0x00000800011a7983 */ /* 0x000ee20000100800 */
[----:B------:R-:W-:Y:S01]  /*10f0*/  ULDC.64 UR6, c[0x0][0xa08] ;  /* 0x0002820000067ab9 */ /* 0x000fe20000000a00 */
[----:B------:R-:W-:Y:S02]  /*1100*/  ISETP.NE.AND.EX P2, PT, RZ, UR5, PT, P2 ;  /* 0x00000005ff007c0c */ /* 0x000fe4000bf45320 */
[----:B----4-:R-:W4:Y:S01]  /*1110*/  LDL R10, [R1+0x4] ;  /* 0x00000400010a7983 */ /* 0x010f220000100800 */
[----:B--2---:R-:W-:-:S05]  /*1120*/  IMAD.WIDE R2, R0, 0x4, R2 ;  /* 0x0000000400027825 */ /* 0x004fca00078e0202 */
[----:B------:R-:W2:Y:S01]  /*1130*/  LDG.E R0, desc[UR40][R2.64] ;  /* 0x0000002802007981 */ /* 0x000ea2000c1e1900 */
[----:B------:R-:W-:-:S04]  /*1140*/  ISETP.NE.U32.AND P1, PT, RZ, UR8, PT ;  /* 0x00000008ff007c0c */ /* 0x000fc8000bf25070 */
[----:B------:R-:W-:Y:S02]  /*1150*/  ISETP.NE.AND.EX P1, PT, RZ, UR9, PT, P1 ;  /* 0x00000009ff007c0c */ /* 0x000fe4000bf25310 */
[----:B------:R-:W-:-:S04]  /*1160*/  ISETP.NE.U32.AND P0, PT, RZ, UR6, PT ;  /* 0x00000006ff007c0c */ /* 0x000fc8000bf05070 */
[----:B------:R-:W-:Y:S01]  /*1170*/  ISETP.NE.AND.EX P0, PT, RZ, UR7, PT, P0 ;  /* 0x00000007ff007c0c */ /* 0x000fe2000bf05300 */
[----:B------:R-:W-:Y:S01]  /*1180*/  IMAD.MOV.U32 R27, RZ, RZ, RZ ;  /* 0x000000ffff1b7224 */ /* 0x000fe200078e00ff */
[----:B--2---:R-:W-:Y:S02]  /*1190*/  SHF.R.S32.HI R4, RZ, 0x1f, R0 ;  /* 0x0000001fff047819 */ /* 0x004fe40000011400 */
[C---:B------:R-:W-:Y:S01]  /*11a0*/  @P2 LEA R2, P3, R0.reuse, UR4, 0x2 ;  /* 0x0000000400022c11 */ /* 0x040fe2000f8610ff */
[----:B------:R-:W-:-:S03]  /*11b0*/  IMAD.SHL.U32 R32, R0, 0x4, RZ ;  /* 0x0000000400207824 */ /* 0x000fc600078e00ff */
[C-C-:B------:R-:W-:Y:S01]  /*11c0*/  @P2 LEA.HI.X R3, R0.reuse, UR5, R4.reuse, 0x2, P3 ;  /* 0x0000000500032c11 */ /* 0x140fe200098f1404 */
[----:B------:R-:W-:Y:S01]  /*11d0*/  STL [R1+0x40], R0 ;  /* 0x0000400001007387 */ /* 0x000fe20000100800 */
[----:B------:R-:W-:Y:S01]  /*11e0*/  SHF.L.U64.HI R31, R0, 0x2, R4 ;  /* 0x00000002001f7819 */ /* 0x000fe20000010204 */
[----:B------:R-:W-:Y:S02]  /*11f0*/  ULDC UR4, c[0x0][0x288] ;  /* 0x0000a20000047ab9 */ /* 0x000fe40000000800 */
[----:B------:R0:W-:Y:S04]  /*1200*/  STL [R1+0x58], R4 ;  /* 0x0000580401007387 */ /* 0x0001e80000100800 */
[----:B------:R1:W5:Y:S01]  /*1210*/  @P2 LDG.E R9, desc[UR40][R2.64] ;  /* 0x0000002802092981 */ /* 0x000362000c1e1900 */
[----:B------:R-:W-:Y:S01]  /*1220*/  IMAD.U32 R8, RZ, RZ, UR4 ;  /* 0x00000004ff087e24 */ /* 0x000fe2000f8e00ff */
[C---:B------:R-:W-:Y:S01]  /*1230*/  IADD3 R6, P4, R32.reuse, UR6, RZ ;  /* 0x0000000620067c10 */ /* 0x040fe2000ff9e0ff */
[----:B------:R-:W-:Y:S01]  /*1240*/  ULDC.64 UR4, c[0x0][0x3f8] ;  /* 0x0000fe0000047ab9 */ /* 0x000fe20000000a00 */
[----:B0-----:R-:W-:-:S04]  /*1250*/  @P1 IADD3 R4, P2, R32, UR8, RZ ;  /* 0x0000000820041c10 */ /* 0x001fc8000ff5e0ff */
[C---:B------:R-:W-:Y:S02]  /*1260*/  @P1 IADD3.X R5, R31.reuse, UR9, RZ, P2, !PT ;  /* 0x000000091f051c10 */ /* 0x040fe400097fe4ff */
[----:B------:R-:W-:Y:S01]  /*1270*/  IADD3.X R7, R31, UR7, RZ, P4, !PT ;  /* 0x000000071f077c10 */ /* 0x000fe2000a7fe4ff */
[----:B------:R1:W-:Y:S01]  /*1280*/  STL [R1+0x4c], R32 ;  /* 0x00004c2001007387 */ /* 0x0003e20000100800 */
[----:B------:R-:W-:Y:S01]  /*1290*/  UISETP.NE.U32.AND UP0, UPT, UR4, URZ, UPT ;  /* 0x0000003f0400728c */ /* 0x000fe2000bf05070 */
[----:B------:R-:W-:Y:S02]  /*12a0*/  ULDC.64 UR8, c[0x0][0xa20] ;  /* 0x0002880000087ab9 */ /* 0x000fe40000000a00 */
[----:B------:R-:W2:Y:S04]  /*12b0*/  @P1 LDG.E R8, desc[UR40][R4.64] ;  /* 0x0000002804081981 */ /* 0x000ea8000c1e1900 */
[----:B------:R1:W5:Y:S04]  /*12c0*/  @P0 LDG.E R27, desc[UR40][R6.64] ;  /* 0x00000028061b0981 */ /* 0x000368000c1e1900 */
[----:B------:R1:W-:Y:S01]  /*12d0*/  STL [R1+0x50], R31 ;  /* 0x0000501f01007387 */ /* 0x0003e20000100800 */
[----:B------:R-:W-:Y:S01]  /*12e0*/  UISETP.NE.AND.EX UP0, UPT, UR5, URZ, UPT, UP0 ;  /* 0x0000003f0500728c */ /* 0x000fe2000bf05300 */
[----:B------:R-:W-:Y:S01]  /*12f0*/  ULDC UR4, c[0x0][0x404] ;  /* 0x0001010000047ab9 */ /* 0x000fe20000000800 */
[----:B------:R-:W-:-:S02]  /*1300*/  ISETP.NE.U32.AND P2, PT, RZ, UR8, PT ;  /* 0x00000008ff007c0c */ /* 0x000fc4000bf45070 */
[----:B------:R-:W-:Y:S01]  /*1310*/  USEL UR4, UR4, 0x1, UP0 ;  /* 0x0000000104047887 */ /* 0x000fe20008000000 */
[----:B------:R-:W-:Y:S01]  /*1320*/  ULDC UR5, c[0x0][0x2e0] ;  /* 0x0000b80000057ab9 */ /* 0x000fe20000000800 */
[----:B------:R-:W-:Y:S02]  /*1330*/  ISETP.NE.AND.EX P2, PT, RZ, UR9, PT, P2 ;  /* 0x00000009ff007c0c */ /* 0x000fe4000bf45320 */
[----:B------:R-:W-:-:S03]  /*1340*/  UIMAD UR4, UR4, UR5, URZ ;  /* 0x00000005040472a4 */ /* 0x000fc6000f8e023f */
[----:B------:R-:W-:Y:S01]  /*1350*/  ULDC UR5, c[0x0][0x338] ;  /* 0x0000ce0000057ab9 */ /* 0x000fe20000000800 */
[----:B------:R-:W-:Y:S01]  /*1360*/  IMAD.MOV.U32 R25, RZ, RZ, R0 ;  /* 0x000000ffff197224 */ /* 0x000fe200078e0000 */
[----:B--2---:R1:W-:Y:S04]  /*1370*/  STL [R1+0xc], R8 ;  /* 0x00000c0801007387 */ /* 0x0043e80000100800 */
[----:B----4-:R1:W-:Y:S04]  /*1380*/  STL [R1+0x5c], R10 ;  /* 0x00005c0a01007387 */ /* 0x0103e80000100800 */
[----:B---3--:R1:W-:Y:S01]  /*1390*/  STL [R1+0x44], R26 ;  /* 0x0000441a01007387 */ /* 0x0083e20000100800 */
[----:B------:R-:W-:Y:S05]  /*13a0*/  @P1 BRA `(.L_x_1823) ;  /* 0x0000000000281947 */ /* 0x000fea0003800000 */
        /* <DEDUP_REMOVED lines=8> */
[----:B--2---:R-:W-:-:S05]  /*1430*/  IADD3 R8, -R0, R5, RZ ;  /* 0x0000000500087210 */ /* 0x004fca0007ffe1ff */
[----:B------:R0:W-:Y:S02]  /*1440*/  STL [R1+0xc], R8 ;  /* 0x00000c0801007387 */ /* 0x0001e40000100800 */
.L_x_1823:
[----:B------:R-:W-:Y:S02]  /*1450*/  IMAD.U32 R30, RZ, RZ, UR5 ;  /* 0x00000005ff1e7e24 */ /* 0x000fe4000f8e00ff */
[----:B------:R-:W-:Y:S01]  /*1460*/  IMAD.U32 R24, RZ, RZ, UR4 ;  /* 0x00000004ff187e24 */ /* 0x000fe2000f8e00ff */
[----:B------:R-:W-:Y:S06]  /*1470*/  @!P2 BRA `(.L_x_1824) ;  /* 0x000000000010a947 */ /* 0x000fec0003800000 */
[----:B-1----:R-:W-:-:S04]  /*1480*/  IADD3 R2, P0, R32, UR8, RZ ;  /* 0x0000000820027c10 */ /* 0x002fc8000ff1e0ff */
[----:B------:R-:W-:-:S05]  /*1490*/  IADD3.X R3, R31, UR9, RZ, P0, !PT ;  /* 0x000000091f037c10 */ /* 0x000fca00087fe4ff */
[----:B------:R2:W5:Y:S01]  /*14a0*/  LDG.E R24, desc[UR40][R2.64] ;  /* 0x0000002802187981 */ /* 0x000562000c1e1900 */
[----:B------:R-:W-:Y:S05]  /*14b0*/  BRA `(.L_x_1825) ;  /* 0x0000000000107947 */ /* 0x000fea0003800000 */
.L_x_1824:
[----:B------:R-:W-:Y:S05]  /*14c0*/  @!P0 BRA `(.L_x_1825) ;  /* 0x00000000000c8947 */ /* 0x000fea0003800000 */
[----:B-1----:R-:W2:Y:S04]  /*14d0*/  LDG.E R3, desc[UR40][R6.64] ;  /* 0x0000002806037981 */ /* 0x002ea8000c1e1900 */
[----:B------:R-:W2:Y:S02]  /*14e0*/  LDG.E R24, desc[UR40][R6.64+0x4] ;  /* 0x0000042806187981 */ /* 0x000ea4000c1e1900 */
[----:B--2---:R-:W-:-:S07]  /*14f0*/  IMAD.IADD R24, R24, 0x1, -R3 ;  /* 0x0000000118187824 */ /* 0x004fce00078e0a03 */
.L_x_1825:
[----:B------:R-:W-:Y:S02]  /*1500*/  ULDC.64 UR4, c[0x0][0xa10] ;  /* 0x0002840000047ab9 */ /* 0x000fe40000000a00 */
[----:B------:R-:W-:-:S04]  /*1510*/  ISETP.NE.U32.AND P0, PT, RZ, UR4, PT ;  /* 0x00000004ff007c0c */ /* 0x000fc8000bf05070 */
[----:B------:R-:W-:Y:S01]  /*1520*/  ISETP.NE.AND.EX P0, PT, RZ, UR5, PT, P0 ;  /* 0x00000005ff007c0c */ /* 0x000fe2000bf05300 */
[----:B------:R-:W-:-:S12]  /*1530*/  ULDC.64 UR4, c[0x0][0xa30] ;  /* 0x00028c0000047ab9 */ /* 0x000fd80000000a00 */
[----:B-12---:R-:W1:Y:S02]  /*1540*/  @P0 LDC.64 R2, c[0x0][0xa10] ;  /* 0x00028400ff020b82 */ /* 0x006e640000000a00 */
[----:B-1----:R-:W-:-:S05]  /*1550*/  @P0 IMAD.WIDE R2, R25, 0x4, R2 ;  /* 0x0000000419020825 */ /* 0x002fca00078e0202 */
[----:B------:R-:W2:Y:S04]  /*1560*/  @P0 LDG.E R0, desc[UR40][R2.64] ;  /* 0x0000002802000981 */ /* 0x000ea8000c1e1900 */
[----:B------:R1:W2:Y:S01]  /*1570*/  @P0 LDG.E R7, desc[UR40][R2.64+0x4] ;  /* 0x0000042802070981 */ /* 0x0002a2000c1e1900 */
[----:B------:R-:W-:Y:S01]  /*1580*/  ISETP.NE.U32.AND P1, PT, RZ, UR4, PT ;  /* 0x00000004ff007c0c */ /* 0x000fe2000bf25070 */
[----:B-----5:R-:W-:-:S03]  /*1590*/  IMAD.MOV.U32 R28, RZ, RZ, R24 ;  /* 0x000000ffff1c7224 */ /* 0x020fc600078e0018 */
[----:B------:R-:W-:Y:S01]  /*15a0*/  ISETP.NE.AND.EX P1, PT, RZ, UR5, PT, P1 ;  /* 0x00000005ff007c0c */ /* 0x000fe2000bf25310 */
[----:B------:R-:W-:Y:S02]  /*15b0*/  IMAD.MOV.U32 R6, RZ, RZ, 0xc0 ;  /* 0x000000c0ff067424 */ /* 0x000fe400078e00ff */
[----:B------:R-:W-:Y:S02]  /*15c0*/  IMAD.IADD R9, R24, 0x1, -R9 ;  /* 0x0000000118097824 */ /* 0x000fe400078e0a09 */
[----:B-1----:R-:W-:-:S08]  /*15d0*/  IMAD R2, R10, R6, 0x15f ;  /* 0x0000015f0a027424 */ /* 0x002fd000078e0206 */
[----:B------:R-:W-:-:S04]  /*15e0*/  @P1 IADD3 R4, P2, R32, UR4, RZ ;  /* 0x0000000420041c10 */ /* 0x000fc8000ff5e0ff */
[----:B------:R-:W-:-:S05]  /*15f0*/  @P1 IADD3.X R5, R31, UR5, RZ, P2, !PT ;  /* 0x000000051f051c10 */ /* 0x000fca00097fe4ff */
[----:B------:R1:W5:Y:S01]  /*1600*/  @P1 LDG.E R28, desc[UR40][R4.64] ;  /* 0x00000028041c1981 */ /* 0x000362000c1e1900 */
[----:B--2---:R-:W-:-:S04]  /*1610*/  @P0 IMAD.IADD R30, R7, 0x1, -R0 ;  /* 0x00000001071e0824 */ /* 0x004fc800078e0a00 */
[----:B------:R-:W-:-:S04]  /*1620*/  IMAD.IADD R3, R9, 0x1, R30 ;  /* 0x0000000109037824 */ /* 0x000fc800078e021e */
[C---:B------:R-:W-:Y:S01]  /*1630*/  VIADD R0, R3.reuse, 0x9f ;  /* 0x0000009f03007836 */ /* 0x040fe20000000000 */
[----:B------:R-:W-:Y:S01]  /*1640*/  IADD3 R2, R3, R2, -R8 ;  /* 0x0000000203027210 */ /* 0x000fe20007ffe808 */
[----:B------:R2:W-:Y:S02]  /*1650*/  STL [R1+0x20], R3 ;  /* 0x0000200301007387 */ /* 0x0005e40000100800 */
[----:B------:R-:W-:-:S04]  /*1660*/  IMAD.HI R0, R0, 0x66666667, RZ ;  /* 0x6666666700007827 */ /* 0x000fc800078e02ff */
[----:B------:R-:W-:Y:S01]  /*1670*/  IMAD.HI R2, R2, 0x66666667, RZ ;  /* 0x6666666702027827 */ /* 0x000fe200078e02ff */
[----:B--2---:R-:W-:-:S04]  /*1680*/  SHF.R.U32.HI R3, RZ, 0x1f, R0 ;  /* 0x0000001fff037819 */ /* 0x004fc80000011600 */
[----:B-1----:R-:W-:Y:S02]  /*1690*/  SHF.R.U32.HI R5, RZ, 0x1f, R2 ;  /* 0x0000001fff057819 */ /* 0x002fe40000011602 */
[----:B------:R-:W-:Y:S02]  /*16a0*/  LEA.HI.SX32 R104, R0, R3, 0x1a ;  /* 0x0000000300687211 */ /* 0x000fe400078fd2ff */
[----:B------:R-:W-:Y:S01]  /*16b0*/  LEA.HI.SX32 R5, R2, R5, 0x1a ;  /* 0x0000000502057211 */ /* 0x000fe200078fd2ff */
[----:B------:R-:W-:-:S03]  /*16c0*/  IMAD.MOV R2, RZ, RZ, -R9 ;  /* 0x000000ffff027224 */ /* 0x000fc600078e0a09 */
[----:B------:R-:W-:Y:S02]  /*16d0*/  VIMNMX R5, R104, R5, PT ;  /* 0x0000000568057248 */ /* 0x000fe40003fe0100 */
[----:B------:R-:W-:-:S03]  /*16e0*/  VIMNMX R2, RZ, R2, !PT ;  /* 0x00000002ff027248 */ /* 0x000fc60007fe0100 */
[----:B------:R-:W-:-:S05]  /*16f0*/  IMAD R5, R5, 0xa0, -R9 ;  /* 0x000000a005057824 */ /* 0x000fca00078e0a09 */
[----:B------:R-:W-:-:S04]  /*1700*/  VIMNMX R5, R5, R30, PT ;  /* 0x0000001e05057248 */ /* 0x000fc80003fe0100 */
[----:B------:R-:W-:Y:S01]  /*1710*/  ISETP.GT.AND P0, PT, R5, R2, PT ;  /* 0x000000020500720c */ /* 0x000fe20003f04270 */
[----:B------:R-:W-:-:S05]  /*1720*/  IMAD.WIDE.U32 R2, R2, -0x33333333, RZ ;  /* 0xcccccccd02027825 */ /* 0x000fca00078e00ff */
[----:B------:R-:W-:-:S05]  /*1730*/  SHF.R.U32.HI R29, RZ, 0x7, R3 ;  /* 0x00000007ff1d7819 */ /* 0x000fca0000011603 */
[----:B------:R-:W-:Y:S02]  /*1740*/  IMAD.MOV.U32 R2, RZ, RZ, R29 ;  /* 0x000000ffff027224 */ /* 0x000fe400078e001d */
[----:B------:R-:W-:-:S05]  /*1750*/  @P0 IADD3 R0, R5, 0x9f, RZ ;  /* 0x0000009f05000810 */ /* 0x000fca0007ffe0ff */
        /* <DEDUP_REMOVED lines=18> */
[----:B------:R-:W-:Y:S01]  /*1880*/  MOV R13, RZ ;  /* 0x000000ff000d7202 */ /* 0x000fe20000000f00 */
[----:B------:R-:W-:Y:S02]  /*1890*/  IMAD.U32 R6, RZ, RZ, UR4 ;  /* 0x00000004ff067e24 */ /* 0x000fe4000f8e00ff */
[----:B------:R-:W-:-:S02]  /*18a0*/  IMAD.U32 R7, RZ, RZ, UR5 ;  /* 0x00000005ff077e24 */ /* 0x000fc4000f8e00ff */
[----:B------:R-:W-:Y:S02]  /*18b0*/  IMAD.U32 R11, RZ, RZ, UR7 ;  /* 0x00000007ff0b7e24 */ /* 0x000fe4000f8e00ff */
[----:B0-----:R-:W-:Y:S02]  /*18c0*/  IMAD.MOV.U32 R8, RZ, RZ, 0x70 ;  /* 0x00000070ff087424 */ /* 0x001fe400078e00ff */
[----:B-1----:R-:W-:-:S07]  /*18d0*/  IMAD.MOV.U32 R12, RZ, RZ, 0x1 ;  /* 0x00000001ff0c7424 */ /* 0x002fce00078e00ff */
[----:B------:R-:W-:-:S07]  /*18e0*/  LEPC R20, `(.L_x_1828) ;  /* 0x000000001014794e */ /* 0x000fce0000000000 */
[----:B--2--5:R-:W-:Y:S05]  /*18f0*/  CALL.ABS.NOINC R14 ;  /* 0x000000000e007343 */ /* 0x024fea0003c00000 */
.L_x_1828:
[----:B------:R-:W-:Y:S05]  /*1900*/  BSYNC B6 ;  /* 0x0000000000067941 */ /* 0x000fea0003800000 */
.L_x_1827:
        /* <DEDUP_REMOVED lines=15> */
[----:B0-----:R-:W-:Y:S02]  /*1a00*/  IMAD.MOV.U32 R8, RZ, RZ, 0x70 ;  /* 0x00000070ff087424 */ /* 0x001fe400078e00ff */
[----:B------:R-:W-:Y:S02]  /*1a10*/  IMAD.MOV.U32 R12, RZ, RZ, 0x1 ;  /* 0x00000001ff0c7424 */ /* 0x000fe400078e00ff */
[----:B-1----:R-:W-:-:S07]  /*1a20*/  IMAD.MOV.U32 R13, RZ, RZ, RZ ;  /* 0x000000ffff0d7224 */ /* 0x002fce00078e00ff */
[----:B------:R-:W-:-:S07]  /*1a30*/  LEPC R20, `(.L_x_1830) ;  /* 0x000000001014794e */ /* 0x000fce0000000000 */
[----:B--2--5:R-:W-:Y:S05]  /*1a40*/  CALL.ABS.NOINC R14 ;  /* 0x000000000e007343 */ /* 0x024fea0003c00000 */
.L_x_1830:
[----:B------:R-:W-:Y:S05]  /*1a50*/  BSYNC B6 ;  /* 0x0000000000067941 */ /* 0x000fea0003800000 */
.L_x_1829:
[----:B------:R-:W-:Y:S01]  /*1a60*/  ULDC.64 UR4, c[0x0][0x9f8] ;  /* 0x00027e0000047ab9 */ /* 0x000fe20000000a00 */
[----:B------:R-:W-:Y:S01]  /*1a70*/  IADD3 R27, R27, R24, RZ ;  /* 0x000000181b1b7210 */ /* 0x000fe20007ffe0ff */
[----:B------:R-:W2:Y:S01]  /*1a80*/  LDL R14, [R1+0x28] ;  /* 0x00002800010e7983 */ /* 0x000ea20000100800 */
[----:B------:R-:W-:Y:S01]  /*1a90*/  ISETP.NE.U32.AND P0, PT, RZ, UR4, PT ;  /* 0x00000004ff007c0c */ /* 0x000fe2000bf05070 */
[----:B------:R-:W1:Y:S08]  /*1aa0*/  LDC R0, c[0x0][0x428] ;  /* 0x00010a00ff007b82 */ /* 0x000e700000000800 */
[----:B------:R-:W3:Y:S01]  /*1ab0*/  LDC.64 R44, c[0x0][0x2f0] ;  /* 0x0000bc00ff2c7b82 */ /* 0x000ee20000000a00 */
[----:B------:R-:W-:Y:S01]  /*1ac0*/  ISETP.NE.AND.EX P0, PT, RZ, UR5, PT, P0 ;  /* 0x00000005ff007c0c */ /* 0x000fe2000bf05300 */
[----:B------:R-:W4:Y:S01]  /*1ad0*/  LDL R24, [R1+0x24] ;  /* 0x0000240001187983 */ /* 0x000f220000100800 */
[----:B------:R-:W-:Y:S01]  /*1ae0*/  IMAD.MOV.U32 R3, RZ, RZ, R26 ;  /* 0x000000ffff037224 */ /* 0x000fe200078e001a */
[----:B------:R-:W-:-:S02]  /*1af0*/  ULDC.64 UR6, c[0x0][0xa08] ;  /* 0x0002820000067ab9 */ /* 0x000fc40000000a00 */
[----:B------:R-:W2:Y:S02]  /*1b00*/  LDL R12, [R1+0x2c] ;  /* 0x00002c00010c7983 */ /* 0x000ea40000100800 */
[----:B------:R-:W0:Y:S06]  /*1b10*/  LDC R55, c[0x0][0x3d4] ;  /* 0x0000f500ff377b82 */ /* 0x000e2c0000000800 */
[----:B------:R-:W-:Y:S01]  /*1b20*/  @P0 IADD3 R4, P1, R32, UR4, RZ ;  /* 0x0000000420040c10 */ /* 0x000fe2000ff3e0ff */
[----:B------:R-:W0:Y:S01]  /*1b30*/  S2R R10, SR_TID.X ;  /* 0x00000000000a7919 */ /* 0x000e220000002100 */
[----:B------:R-:W-:Y:S01]  /*1b40*/  SHF.R.S32.HI R11, RZ, 0x1f, R27 ;  /* 0x0000001fff0b7819 */ /* 0x000fe2000001141b */
[----:B------:R-:W0:Y:S01]  /*1b50*/  LDC.64 R38, c[0x0][0x3d8] ;  /* 0x0000f600ff267b82 */ /* 0x000e220000000a00 */
[----:B------:R-:W-:Y:S01]  /*1b60*/  @P0 IADD3.X R5, R31, UR5, RZ, P1, !PT ;  /* 0x000000051f050c10 */ /* 0x000fe20008ffe4ff */
[----:B------:R-:W-:Y:S01]  /*1b70*/  ULDC.64 UR4, c[0x0][0x2f8] ;  /* 0x0000be0000047ab9 */ /* 0x000fe20000000a00 */
[----:B------:R-:W4:Y:S04]  /*1b80*/  LDL R31, [R1+0x60] ;  /* 0x00006000011f7983 */ /* 0x000f280000100800 */
[----:B------:R3:W2:Y:S01]  /*1b90*/  @P0 LDG.E R25, desc[UR40][R4.64] ;  /* 0x0000002804190981 */ /* 0x0006a2000c1e1900 */
[----:B-1----:R-:W-:Y:S01]  /*1ba0*/  ISETP.NE.AND P0, PT, R0, 0x1, PT ;  /* 0x000000010000780c */ /* 0x002fe20003f05270 */
[----:B---3--:R-:W-:Y:S01]  /*1bb0*/  IMAD R6, R11, R44, RZ ;  /* 0x0000002c0b067224 */ /* 0x008fe200078e02ff */
[----:B------:R-:W1:Y:S01]  /*1bc0*/  LDC.64 R32, c[0x0][0x3e8] ;  /* 0x0000fa00ff207b82 */ /* 0x000e620000000a00 */
[----:B------:R-:W-:-:S02]  /*1bd0*/  SHF.R.S32.HI R19, RZ, 0x1f, R18 ;  /* 0x0000001fff137819 */ /* 0x000fc40000011412 */
[C---:B------:R-:W-:Y:S02]  /*1be0*/  IMAD R7, R27.reuse, R45, R6 ;  /* 0x0000002d1b077224 */ /* 0x040fe400078e0206 */
[----:B------:R-:W-:-:S06]  /*1bf0*/  IMAD.WIDE.U32 R4, R27, R44, RZ ;  /* 0x0000002c1b047225 */ /* 0x000fcc00078e00ff */
[----:B------:R-:W3:Y:S01]  /*1c00*/  @P0 LDC R0, c[0x0][0x42c] ;  /* 0x00010b00ff000b82 */ /* 0x000ee20000000800 */
[----:B------:R-:W-:-:S07]  /*1c10*/  IMAD.IADD R5, R5, 0x1, R7 ;  /* 0x0000000105057824 */ /* 0x000fce00078e0207 */
[----:B------:R-:W1:Y:S01]  /*1c20*/  @P0 LDC R9, c[0x0][0x430] ;  /* 0x00010c00ff090b82 */ /* 0x000e620000000800 */
[----:B0-----:R-:W-:Y:S01]  /*1c30*/  VIADD R20, R10, 0xffffff80 ;  /* 0xffffff800a147836 */ /* 0x001fe20000000000 */
[----:B------:R-:W0:Y:S04]  /*1c40*/  S2R R52, SR_TID.X ;  /* 0x0000000000347919 */ /* 0x000e280000002100 */
[----:B------:R-:W-:-:S04]  /*1c50*/  LEA.HI R10, R20, R20, RZ, 0x1 ;  /* 0x00000014140a7211 */ /* 0x000fc800078f08ff */
[----:B------:R-:W-:Y:S02]  /*1c60*/  LOP3.LUT R10, R10, 0xfffffffe, RZ, 0xc0, !PT ;  /* 0xfffffffe0a0a7812 */ /* 0x000fe400078ec0ff */
[----:B------:R-:W-:-:S03]  /*1c70*/  ISETP.GE.AND P2, PT, R18, R55, PT ;  /* 0x000000371200720c */ /* 0x000fc60003f46270 */
[----:B------:R-:W-:Y:S02]  /*1c80*/  IMAD.IADD R10, R20, 0x1, -R10 ;  /* 0x00000001140a7824 */ /* 0x000fe400078e0a0a */
[----:B---3--:R-:W-:Y:S01]  /*1c90*/  @P0 IMAD.HI.U32 R0, R26, R0, RZ ;  /* 0x000000001a000227 */ /* 0x008fe200078e00ff */
[----:B------:R-:W-:-:S03]  /*1ca0*/  SHF.R.S32.HI R26, RZ, 0x1f, R156 ;  /* 0x0000001fff1a7819 */ /* 0x000fc6000001149c */
[----:B------:R-:W-:Y:S01]  /*1cb0*/  IMAD.SHL.U32 R48, R10, 0x8, RZ ;  /* 0x000000080a307824 */ /* 0x000fe200078e00ff */
[----:B-1----:R-:W-:Y:S02]  /*1cc0*/  @P0 SHF.R.U32.HI R3, RZ, R9, R0 ;  /* 0x00000009ff030219 */ /* 0x002fe40000011600 */
[----:B------:R-:W-:Y:S02]  /*1cd0*/  ISETP.NE.U32.AND P0, PT, RZ, UR6, PT ;  /* 0x00000006ff007c0c */ /* 0x000fe4000bf05070 */
        /* <DEDUP_REMOVED lines=9> */
[----:B------:R-:W-:Y:S02]  /*1d70*/  IMAD.IADD R5, R5, 0x1, R9 ;  /* 0x0000000105057824 */ /* 0x000fe400078e0209 */
[----:B------:R-:W-:-:S04]  /*1d80*/  IMAD.WIDE.U32 R6, R3, UR6, R18 ;  /* 0x0000000603067c25 */ /* 0x000fc8000f8e0012 */
[----:B------:R-:W-:Y:S02]  /*1d90*/  IMAD.IADD R7, R7, 0x1, R13 ;  /* 0x0000000107077824 */ /* 0x000fe400078e020d */
[----:B------:R-:W-:Y:S01]  /*1da0*/  IMAD.WIDE.U32 R20, R156, R44, R18 ;  /* 0x0000002c9c147225 */ /* 0x000fe200078e0012 */
[----:B------:R-:W-:-:S03]  /*1db0*/  SHF.R.S32.HI R49, RZ, 0x1f, R48 ;  /* 0x0000001fff317819 */ /* 0x000fc60000011430 */
[----:B------:R-:W-:-:S04]  /*1dc0*/  IMAD.WIDE.U32 R42, R156, R38, R18 ;  /* 0x000000269c2a7225 */ /* 0x000fc800078e0012 */
[----:B------:R-:W-:Y:S01]  /*1dd0*/  IMAD.WIDE.U32 R36, R156, R32, R18 ;  /* 0x000000209c247225 */ /* 0x000fe200078e0012 */
[----:B0-----:R-:W-:Y:S02]  /*1de0*/  SHF.R.U32.HI R52, RZ, 0x7, R52 ;  /* 0x00000007ff347819 */ /* 0x001fe40000011634 */
[----:B------:R-:W-:Y:S01]  /*1df0*/  LOP3.LUT R23, R23, 0xfffffffb, RZ, 0xc0, !PT ;  /* 0xfffffffb17177812 */ /* 0x000fe200078ec0ff */
[----:B------:R-:W-:Y:S02]  /*1e00*/  IMAD R57, R39, 0xa0, RZ ;  /* 0x000000a027397824 */ /* 0x000fe400078e02ff */
[----:B------:R-:W-:Y:S01]  /*1e10*/  VIADD R54, R52, 0x8 ;  /* 0x0000000834367836 */ /* 0x000fe20000000000 */
[----:B------:R-:W-:Y:S02]  /*1e20*/  @P2 LOP3.LUT R23, R23, 0x4, RZ, 0xfc, !PT ;  /* 0x0000000417172812 */ /* 0x000fe400078efcff */
[----:B--2---:R-:W-:Y:S02]  /*1e30*/  SHF.R.S32.HI R0, RZ, 0x1f, R25 ;  /* 0x0000001fff007819 */ /* 0x004fe40000011419 */
[----:B------:R-:W-:-:S02]  /*1e40*/  SEL R9, R25, RZ, !P0 ;  /* 0x000000ff19097207 */ /* 0x000fc40004000000 */
[----:B------:R-:W-:-:S03]  /*1e50*/  SEL R0, R0, RZ, !P0 ;  /* 0x000000ff00007207 */ /* 0x000fc60004000000 */
[----:B------:R-:W-:-:S04]  /*1e60*/  IMAD.WIDE.U32 R50, R9, UR4, R4 ;  /* 0x0000000409327c25 */ /* 0x000fc8000f8e0004 */
[----:B------:R-:W-:Y:S02]  /*1e70*/  IMAD R8, R0, UR4, RZ ;  /* 0x0000000400087c24 */ /* 0x000fe4000f8e02ff */
[----:B------:R-:W-:Y:S02]  /*1e80*/  IMAD R4, R26, R44, RZ ;  /* 0x0000002c1a047224 */ /* 0x000fe400078e02ff */
[C---:B------:R-:W-:Y:S01]  /*1e90*/  IMAD R3, R9.reuse, UR5, R8 ;  /* 0x0000000509037c24 */ /* 0x040fe2000f8e0208 */
[----:B------:R-:W-:Y:S02]  /*1ea0*/  ULDC.64 UR4, c[0x0][0x328] ;  /* 0x0000ca0000047ab9 */ /* 0x000fe40000000a00 */
[----:B------:R-:W-:Y:S02]  /*1eb0*/  IMAD R8, R0, UR4, RZ ;  /* 0x0000000400087c24 */ /* 0x000fe4000f8e02ff */
[----:B------:R-:W-:Y:S01]  /*1ec0*/  IMAD.WIDE.U32 R46, R9, UR4, R6 ;  /* 0x00000004092e7c25 */ /* 0x000fe2000f8e0006 */
[----:B----4-:R-:W-:Y:S01]  /*1ed0*/  LOP3.LUT P4, RZ, R31, 0x2, RZ, 0xc0, !PT ;  /* 0x000000021fff7812 */ /* 0x010fe2000788c0ff */
[----:B------:R-:W-:-:S02]  /*1ee0*/  ULDC UR4, c[0x0][0x2e4] ;  /* 0x0000b90000047ab9 */ /* 0x000fc40000000800 */
[----:B------:R-:W-:Y:S01]  /*1ef0*/  IMAD R25, R9, UR5, R8 ;  /* 0x0000000509197c24 */ /* 0x000fe2000f8e0208 */
[----:B------:R-:W-:Y:S01]  /*1f00*/  SEL R9, R55, RZ, P2 ;  /* 0x000000ff37097207 */ /* 0x000fe20001000000 */
[----:B------:R-:W-:Y:S02]  /*1f10*/  IMAD R5, R156, R45, R4 ;  /* 0x0000002d9c057224 */ /* 0x000fe400078e0204 */
[----:B------:R-:W-:Y:S01]  /*1f20*/  IMAD.IADD R0, R51, 0x1, R3 ;  /* 0x0000000133007824 */ /* 0x000fe200078e0203 */
[----:B------:R-:W-:Y:S01]  /*1f30*/  IADD3 R3, P0, R50, R20, RZ ;  /* 0x0000001432037210 */ /* 0x000fe20007f1e0ff */
[----:B------:R-:W-:Y:S02]  /*1f40*/  IMAD R4, R26, R38, RZ ;  /* 0x000000261a047224 */ /* 0x000fe400078e02ff */
[----:B------:R-:W-:Y:S01]  /*1f50*/  IMAD.IADD R9, R18, 0x1, R9 ;  /* 0x0000000112097824 */ /* 0x000fe200078e0209 */
[----:B------:R-:W-:Y:S01]  /*1f60*/  IADD3.X R20, R0, R21, R5, P0, !PT ;  /* 0x0000001500147210 */ /* 0x000fe200007fe405 */
[----:B------:R-:W-:-:S02]  /*1f70*/  IMAD R13, R156, R39, R4 ;  /* 0x000000279c0d7224 */ /* 0x000fc400078e0204 */
[----:B------:R-:W-:Y:S01]  /*1f80*/  IMAD.WIDE.U32 R4, R156, R38, R48 ;  /* 0x000000269c047225 */ /* 0x000fe200078e0030 */
[----:B------:R-:W-:-:S03]  /*1f90*/  SHF.R.S32.HI R8, RZ, 0x1f, R9 ;  /* 0x0000001fff087819 */ /* 0x000fc60000011409 */
[-C--:B------:R-:W-:Y:S02]  /*1fa0*/  IMAD R6, R26, R32.reuse, RZ ;  /* 0x000000201a067224 */ /* 0x080fe400078e02ff */
[----:B------:R-:W-:Y:S02]  /*1fb0*/  IMAD.IADD R43, R13, 0x1, R43 ;  /* 0x000000010d2b7824 */ /* 0x000fe400078e022b */
[----:B------:R-:W-:Y:S01]  /*1fc0*/  IMAD.IADD R5, R5, 0x1, R13 ;  /* 0x0000000105057824 */ /* 0x000fe200078e020d */
[----:B-----5:R-:W-:Y:S01]  /*1fd0*/  SHF.R.S32.HI R13, RZ, 0x1f, R28 ;  /* 0x0000001fff0d7819 */ /* 0x020fe2000001141c */
[----:B------:R-:W-:Y:S01]  /*1fe0*/  IMAD R15, R156, R33, R6 ;  /* 0x000000219c0f7224 */ /* 0x000fe200078e0206 */
[----:B------:R-:W-:Y:S01]  /*1ff0*/  LEA.HI R21, R8, R9, RZ, 0x4 ;  /* 0x0000000908157211 */ /* 0x000fe200078f20ff */
[----:B------:R-:W-:-:S03]  /*2000*/  IMAD.WIDE.U32 R6, R156, R32, R48 ;  /* 0x000000209c067225 */ /* 0x000fc600078e0030 */
[----:B------:R-:W-:Y:S01]  /*2010*/  IADD3 R37, R15, R37, RZ ;  /* 0x000000250f257210 */ /* 0x000fe20007ffe0ff */
[-C--:B------:R-:W-:Y:S02]  /*2020*/  IMAD R10, R13, R38.reuse, RZ ;  /* 0x000000260d0a7224 */ /* 0x080fe400078e02ff */
[----:B------:R-:W-:Y:S01]  /*2030*/  IMAD.WIDE.U32 R40, R28, R38, R4 ;  /* 0x000000261c287225 */ /* 0x000fe200078e0004 */
[----:B------:R-:W-:-:S03]  /*2040*/  LOP3.LUT R4, R24, 0x30, R21, 0xf8, !PT ;  /* 0x0000003018047812 */ /* 0x000fc600078ef815 */
[----:B------:R-:W-:Y:S02]  /*2050*/  IMAD.IADD R7, R7, 0x1, R15 ;  /* 0x0000000107077824 */ /* 0x000fe400078e020f */
[----:B------:R-:W-:Y:S01]  /*2060*/  IMAD R13, R13, R32, RZ ;  /* 0x000000200d0d7224 */ /* 0x000fe200078e02ff */
[----:B------:R-:W-:Y:S01]  /*2070*/  IADD3 R52, P0, R156, R27, RZ ;  /* 0x0000001b9c347210 */ /* 0x000fe20007f1e0ff */
[----:B------:R-:W-:Y:S01]  /*2080*/  IMAD R9, R45, 0xa0, RZ ;  /* 0x000000a02d097824 */ /* 0x000fe200078e02ff */
[----:B------:R-:W-:Y:S01]  /*2090*/  LOP3.LUT R4, R4, R14, RZ, 0x3c, !PT ;  /* 0x0000000e04047212 */ /* 0x000fe200078e3cff */
[C---:B------:R-:W-:Y:S01]  /*20a0*/  IMAD R15, R28.reuse, R39, R10 ;  /* 0x000000271c0f7224 */ /* 0x040fe200078e020a */
[----:B------:R-:W-:Y:S01]  /*20b0*/  LOP3.LUT R61, R21, 0xfffffff0, RZ, 0xc0, !PT ;  /* 0xfffffff0153d7812 */ /* 0x000fe200078ec0ff */
[----:B------:R-:W-:-:S04]  /*20c0*/  IMAD.WIDE.U32 R42, R28, R38, R42 ;  /* 0x000000261c2a7225 */ /* 0x000fc800078e002a */
[C---:B------:R-:W-:Y:S02]  /*20d0*/  IMAD R13, R28.reuse, R33, R13 ;  /* 0x000000211c0d7224 */ /* 0x040fe400078e020d */
[----:B------:R-:W-:Y:S02]  /*20e0*/  IMAD R5, R33, 0xa0, RZ ;  /* 0x000000a021057824 */ /* 0x000fe400078e02ff */
[----:B------:R-:W-:-:S04]  /*20f0*/  IMAD.WIDE.U32 R36, R28, R32, R36 ;  /* 0x000000201c247225 */ /* 0x000fc800078e0024 */
[----:B------:R-:W-:-:S04]  /*2100*/  IMAD.WIDE.U32 R34, R28, R32, R6 ;  /* 0x000000201c227225 */ /* 0x000fc800078e0006 */
[----:B------:R-:W-:Y:S02]  /*2110*/  VIADD R31, R18, 0x20 ;  /* 0x00000020121f7836 */ /* 0x000fe40000000000 */
[----:B------:R-:W-:-:S04]  /*2120*/  IMAD.WIDE.U32 R44, R44, 0xa0, RZ ;  /* 0x000000a02c2c7825 */ /* 0x000fc800078e00ff */
[----:B------:R-:W-:-:S04]  /*2130*/  IMAD.WIDE.U32 R38, R38, 0xa0, RZ ;  /* 0x000000a026267825 */ /* 0x000fc800078e00ff */
[----:B------:R-:W-:Y:S01]  /*2140*/  IMAD.WIDE.U32 R32, R32, 0xa0, RZ ;  /* 0x000000a020207825 */ /* 0x000fe200078e00ff */
[----:B------:R-:W-:Y:S02]  /*2150*/  ISETP.GE.AND P3, PT, R18, UR4, PT ;  /* 0x0000000412007c0c */ /* 0x000fe4000bf66270 */
[----:B------:R-:W-:Y:S01]  /*2160*/  ISETP.GE.AND P2, PT, R31, UR4, PT ;  /* 0x000000041f007c0c */ /* 0x000fe2000bf46270 */
[----:B------:R-:W-:Y:S01]  /*2170*/  IMAD.SHL.U32 R55, R55, 0x2, RZ ;  /* 0x0000000237377824 */ /* 0x000fe200078e00ff */
[----:B------:R-:W-:Y:S01]  /*2180*/  IADD3 R60, R13, R37, RZ ;  /* 0x000000250d3c7210 */ /* 0x000fe20007ffe0ff */
[----:B------:R-:W-:Y:S01]  /*2190*/  IMAD.X R53, R26, 0x1, R11, P0 ;  /* 0x000000011a357824 */ /* 0x000fe200000e060b */
[----:B------:R-:W-:Y:S01]  /*21a0*/  SHF.R.S32.HI R70, RZ, 0x1f, R61 ;  /* 0x0000001fff467819 */ /* 0x000fe2000001143d */
        /* <DEDUP_REMOVED lines=8> */
.L_x_1860:
[----:B--2---:R-:W2:Y:S01]  /*2230*/  LDL R4, [R1+0x18] ;  /* 0x0000180001047983 */ /* 0x004ea20000100800 */
[----:B----4-:R-:W0:Y:S01]  /*2240*/  LDC.64 R64, c[0x0][0x2d8] ;  /* 0x0000b600ff407b82 */ /* 0x010e220000000a00 */
[----:B------:R-:W-:Y:S01]  /*2250*/  VIADD R2, R2, 0xffffffff ;  /* 0xffffffff02027836 */ /* 0x000fe20000000000 */
[----:B------:R-:W-:Y:S01]  /*2260*/  LOP3.LUT R23, R23, 0xfffffffd, RZ, 0xc0, !PT ;  /* 0xfffffffd17177812 */ /* 0x000fe200078ec0ff */
[----:B------:R-:W-:Y:S05]  /*2270*/  YIELD ;  /* 0x0000000000007946 */ /* 0x000fea0003800000 */
[----:B-1----:R-:W1:Y:S01]  /*2280*/  LDC R27, c[0x0][0x3d4] ;  /* 0x0000f500ff1b7b82 */ /* 0x002e620000000800 */
        /* <DEDUP_REMOVED lines=52> */
.L_x_1835:
[----:B------:R-:W-:Y:S05]  /*25d0*/  BSYNC B1 ;  /* 0x0000000000017941 */ /* 0x000fea0003800000 */
.L_x_1834:
        /* <DEDUP_REMOVED lines=8> */
.L_x_1836:
[----:B------:R-:W2:Y:S01]  /*2660*/  LDL R4, [R1+0x14] ;  /* 0x0000140001047983 */ /* 0x000ea20000100800 */
[----:B------:R-:W-:Y:S01]  /*2670*/  IMAD R75, R17, 0x8, R16 ;  /* 0x00000008114b7824 */ /* 0x000fe200078e0210 */
[----:B------:R-:W-:Y:S01]  /*2680*/  BSSY B1, `(.L_x_1837) ;  /* 0x0000004000017945 */ /* 0x000fe20003800000 */
[----:B--2---:R-:W-:-:S04]  /*2690*/  SHF.L.U32 R76, R4, 0x1f, RZ ;  /* 0x0000001f044c7819 */ /* 0x004fc800000006ff */
[----:B------:R-:W0:Y:S02]  /*26a0*/  SYNCS.PHASECHK.TRANS64.TRYWAIT P5, [R75+URZ+0x13290], R76 ;  /* 0x0132904c4b0075a7 */ /* 0x000e2400080a017f */
[----:B0-----:R-:W-:Y:S05]  /*26b0*/  @!P5 BRA `(.L_x_1838) ;  /* 0x000001780028d947 */ /* 0x001fea0003800000 */
.L_x_2071:
[----:B------:R-:W-:Y:S05]  /*26c0*/  BSYNC B1 ;  /* 0x0000000000017941 */ /* 0x000fea0003800000 */
.L_x_1837:
[----:B------:R-:W-:Y:S05]  /*26d0*/  @P1 BRA `(.L_x_1839) ;  /* 0x00000020005c1947 */ /* 0x000fea0003800000 */
[----:B------:R-:W-:Y:S04]  /*26e0*/  BSSY B1, `(.L_x_1840) ;  /* 0x000006f000017945 */ /* 0x000fe80003800000 */
[----:B------:R-:W-:Y:S05]  /*26f0*/  @P3 BRA `(.L_x_1841) ;  /* 0x0000000400b43947 */ /* 0x000fea0003800000 */
[----:B------:R1:W2:Y:S01]  /*2700*/  LDS.128 R4, [R74+0xe000] ;  /* 0x00e000004a047984 */ /* 0x0002a20000000c00 */
[----:B------:R-:W-:Y:S01]  /*2710*/  ISETP.GE.AND P5, PT, R48, R27, PT ;  /* 0x0000001b3000720c */ /* 0x000fe20003fa6270 */
[----:B------:R-:W-:-:S12]  /*2720*/  BSSY B2, `(.L_x_1842) ;  /* 0x0000069000027945 */ /* 0x000fd80003800000 */
[----:B-1----:R-:W-:Y:S05]  /*2730*/  @P5 BRA `(.L_x_1843) ;  /* 0x00000004009c5947 */ /* 0x002fea0003800000 */
[--C-:B------:R-:W-:Y:S02]  /*2740*/  SHF.R.U32.HI R24, RZ, 0x8, R25.reuse ;  /* 0x00000008ff187819 */ /* 0x100fe40000011619 */
[----:B------:R-:W-:Y:S02]  /*2750*/  SHF.R.U32.HI R66, RZ, 0x10, R25 ;  /* 0x00000010ff427819 */ /* 0x000fe40000011619 */
[--C-:B------:R-:W-:Y:S01]  /*2760*/  SHF.R.U32.HI R14, RZ, 0x8, R15.reuse ;  /* 0x00000008ff0e7819 */ /* 0x100fe2000001160f */
[----:B------:R-:W-:Y:S01]  /*2770*/  IMAD.SHL.U32 R24, R24, 0x100, RZ ;  /* 0x0000010018187824 */ /* 0x000fe200078e00ff */
[----:B------:R-:W-:Y:S02]  /*2780*/  LOP3.LUT R25, R25, 0xff0000ff, RZ, 0xc0, !PT ;  /* 0xff0000ff19197812 */ /* 0x000fe400078ec0ff */
[----:B------:R-:W-:Y:S01]  /*2790*/  SHF.R.U32.HI R68, RZ, 0x10, R15 ;  /* 0x00000010ff447819 */ /* 0x000fe2000001160f */
[----:B------:R-:W-:Y:S01]  /*27a0*/  IMAD.SHL.U32 R14, R14, 0x100, RZ ;  /* 0x000001000e0e7824 */ /* 0x000fe200078e00ff */
[----:B------:R-:W-:Y:S01]  /*27b0*/  LOP3.LUT R65, R15, 0xff0000ff, RZ, 0xc0, !PT ;  /* 0xff0000ff0f417812 */ /* 0x000fe200078ec0ff */
[----:B--2---:R-:W-:Y:S01]  /*27c0*/  IMAD.MOV.U32 R15, RZ, RZ, R4 ;  /* 0x000000ffff0f7224 */ /* 0x004fe200078e0004 */
[----:B------:R-:W-:Y:S01]  /*27d0*/  LOP3.LUT R67, R25, 0xff00, R24, 0xf8, !PT ;  /* 0x0000ff0019437812 */ /* 0x000fe200078ef818 */
[----:B------:R-:W-:Y:S01]  /*27e0*/  IMAD.U32 R24, R66, 0x10000, RZ ;  /* 0x0001000042187824 */ /* 0x000fe200078e00ff */
[----:B------:R-:W-:-:S02]  /*27f0*/  F2FP.F16.E4M3.UNPACK_B R4, R5 ;  /* 0x00000005ff04723e */ /* 0x000fc400020006ff */
[----:B------:R-:W-:Y:S02]  /*2800*/  F2FP.F16.E4M3.UNPACK_B R25, R80.H1 ;  /* 0x00000050ff19723e */ /* 0x000fe400030006ff */
[----:B------:R-:W-:Y:S02]  /*2810*/  LOP3.LUT R65, R65, 0xff00, R14, 0xf8, !PT ;  /* 0x0000ff0041417812 */ /* 0x000fe400078ef80e */
[----:B------:R-:W-:Y:S01]  /*2820*/  LOP3.LUT R77, R67, 0xff0000, R24, 0xf8, !PT ;  /* 0x00ff0000434d7812 */ /* 0x000fe200078ef818 */
[--C-:B------:R-:W-:Y:S01]  /*2830*/  HADD2.F32 R24, -RZ, R4.reuse.H1_H1 ;  /* 0x30000004ff187230 */ /* 0x100fe20000004100 */
[----:B------:R-:W-:Y:S01]  /*2840*/  SHF.L.U32 R14, R68, 0x10, RZ ;  /* 0x00000010440e7819 */ /* 0x000fe200000006ff */
[--C-:B------:R-:W-:Y:S01]  /*2850*/  HADD2.F32 R69, -RZ, R25.reuse.H0_H0 ;  /* 0x20000019ff457230 */ /* 0x100fe20000004100 */
[----:B------:R-:W-:Y:S01]  /*2860*/  F2FP.F16.E4M3.UNPACK_B R66, R83.H1 ;  /* 0x00000053ff42723e */ /* 0x000fe200030006ff */
[----:B------:R-:W-:Y:S01]  /*2870*/  HADD2.F32 R4, -RZ, R4.H0_H0 ;  /* 0x20000004ff047230 */ /* 0x000fe20000004100 */
[----:B------:R-:W-:Y:S01]  /*2880*/  F2FP.F16.E4M3.UNPACK_B R5, R5.H1 ;  /* 0x00000005ff05723e */ /* 0x000fe200030006ff */
[----:B------:R-:W-:Y:S01]  /*2890*/  HADD2.F32 R68, -RZ, R25.H1_H1 ;  /* 0x30000019ff447230 */ /* 0x000fe20000004100 */
[----:B------:R-:W-:Y:S01]  /*28a0*/  LOP3.LUT R14, R65, 0xff0000, R14, 0xf8, !PT ;  /* 0x00ff0000410e7812 */ /* 0x000fe200078ef80e */
[----:B------:R-:W-:-:S02]  /*28b0*/  HADD2.F32 R67, -RZ, R66.H0_H0 ;  /* 0x20000042ff437230 */ /* 0x000fc40000004100 */
[-C--:B------:R-:W-:Y:S01]  /*28c0*/  FMUL.FTZ R79, R24, R69.reuse ;  /* 0x00000045184f7220 */ /* 0x080fe20000410000 */
        /* <DEDUP_REMOVED lines=34> */
[-C--:B------:R-:W-:Y:S01]  /*2af0*/  F2FP.F16.E4M3.UNPACK_B R78, R77.reuse.H1 ;  /* 0x0000004dff4e723e */ /* 0x080fe200030006ff */
        /* <DEDUP_REMOVED lines=15> */
[C---:B------:R-:W-:Y:S01]  /*2bf0*/  FMUL.FTZ R65, R25.reuse, R79 ;  /* 0x0000004f19417220 */ /* 0x040fe20000410000 */
        /* <DEDUP_REMOVED lines=14> */
[----:B------:R-:W-:Y:S02]  /*2ce0*/  HADD2.F32 R77, -RZ, R77.H0_H0 ;  /* 0x2000004dff4d7230 */ /* 0x000fe40000004100 */
[-C--:B------:R-:W-:Y:S01]  /*2cf0*/  FMUL.FTZ R79, R24, R65.reuse ;  /* 0x00000041184f7220 */ /* 0x080fe20000410000 */
[----:B------:R-:W-:Y:S02]  /*2d00*/  HADD2.F32 R25, -RZ, R68.H0_H0 ;  /* 0x20000044ff197230 */ /* 0x000fe40000004100 */
[----:B------:R-:W-:Y:S01]  /*2d10*/  FMUL.FTZ R65, R14, R65 ;  /* 0x000000410e417220 */ /* 0x000fe20000410000 */
        /* <DEDUP_REMOVED lines=9> */
.L_x_1843:
[----:B------:R-:W-:Y:S05]  /*2db0*/  BSYNC B2 ;  /* 0x0000000000027941 */ /* 0x000fea0003800000 */
.L_x_1842:
[----:B--2---:R1:W-:Y:S02]  /*2dc0*/  STG.E.128 desc[UR40][R12.64], R4 ;  /* 0x000000040c007986 */ /* 0x0043e4000c101d28 */
.L_x_1841:
[----:B------:R-:W-:Y:S05]  /*2dd0*/  BSYNC B1 ;  /* 0x0000000000017941 */ /* 0x000fea0003800000 */
.L_x_1840:
        /* <DEDUP_REMOVED lines=115> */
.L_x_1845:
[----:B------:R-:W-:Y:S05]  /*3510*/  BSYNC B1 ;  /* 0x0000000000017941 */ /* 0x000fea0003800000 */
.L_x_1844:
[----:B-1----:R1:W-:Y:S01]  /*3520*/  STG.E.128 desc[UR40][R12.64+0x20], R4 ;  /* 0x000020040c007986 */ /* 0x0023e2000c101d28 */
[----:B------:R-:W-:Y:S05]  /*3530*/  BRA `(.L_x_1839) ;  /* 0x0000001000c47947 */ /* 0x000fea0003800000 */
.L_x_1833:
[----:B------:R-:W-:Y:S01]  /*3540*/  IMAD R5, R2, -0xa0, R30 ;  /* 0xffffff6002057824 */ /* 0x000fe200078e021e */
[----:B------:R-:W2:Y:S01]  /*3550*/  LDL R68, [R1+0x10] ;  /* 0x0000100001447983 */ /* 0x000ea20000100800 */
[----:B------:R-:W-:Y:S02]  /*3560*/  CS2R R10, SRZ ;  /* 0x00000000000a7805 */ /* 0x000fe4000001ff00 */
[----:B------:R-:W-:Y:S02]  /*3570*/  CS2R R8, SRZ ;  /* 0x0000000000087805 */ /* 0x000fe4000001ff00 */
[----:B------:R-:W-:-:S04]  /*3580*/  VIMNMX R5, R5, 0xa0, PT ;  /* 0x000000a005057848 */ /* 0x000fc80003fe0100 */
[----:B------:R-:W-:-:S04]  /*3590*/  ISETP.GE.AND P1, PT, R156, R5, PT ;  /* 0x000000059c00720c */ /* 0x000fc80003f26270 */
        /* <DEDUP_REMOVED lines=15> */
[----:B---3--:R-:W-:Y:S01]  /*3690*/  IMAD.MOV.U32 R80, RZ, RZ, R6 ;  /* 0x000000ffff507224 */ /* 0x008fe200078e0006 */
[----:B------:R-:W-:Y:S01]  /*36a0*/  MOV R82, R4 ;  /* 0x0000000400527202 */ /* 0x000fe20000000f00 */
[----:B----4-:R-:W-:Y:S02]  /*36b0*/  IMAD.MOV.U32 R78, RZ, RZ, R10 ;  /* 0x000000ffff4e7224 */ /* 0x010fe400078e000a */
[----:B------:R-:W-:-:S08]  /*36c0*/  IMAD.MOV.U32 R83, RZ, RZ, R8 ;  /* 0x000000ffff537224 */ /* 0x000fd000078e0008 */
[----:B------:R-:W-:Y:S05]  /*36d0*/  @!P0 BRA `(.L_x_1846) ;  /* 0x0000000000048947 */ /* 0x000fea0003800000 */
[----:B------:R-:W-:Y:S01]  /*36e0*/  BPT.TRAP 0x1 ;  /* 0x000000040000795c */ /* 0x000fe20000300000 */
.L_x_1846:
[----:B------:R-:W2:Y:S01]  /*36f0*/  LDL R12, [R1+0x14] ;  /* 0x00001400010c7983 */ /* 0x000ea20000100800 */
[----:B------:R-:W-:Y:S01]  /*3700*/  IMAD R75, R17, 0x8, R16 ;  /* 0x00000008114b7824 */ /* 0x000fe200078e0210 */
[----:B------:R-:W0:Y:S01]  /*3710*/  LDC R77, c[0x0][0x2e4] ;  /* 0x0000b900ff4d7b82 */ /* 0x000e220000000800 */
[----:B------:R-:W-:Y:S01]  /*3720*/  BSSY B1, `(.L_x_1847) ;  /* 0x0000004000017945 */ /* 0x000fe20003800000 */
[----:B--2---:R-:W-:-:S04]  /*3730*/  SHF.L.U32 R76, R12, 0x1f, RZ ;  /* 0x0000001f0c4c7819 */ /* 0x004fc800000006ff */
[----:B------:R-:W1:Y:S02]  /*3740*/  SYNCS.PHASECHK.TRANS64.TRYWAIT P5, [R75+URZ+0x13290], R76 ;  /* 0x0132904c4b0075a7 */ /* 0x000e6400080a017f */
[----:B01----:R-:W-:Y:S05]  /*3750*/  @!P5 BRA `(.L_x_1848) ;  /* 0x000001680014d947 */ /* 0x003fea0003800000 */
.L_x_2072:
[----:B------:R-:W-:Y:S05]  /*3760*/  BSYNC B1 ;  /* 0x0000000000017941 */ /* 0x000fea0003800000 */
.L_x_1847:
[----:B------:R-:W-:Y:S01]  /*3770*/  ISETP.GE.OR P5, PT, R18, R77, P1 ;  /* 0x0000004d1200720c */ /* 0x000fe20000fa6670 */
        /* <DEDUP_REMOVED lines=12> */
[----:B------:R-:W-:Y:S03]  /*3840*/  BSSY B1, `(.L_x_1849) ;  /* 0x00000e3000017945 */ /* 0x000fe60003800000 */
[----:B------:R-:W-:-:S02]  /*3850*/  IADD3.X R12, R0, R79, R70, P5, P6 ;  /* 0x0000004f000c7210 */ /* 0x000fc40002fec446 */
[----:B------:R-:W-:Y:S02]  /*3860*/  IADD3 R68, P5, R69, R64, RZ ;  /* 0x0000004045447210 */ /* 0x000fe40007fbe0ff */
[----:B------:R-:W-:-:S03]  /*3870*/  LOP3.LUT P6, RZ, R23, 0x1, RZ, 0xc0, !PT ;  /* 0x0000000117ff7812 */ /* 0x000fc600078cc0ff */
[----:B------:R-:W-:Y:S01]  /*3880*/  IMAD.X R69, R12, 0x1, R65, P5 ;  /* 0x000000010c457824 */ /* 0x000fe200028e0641 */
[----:B------:R-:W-:Y:S01]  /*3890*/  LOP3.LUT P5, RZ, R23, 0x4, RZ, 0xc0, !PT ;  /* 0x0000000417ff7812 */ /* 0x000fe200078ac0ff */
[----:B------:R-:W-:-:S05]  /*38a0*/  IMAD.IADD R12, R77, 0x1, -R55 ;  /* 0x000000014d0c7824 */ /* 0x000fca00078e0a37 */
[----:B------:R-:W-:-:S04]  /*38b0*/  SEL R12, R55, R12, !P5 ;  /* 0x0000000c370c7207 */ /* 0x000fc80006800000 */
[----:B------:R-:W-:-:S04]  /*38c0*/  SHF.R.S32.HI R13, RZ, 0x1f, R12 ;  /* 0x0000001fff0d7819 */ /* 0x000fc8000001140c */
[----:B------:R-:W-:-:S04]  /*38d0*/  LEA.HI R13, R13, R12, RZ, 0x5 ;  /* 0x0000000c0d0d7211 */ /* 0x000fc800078f28ff */
[----:B------:R-:W-:Y:S01]  /*38e0*/  SHF.R.S32.HI R12, RZ, 0x5, R13 ;  /* 0x00000005ff0c7819 */ /* 0x000fe2000001140d */
[----:B------:R-:W-:-:S03]  /*38f0*/  IMAD R13, R17, 0x2800, R71 ;  /* 0x00002800110d7824 */ /* 0x000fc600078e0247 */
[----:B------:R-:W-:Y:S01]  /*3900*/  LEA.HI.SX32 R12, R21, R12, 0x1c ;  /* 0x0000000c150c7211 */ /* 0x000fe200078fe2ff */
[----:B------:R-:W-:-:S04]  /*3910*/  IMAD.IADD R13, R16, 0x1, R13 ;  /* 0x00000001100d7824 */ /* 0x000fc800078e020d */
[----:B------:R-:W-:-:S05]  /*3920*/  IMAD.SHL.U32 R81, R12, 0x10, RZ ;  /* 0x000000100c517824 */ /* 0x000fca00078e00ff */
[----:B--2---:R-:W-:-:S04]  /*3930*/  LOP3.LUT R12, R26, 0x30, R81, 0xf8, !PT ;  /* 0x000000301a0c7812 */ /* 0x004fc800078ef851 */
[----:B---3--:R-:W-:-:S05]  /*3940*/  LOP3.LUT R12, R12, R25, RZ, 0x3c, !PT ;  /* 0x000000190c0c7212 */ /* 0x008fca00078e3cff */
[----:B----4-:R-:W-:-:S04]  /*3950*/  IMAD.IADD R12, R24, 0x1, R12 ;  /* 0x00000001180c7824 */ /* 0x010fc800078e020c */
[----:B------:R-:W-:-:S05]  /*3960*/  IMAD R15, R17, 0x2800, R12 ;  /* 0x00002800110f7824 */ /* 0x000fca00078e020c */
[----:B------:R-:W-:Y:S02]  /*3970*/  IADD3 R24, R16, R15, RZ ;  /* 0x0000000f10187210 */ /* 0x000fe40007ffe0ff */
        /* <DEDUP_REMOVED lines=38> */
[----:B------:R-:W-:Y:S02]  /*3be0*/  HADD2.F32 R85, -RZ, R84.H0_H0 ;  /* 0x20000054ff557230 */ /* 0x000fe40000004100 */
[C---:B------:R-:W-:Y:S01]  /*3bf0*/  FMUL.FTZ R92, R8.reuse, R5 ;  /* 0x00000005085c7220 */ /* 0x040fe20000410000 */
[----:B------:R-:W-:Y:S01]  /*3c00*/  LOP3.LUT R5, R89, 0xff0000, R90, 0xf8, !PT ;  /* 0x00ff000059057812 */ /* 0x000fe200078ef85a */
[----:B------:R-:W-:Y:S01]  /*3c10*/  HADD2.F32 R89, -RZ, R86.H1_H1 ;  /* 0x30000056ff597230 */ /* 0x000fe20000004100 */
[----:B------:R-:W-:Y:S01]  /*3c20*/  LOP3.LUT R7, R87, 0xff0000, R88, 0xf8, !PT ;  /* 0x00ff000057077812 */ /* 0x000fe200078ef858 */
[-C--:B------:R-:W-:Y:S01]  /*3c30*/  FFMA.FTZ R8, R8, R85.reuse, -R91 ;  /* 0x0000005508087223 */ /* 0x080fe2000001085b */
[----:B------:R-:W-:Y:S01]  /*3c40*/  FFMA.FTZ R9, R9, R85, R92 ;  /* 0x0000005509097223 */ /* 0x000fe2000001005c */
[----:B------:R-:W-:Y:S01]  /*3c50*/  HADD2.F32 R85, -RZ, R84.H1_H1 ;  /* 0x30000054ff557230 */ /* 0x000fe20000004100 */
[----:B------:R-:W-:Y:S01]  /*3c60*/  F2FP.F16.E4M3.UNPACK_B R87, R83 ;  /* 0x00000053ff57723e */ /* 0x000fe200020006ff */
[----:B------:R-:W-:Y:S01]  /*3c70*/  HADD2.F32 R84, -RZ, R11.H1_H1 ;  /* 0x3000000bff547230 */ /* 0x000fe20000004100 */
[----:B------:R-:W-:-:S02]  /*3c80*/  F2FP.F16.E4M3.UNPACK_B R86, R82 ;  /* 0x00000052ff56723e */ /* 0x000fc400020006ff */
[----:B------:R-:W-:Y:S01]  /*3c90*/  F2FP.F16.E4M3.UNPACK_B R24, R24 ;  /* 0x00000018ff18723e */ /* 0x000fe200020006ff */
[----:B------:R-:W-:Y:S01]  /*3ca0*/  HADD2.F32 R88, -RZ, R87.H0_H0 ;  /* 0x20000057ff587230 */ /* 0x000fe20000004100 */
[----:B------:R-:W-:Y:S01]  /*3cb0*/  F2FP.F16.E4M3.UNPACK_B R82, R12 ;  /* 0x0000000cff52723e */ /* 0x000fe200020006ff */
[-C--:B------:R-:W-:Y:S01]  /*3cc0*/  FMUL.FTZ R11, R84, R89.reuse ;  /* 0x00000059540b7220 */ /* 0x080fe20000410000 */
[C---:B------:R-:W-:Y:S01]  /*3cd0*/  FMUL.FTZ R89, R10.reuse, R89 ;  /* 0x000000590a597220 */ /* 0x040fe20000410000 */
[----:B------:R-:W-:Y:S02]  /*3ce0*/  HADD2.F32 R83, -RZ, R24.H0_H0 ;  /* 0x20000018ff537230 */ /* 0x000fe40000004100 */
[----:B------:R-:W-:Y:S02]  /*3cf0*/  HADD2.F32 R12, -RZ, R82.H0_H0 ;  /* 0x20000052ff0c7230 */ /* 0x000fe40000004100 */
[-C--:B------:R-:W-:Y:S01]  /*3d00*/  FFMA.FTZ R11, R10, R85.reuse, -R11 ;  /* 0x000000550a0b7223 */ /* 0x080fe2000001080b */
[----:B------:R-:W-:Y:S01]  /*3d10*/  FFMA.FTZ R10, R84, R85, R89 ;  /* 0x00000055540a7223 */ /* 0x000fe20000010059 */
[----:B------:R-:W-:-:S02]  /*3d20*/  HADD2.F32 R84, -RZ, R86.H0_H0 ;  /* 0x20000056ff547230 */ /* 0x000fc40000004100 */
[CC--:B------:R-:W-:Y:S01]  /*3d30*/  FMUL.FTZ R89, R83.reuse, R88.reuse ;  /* 0x0000005853597220 */ /* 0x0c0fe20000410000 */
[----:B------:R-:W-:Y:S01]  /*3d40*/  FMUL.FTZ R88, R12, R88 ;  /* 0x000000580c587220 */ /* 0x000fe20000410000 */
[----:B------:R-:W-:Y:S01]  /*3d50*/  HADD2.F32 R87, -RZ, R87.H1_H1 ;  /* 0x30000057ff577230 */ /* 0x000fe20000004100 */
[----:B------:R-:W-:Y:S01]  /*3d60*/  F2FP.SATFINITE.E4M3.F32.PACK_AB_MERGE_C R9, R10, R9, RZ ;  /* 0x000000090a09723e */ /* 0x000fe200048070ff */
[----:B------:R-:W-:Y:S02]  /*3d70*/  HADD2.F32 R85, -RZ, R24.H1_H1 ;  /* 0x30000018ff557230 */ /* 0x000fe40000004100 */
[-C--:B------:R-:W-:Y:S01]  /*3d80*/  FFMA.FTZ R12, R12, R84.reuse, -R89 ;  /* 0x000000540c0c7223 */ /* 0x080fe20000010859 */
[----:B------:R-:W-:Y:S01]  /*3d90*/  FFMA.FTZ R24, R83, R84, R88 ;  /* 0x0000005453187223 */ /* 0x000fe20000010058 */
[----:B------:R-:W-:Y:S01]  /*3da0*/  HADD2.F32 R82, -RZ, R82.H1_H1 ;  /* 0x30000052ff527230 */ /* 0x000fe20000004100 */
[----:B------:R-:W-:Y:S01]  /*3db0*/  F2FP.F16.E4M3.UNPACK_B R89, R78.H1 ;  /* 0x0000004eff59723e */ /* 0x000fe200030006ff */
[----:B------:R-:W-:-:S02]  /*3dc0*/  HADD2.F32 R84, -RZ, R86.H1_H1 ;  /* 0x30000056ff547230 */ /* 0x000fc40000004100 */
[CC--:B------:R-:W-:Y:S01]  /*3dd0*/  FMUL.FTZ R83, R85.reuse, R87.reuse ;  /* 0x0000005755537220 */ /* 0x0c0fe20000410000 */
[----:B------:R-:W-:Y:S01]  /*3de0*/  F2FP.F16.E4M3.UNPACK_B R86, R26.H1 ;  /* 0x0000001aff56723e */ /* 0x000fe200030006ff */
[C---:B------:R-:W-:Y:S01]  /*3df0*/  FMUL.FTZ R92, R82.reuse, R87 ;  /* 0x00000057525c7220 */ /* 0x040fe20000410000 */
[----:B------:R-:W-:Y:S01]  /*3e00*/  F2FP.F16.E4M3.UNPACK_B R88, R80.H1 ;  /* 0x00000050ff58723e */ /* 0x000fe200030006ff */
[----:B------:R-:W-:Y:S01]  /*3e10*/  FFMA.FTZ R83, R82, R84, -R83 ;  /* 0x0000005452537223 */ /* 0x000fe20000010853 */
[----:B------:R-:W-:Y:S01]  /*3e20*/  F2FP.F16.E4M3.UNPACK_B R82, R14.H1 ;  /* 0x0000000eff52723e */ /* 0x000fe200030006ff */
[--C-:B------:R-:W-:Y:S02]  /*3e30*/  HADD2.F32 R90, -RZ, R89.reuse.H0_H0 ;  /* 0x20000059ff5a7230 */ /* 0x100fe40000004100 */
[----:B------:R-:W-:Y:S01]  /*3e40*/  FFMA.FTZ R85, R85, R84, R92 ;  /* 0x0000005455557223 */ /* 0x000fe2000001005c */
[----:B------:R-:W-:Y:S01]  /*3e50*/  HADD2.F32 R87, -RZ, R86.H0_H0 ;  /* 0x20000056ff577230 */ /* 0x000fe20000004100 */
[----:B------:R-:W-:Y:S01]  /*3e60*/  F2FP.F16.E4M3.UNPACK_B R14, R14 ;  /* 0x0000000eff0e723e */ /* 0x000fe200020006ff */
[----:B------:R-:W-:Y:S01]  /*3e70*/  HADD2.F32 R93, -RZ, R89.H1_H1 ;  /* 0x30000059ff5d7230 */ /* 0x000fe20000004100 */
[----:B------:R-:W-:Y:S01]  /*3e80*/  F2FP.SATFINITE.E4M3.F32.PACK_AB_MERGE_C R8, R11, R8, RZ ;  /* 0x000000080b08723e */ /* 0x000fe200048070ff */
[----:B------:R-:W-:-:S02]  /*3e90*/  HADD2.F32 R84, -RZ, R82.H0_H0 ;  /* 0x20000052ff547230 */ /* 0x000fc40000004100 */
[-C--:B------:R-:W-:Y:S01]  /*3ea0*/  FMUL.FTZ R91, R87, R90.reuse ;  /* 0x0000005a575b7220 */ /* 0x080fe20000410000 */
[----:B------:R-:W-:Y:S01]  /*3eb0*/  HADD2.F32 R89, -RZ, R88.H0_H0 ;  /* 0x20000058ff597230 */ /* 0x000fe20000004100 */
[----:B------:R-:W-:Y:S01]  /*3ec0*/  F2FP.F16.E4M3.UNPACK_B R10, R25 ;  /* 0x00000019ff0a723e */ /* 0x000fe200020006ff */
[----:B------:R-:W-:Y:S02]  /*3ed0*/  HADD2.F32 R86, -RZ, R86.H1_H1 ;  /* 0x30000056ff567230 */ /* 0x000fe40000004100 */
        /* <DEDUP_REMOVED lines=8> */
[-C--:B------:R-:W-:Y:S01]  /*3f60*/  FFMA.FTZ R99, R82, R91.reuse, -R95 ;  /* 0x0000005b52637223 */ /* 0x080fe2000001085f */
[----:B------:R-:W-:Y:S01]  /*3f70*/  F2FP.F16.E4M3.UNPACK_B R82, R80 ;  /* 0x00000050ff52723e */ /* 0x000fe200020006ff */
[----:B------:R-:W-:Y:S01]  /*3f80*/  FFMA.FTZ R101, R86, R91, R93 ;  /* 0x0000005b56657223 */ /* 0x000fe2000001005d */
[----:B------:R-:W-:-:S02]  /*3f90*/  HADD2.F32 R91, -RZ, R84.H0_H0 ;  /* 0x20000054ff5b7230 */ /* 0x000fc40000004100 */
[----:B------:R-:W-:Y:S01]  /*3fa0*/  FFMA.FTZ R92, R87, R89, R92 ;  /* 0x00000059575c7223 */ /* 0x000fe2000001005c */
[----:B------:R-:W-:Y:S01]  /*3fb0*/  HADD2.F32 R80, -RZ, R78.H0_H0 ;  /* 0x2000004eff507230 */ /* 0x000fe20000004100 */
[----:B------:R-:W-:Y:S01]  /*3fc0*/  F2FP.F16.E4M3.UNPACK_B R11, R7 ;  /* 0x00000007ff0b723e */ /* 0x000fe200020006ff */
[----:B------:R-:W-:Y:S01]  /*3fd0*/  HADD2.F32 R93, -RZ, R84.H1_H1 ;  /* 0x30000054ff5d7230 */ /* 0x000fe20000004100 */
[----:B------:R-:W-:Y:S01]  /*3fe0*/  F2FP.SATFINITE.E4M3.F32.PACK_AB_MERGE_C R24, R85, R24, R9 ;  /* 0x000000185518723e */ /* 0x000fe20004807009 */
[----:B------:R-:W-:Y:S02]  /*3ff0*/  HADD2.F32 R26, -RZ, R14.H0_H0 ;  /* 0x2000000eff1a7230 */ /* 0x000fe40000004100 */
[----:B------:R-:W-:Y:S01]  /*4000*/  FMUL.FTZ R95, R80, R91 ;  /* 0x0000005b505f7220 */ /* 0x000fe20000410000 */
[----:B------:R-:W-:Y:S01]  /*4010*/  HADD2.F32 R78, -RZ, R78.H1_H1 ;  /* 0x3000004eff4e7230 */ /* 0x000fe20000004100 */
[----:B------:R-:W-:Y:S01]  /*4020*/  F2FP.F16.E4M3.UNPACK_B R9, R13 ;  /* 0x0000000dff09723e */ /* 0x000fe200020006ff */
[----:B------:R-:W-:-:S02]  /*4030*/  HADD2.F32 R14, -RZ, R14.H1_H1 ;  /* 0x3000000eff0e7230 */ /* 0x000fc40000004100 */
[----:B------:R-:W-:Y:S01]  /*4040*/  FMUL.FTZ R91, R26, R91 ;  /* 0x0000005b1a5b7220 */ /* 0x000fe20000410000 */
[--C-:B------:R-:W-:Y:S02]  /*4050*/  HADD2.F32 R87, -RZ, R82.reuse.H0_H0 ;  /* 0x20000052ff577230 */ /* 0x100fe40000004100 */
[-C--:B------:R-:W-:Y:S01]  /*4060*/  FMUL.FTZ R97, R78, R93.reuse ;  /* 0x0000005d4e617220 */ /* 0x080fe20000410000 */
[----:B------:R-:W-:Y:S02]  /*4070*/  HADD2.F32 R89, -RZ, R82.H1_H1 ;  /* 0x30000052ff597230 */ /* 0x000fe40000004100 */
[----:B------:R-:W-:Y:S01]  /*4080*/  FMUL.FTZ R93, R14, R93 ;  /* 0x0000005d0e5d7220 */ /* 0x000fe20000410000 */
[----:B------:R-:W-:Y:S01]  /*4090*/  F2FP.SATFINITE.E4M3.F32.PACK_AB_MERGE_C R12, R83, R12, R8 ;  /* 0x0000000c530c723e */ /* 0x000fe20004807008 */
[-C--:B------:R-:W-:Y:S01]  /*40a0*/  FFMA.FTZ R95, R26, R87.reuse, -R95 ;  /* 0x000000571a5f7223 */ /* 0x080fe2000001085f */
[----:B------:R-:W-:Y:S01]  /*40b0*/  FFMA.FTZ R26, R80, R87, R91 ;  /* 0x00000057501a7223 */ /* 0x000fe2000001005b */
[----:B------:R-:W-:Y:S01]  /*40c0*/  FFMA.FTZ R93, R78, R89, R93 ;  /* 0x000000594e5d7223 */ /* 0x000fe2000001005d */
        /* <DEDUP_REMOVED lines=22> */
[----:B------:R-:W-:Y:S02]  /*4230*/  HADD2.F32 R7, -RZ, R13.H0_H0 ;  /* 0x2000000dff077230 */ /* 0x000fe40000004100 */
[----:B------:R-:W-:Y:S01]  /*4240*/  FFMA.FTZ R14, R14, R89, -R97 ;  /* 0x000000590e0e7223 */ /* 0x000fe20000010861 */
[----:B------:R-:W-:Y:S01]  /*4250*/  HADD2.F32 R83, -RZ, R82.H0_H0 ;  /* 0x20000052ff537230 */ /* 0x000fe20000004100 */
[-C--:B------:R-:W-:Y:S01]  /*4260*/  F2FP.F16.E4M3.UNPACK_B R89, R5.reuse.H1 ;  /* 0x00000005ff59723e */ /* 0x080fe200030006ff */
[----:B------:R-:W-:Y:S01]  /*4270*/  HADD2.F32 R80, -RZ, R25.H1_H1 ;  /* 0x30000019ff507230 */ /* 0x000fe20000004100 */
[----:B------:R-:W-:Y:S01]  /*4280*/  F2FP.F16.E4M3.UNPACK_B R88, R5 ;  /* 0x00000005ff58723e */ /* 0x000fe200020006ff */
[----:B------:R-:W-:-:S02]  /*4290*/  HADD2.F32 R25, -RZ, R6.H0_H0 ;  /* 0x20000006ff197230 */ /* 0x000fc40000004100 */
[CC--:B------:R-:W-:Y:S01]  /*42a0*/  FMUL.FTZ R84, R78.reuse, R83.reuse ;  /* 0x000000534e547220 */ /* 0x0c0fe20000410000 */
[----:B------:R-:W-:Y:S02]  /*42b0*/  HADD2.F32 R13, -RZ, R13.H1_H1 ;  /* 0x3000000dff0d7230 */ /* 0x000fe40000004100 */
[C---:B------:R-:W-:Y:S01]  /*42c0*/  FMUL.FTZ R85, R7.reuse, R83 ;  /* 0x0000005307557220 */ /* 0x040fe20000410000 */
[----:B------:R-:W-:Y:S01]  /*42d0*/  HADD2.F32 R82, -RZ, R82.H1_H1 ;  /* 0x30000052ff527230 */ /* 0x000fe20000004100 */
[----:B------:R-:W-:Y:S01]  /*42e0*/  F2FP.F16.E4M3.UNPACK_B R5, R4 ;  /* 0x00000004ff05723e */ /* 0x000fe200020006ff */
[----:B------:R-:W-:Y:S02]  /*42f0*/  HADD2.F32 R83, -RZ, R6.H1_H1 ;  /* 0x30000006ff537230 */ /* 0x000fe40000004100 */
[-C--:B------:R-:W-:Y:S01]  /*4300*/  FFMA.FTZ R6, R7, R25.reuse, -R84 ;  /* 0x0000001907067223 */ /* 0x080fe20000010854 */
[----:B------:R-:W-:Y:S01]  /*4310*/  FFMA.FTZ R7, R78, R25, R85 ;  /* 0x000000194e077223 */ /* 0x000fe20000010055 */
[-C--:B------:R-:W-:Y:S01]  /*4320*/  FMUL.FTZ R86, R80, R82.reuse ;  /* 0x0000005250567220 */ /* 0x080fe20000410000 */
[----:B------:R-:W-:Y:S01]  /*4330*/  FMUL.FTZ R85, R13, R82 ;  /* 0x000000520d557220 */ /* 0x000fe20000410000 */
[----:B------:R-:W-:Y:S01]  /*4340*/  F2FP.F16.E4M3.UNPACK_B R25, R15 ;  /* 0x0000000fff19723e */ /* 0x000fe200020006ff */
[----:B------:R-:W-:-:S02]  /*4350*/  HADD2.F32 R91, -RZ, R89.H0_H0 ;  /* 0x20000059ff5b7230 */ /* 0x000fc40000004100 */
[-C--:B------:R-:W-:Y:S01]  /*4360*/  FFMA.FTZ R13, R13, R83.reuse, -R86 ;  /* 0x000000530d0d7223 */ /* 0x080fe20000010856 */
[----:B------:R-:W-:Y:S01]  /*4370*/  FFMA.FTZ R78, R80, R83, R85 ;  /* 0x00000053504e7223 */ /* 0x000fe20000010055 */
[----:B------:R-:W-:Y:S01]  /*4380*/  F2FP.F16.E4M3.UNPACK_B R83, R27.H1 ;  /* 0x0000001bff53723e */ /* 0x000fe200030006ff */
[--C-:B------:R-:W-:Y:S01]  /*4390*/  HADD2.F32 R86, -RZ, R5.reuse.H0_H0 ;  /* 0x20000005ff567230 */ /* 0x100fe20000004100 */
[----:B------:R-:W-:Y:S01]  /*43a0*/  F2FP.F16.E4M3.UNPACK_B R15, R15.H1 ;  /* 0x0000000fff0f723e */ /* 0x000fe200030006ff */
[----:B------:R-:W-:Y:S01]  /*43b0*/  HADD2.F32 R5, -RZ, R5.H1_H1 ;  /* 0x30000005ff057230 */ /* 0x000fe20000004100 */
[----:B------:R-:W-:Y:S01]  /*43c0*/  F2FP.F16.E4M3.UNPACK_B R85, R4.H1 ;  /* 0x00000004ff55723e */ /* 0x000fe200030006ff */
[----:B------:R-:W-:Y:S01]  /*43d0*/  HADD2.F32 R4, -RZ, R83.H0_H0 ;  /* 0x20000053ff047230 */ /* 0x000fe20000004100 */
[----:B------:R-:W-:Y:S01]  /*43e0*/  F2FP.SATFINITE.E4M3.F32.PACK_AB_MERGE_C R90, R99, R90, RZ ;  /* 0x0000005a635a723e */ /* 0x000fe200048070ff */
[----:B------:R-:W-:Y:S01]  /*43f0*/  HADD2.F32 R80, -RZ, R15.H0_H0 ;  /* 0x2000000fff507230 */ /* 0x000fe20000004100 */
[----:B------:R-:W-:Y:S01]  /*4400*/  F2FP.F16.E4M3.UNPACK_B R82, R27 ;  /* 0x0000001bff52723e */ /* 0x000fe200020006ff */
[----:B------:R-:W-:Y:S01]  /*4410*/  HADD2.F32 R87, -RZ, R85.H0_H0 ;  /* 0x20000055ff577230 */ /* 0x000fe20000004100 */
[----:B------:R-:W-:Y:S01]  /*4420*/  F2FP.SATFINITE.E4M3.F32.PACK_AB_MERGE_C R14, R14, R95, R90 ;  /* 0x0000005f0e0e723e */ /* 0x000fe2000480705a */
[----:B------:R-:W-:Y:S01]  /*4430*/  HADD2.F32 R27, -RZ, R25.H0_H0 ;  /* 0x20000019ff1b7230 */ /* 0x000fe20000004100 */
[----:B------:R-:W-:Y:S01]  /*4440*/  F2FP.SATFINITE.E4M3.F32.PACK_AB_MERGE_C R92, R101, R92, RZ ;  /* 0x0000005c655c723e */ /* 0x000fe200048070ff */
[----:B------:R-:W-:-:S02]  /*4450*/  HADD2.F32 R90, -RZ, R88.H0_H0 ;  /* 0x20000058ff5a7230 */ /* 0x000fc40000004100 */
[-C--:B------:R-:W-:Y:S01]  /*4460*/  FMUL.FTZ R95, R4, R91.reuse ;  /* 0x0000005b045f7220 */ /* 0x080fe20000410000 */
[----:B------:R-:W-:Y:S01]  /*4470*/  HADD2.F32 R84, -RZ, R82.H0_H0 ;  /* 0x20000052ff547230 */ /* 0x000fe20000004100 */
[----:B------:R-:W-:Y:S01]  /*4480*/  F2FP.SATFINITE.E4M3.F32.PACK_AB_MERGE_C R26, R93, R26, R92 ;  /* 0x0000001a5d1a723e */ /* 0x000fe2000480705c */
[C---:B------:R-:W-:Y:S01]  /*4490*/  FMUL.FTZ R91, R80.reuse, R91 ;  /* 0x0000005b505b7220 */ /* 0x040fe20000410000 */
[-C--:B------:R-:W-:Y:S01]  /*44a0*/  FFMA.FTZ R95, R80, R87.reuse, -R95 ;  /* 0x00000057505f7223 */ /* 0x080fe2000001085f */
[-C--:B------:R-:W-:Y:S01]  /*44b0*/  FMUL.FTZ R93, R27, R90.reuse ;  /* 0x0000005a1b5d7220 */ /* 0x080fe20000410000 */
[----:B------:R-:W-:Y:S02]  /*44c0*/  HADD2.F32 R83, -RZ, R83.H1_H1 ;  /* 0x30000053ff537230 */ /* 0x000fe40000004100 */
[----:B------:R-:W-:Y:S01]  /*44d0*/  FMUL.FTZ R92, R84, R90 ;  /* 0x0000005a545c7220 */ /* 0x000fe20000410000 */
[----:B------:R-:W-:Y:S02]  /*44e0*/  HADD2.F32 R80, -RZ, R89.H1_H1 ;  /* 0x30000059ff507230 */ /* 0x000fe40000004100 */
[----:B------:R-:W-:Y:S01]  /*44f0*/  FFMA.FTZ R91, R4, R87, R91 ;  /* 0x00000057045b7223 */ /* 0x000fe2000001005b */
[----:B------:R-:W-:-:S02]  /*4500*/  HADD2.F32 R15, -RZ, R15.H1_H1 ;  /* 0x3000000fff0f7230 */ /* 0x000fc40000004100 */
[-C--:B------:R-:W-:Y:S01]  /*4510*/  FFMA.FTZ R93, R84, R86.reuse, R93 ;  /* 0x00000056545d7223 */ /* 0x080fe2000001005d */
[----:B------:R-:W-:Y:S02]  /*4520*/  HADD2.F32 R82, -RZ, R82.H1_H1 ;  /* 0x30000052ff527230 */ /* 0x000fe40000004100 */
[----:B------:R-:W-:Y:S01]  /*4530*/  FFMA.FTZ R92, R27, R86, -R92 ;  /* 0x000000561b5c7223 */ /* 0x000fe2000001085c */
[----:B------:R-:W-:Y:S02]  /*4540*/  HADD2.F32 R88, -RZ, R88.H1_H1 ;  /* 0x30000058ff587230 */ /* 0x000fe40000004100 */
[-C--:B------:R-:W-:Y:S01]  /*4550*/  FMUL.FTZ R84, R83, R80.reuse ;  /* 0x0000005053547220 */ /* 0x080fe20000410000 */
[----:B------:R-:W-:Y:S02]  /*4560*/  HADD2.F32 R4, -RZ, R85.H1_H1 ;  /* 0x30000055ff047230 */ /* 0x000fe40000004100 */
[----:B------:R-:W-:Y:S01]  /*4570*/  FMUL.FTZ R86, R15, R80 ;  /* 0x000000500f567220 */ /* 0x000fe20000410000 */
[----:B------:R-:W-:-:S02]  /*4580*/  HADD2.F32 R25, -RZ, R25.H1_H1 ;  /* 0x30000019ff197230 */ /* 0x000fc40000004100 */
[----:B------:R-:W-:Y:S01]  /*4590*/  FMUL.FTZ R80, R82, R88 ;  /* 0x0000005852507220 */ /* 0x000fe20000410000 */
[----:B------:R-:W-:Y:S01]  /*45a0*/  F2FP.SATFINITE.E4M3.F32.PACK_AB_MERGE_C R6, R13, R6, RZ ;  /* 0x000000060d06723e */ /* 0x000fe200048070ff */
[-C--:B------:R-:W-:Y:S01]  /*45b0*/  FFMA.FTZ R84, R15, R4.reuse, -R84 ;  /* 0x000000040f547223 */ /* 0x080fe20000010854 */
[----:B------:R-:W-:Y:S01]  /*45c0*/  FFMA.FTZ R86, R83, R4, R86 ;  /* 0x0000000453567223 */ /* 0x000fe20000010056 */
[C---:B------:R-:W-:Y:S01]  /*45d0*/  FMUL.FTZ R27, R25.reuse, R88 ;  /* 0x00000058191b7220 */ /* 0x040fe20000410000 */
[----:B------:R-:W-:Y:S01]  /*45e0*/  FFMA.FTZ R25, R25, R5, -R80 ;  /* 0x0000000519197223 */ /* 0x000fe20000010850 */
[----:B------:R-:W-:Y:S02]  /*45f0*/  F2FP.SATFINITE.E4M3.F32.PACK_AB_MERGE_C R7, R78, R7, RZ ;  /* 0x000000074e07723e */ /* 0x000fe400048070ff */
[----:B------:R-:W-:Y:S01]  /*4600*/  FFMA.FTZ R82, R82, R5, R27 ;  /* 0x0000000552527223 */ /* 0x000fe2000001001b */
[----:B------:R-:W-:Y:S02]  /*4610*/  F2FP.SATFINITE.E4M3.F32.PACK_AB_MERGE_C R84, R84, R95, RZ ;  /* 0x0000005f5454723e */ /* 0x000fe400048070ff */
[----:B------:R-:W-:-:S02]  /*4620*/  F2FP.SATFINITE.E4M3.F32.PACK_AB_MERGE_C R86, R86, R91, RZ ;  /* 0x0000005b5656723e */ /* 0x000fc400048070ff */
[----:B------:R-:W-:Y:S02]  /*4630*/  F2FP.SATFINITE.E4M3.F32.PACK_AB_MERGE_C R15, R25, R92, R84 ;  /* 0x0000005c190f723e */ /* 0x000fe40004807054 */
[----:B------:R-:W-:Y:S02]  /*4640*/  F2FP.SATFINITE.E4M3.F32.PACK_AB_MERGE_C R13, R11, R8, R6 ;  /* 0x000000080b0d723e */ /* 0x000fe40004807006 */
[----:B------:R-:W-:Y:S02]  /*4650*/  F2FP.SATFINITE.E4M3.F32.PACK_AB_MERGE_C R25, R10, R9, R7 ;  /* 0x000000090a19723e */ /* 0x000fe40004807007 */
[----:B------:R-:W-:-:S07]  /*4660*/  F2FP.SATFINITE.E4M3.F32.PACK_AB_MERGE_C R27, R82, R93, R86 ;  /* 0x0000005d521b723e */ /* 0x000fce0004807056 */
.L_x_1850:
[----:B------:R-:W-:Y:S05]  /*4670*/  BSYNC B1 ;  /* 0x0000000000017941 */ /* 0x000fea0003800000 */
.L_x_1849:
        /* <DEDUP_REMOVED lines=10> */
.L_x_1832:
[----:B------:R-:W2:Y:S02]  /*4720*/  LDL R4, [R1+0x10] ;  /* 0x0000100001047983 */ /* 0x000ea40000100800 */
[----:B--2---:R-:W-:-:S13]  /*4730*/  ISETP.NE.AND P0, PT, R4, 0x3, PT ;  /* 0x000000030400780c */ /* 0x004fda0003f05270 */
[----:B------:R-:W-:Y:S05]  /*4740*/  @!P0 BRA `(.L_x_1851) ;  /* 0x0000000000048947 */ /* 0x000fea0003800000 */
[----:B------:R-:W-:Y:S01]  /*4750*/  BPT.TRAP 0x1 ;  /* 0x000000040000795c */ /* 0x000fe20000300000 */
.L_x_1851:
        /* <DEDUP_REMOVED lines=8> */
.L_x_2073:
[----:B------:R-:W-:Y:S05]  /*47e0*/  BSYNC B1 ;  /* 0x0000000000017941 */ /* 0x000fea0003800000 */
.L_x_1852:
[----:B------:R-:W-:-:S13]  /*47f0*/  ISETP.GE.AND P1, PT, R156, R5, PT ;  /* 0x000000059c00720c */ /* 0x000fda0003f26270 */
[----:B------:R-:W-:Y:S05]  /*4800*/  @P1 BRA `(.L_x_1839) ;  /* 0x0000000000101947 */ /* 0x000fea0003800000 */
[----:B------:R-:W1:Y:S04]  /*4810*/  @!P3 LDS.128 R4, [R74+0xe000] ;  /* 0x00e000004a04b984 */ /* 0x000e680000000c00 */
[----:B------:R-:W2:Y:S04]  /*4820*/  @!P2 LDS.128 R8, [R73+0xe000] ;  /* 0x00e000004908a984 */ /* 0x000ea80000000c00 */
[----:B-1----:R1:W-:Y:S04]  /*4830*/  @!P3 STG.E.128 desc[UR40][R12.64], R4 ;  /* 0x000000040c00b986 */ /* 0x0023e8000c101d28 */
[----:B--2---:R1:W-:Y:S02]  /*4840*/  @!P2 STG.E.128 desc[UR40][R12.64+0x20], R8 ;  /* 0x000020080c00a986 */ /* 0x0043e4000c101d28 */
.L_x_1839:
[----:B------:R-:W-:Y:S05]  /*4850*/  BSYNC B0 ;  /* 0x0000000000007941 */ /* 0x000fea0003800000 */
.L_x_1831:
[----:B-1----:R-:W1:Y:S01]  /*4860*/  S2R R4, SR_TID.X ;  /* 0x0000000000047919 */ /* 0x002e620000002100 */
[----:B------:R-:W-:Y:S01]  /*4870*/  @!PT LDS RZ, [RZ] ;  /* 0x00000000fffff984 */ /* 0x000fe20000000800 */
[----:B------:R-:W-:Y:S01]  /*4880*/  @!PT LDS RZ, [RZ] ;  /* 0x00000000fffff984 */ /* 0x000fe20000000800 */
[----:B------:R-:W-:Y:S01]  /*4890*/  @!PT LDS RZ, [RZ] ;  /* 0x00000000fffff984 */ /* 0x000fe20000000800 */
[----:B------:R-:W-:Y:S01]  /*48a0*/  @!PT LDS RZ, [RZ] ;  /* 0x00000000fffff984 */ /* 0x000fe20000000800 */
[----:B------:R5:W-:Y:S06]  /*48b0*/  MEMBAR.ALL.CTA ;  /* 0x0000000000007992 */ /* 0x000bec0000008000 */
[----:B-----5:R-:W5:Y:S01]  /*48c0*/  FENCE.VIEW.ASYNC.S ;  /* 0x00000000000073c6 */ /* 0x020f620000000000 */
[----:B------:R-:W-:Y:S05]  /*48d0*/  WARPSYNC.ALL ;  /* 0x0000000000007948 */ /* 0x000fea0003800000 */
[----:B------:R-:W-:Y:S01]  /*48e0*/  BSSY B0, `(.L_x_1854) ;  /* 0x0000009000007945 */ /* 0x000fe20003800000 */
[----:B-1----:R-:W-:Y:S01]  /*48f0*/  LOP3.LUT R4, R4, 0x7f, RZ, 0xc0, !PT ;  /* 0x0000007f04047812 */ /* 0x002fe200078ec0ff */
[----:B-----5:R1:W-:Y:S03]  /*4900*/  BAR.SYNC.DEFER_BLOCKING R54, 0x80 ;  /* 0x000200360000751d */ /* 0x0203e60000010000 */
[----:B------:R-:W-:-:S13]  /*4910*/  ISETP.NE.AND P5, PT, R4, RZ, PT ;  /* 0x000000ff0400720c */ /* 0x000fda0003fa5270 */
[----:B------:R-:W-:-:S04]  /*4920*/  @!P5 IADD3 R4, R75, 0x132a0, RZ ;  /* 0x000132a04b04d810 */ /* 0x000fc80007ffe0ff */
[----:B------:R-:W-:-:S04]  /*4930*/  @!P5 PRMT R4, RZ, 0x654, R4 ;  /* 0x00000654ff04d816 */ /* 0x000fc80000000004 */
[----:B------:R1:W-:Y:S01]  /*4940*/  @!P5 SYNCS.ARRIVE.TRANS64.RED.A1T0 RZ, [R4+URZ], RZ ;  /* 0x000000ff04ffd9a7 */ /* 0x0003e2000810043f */
[----:B------:R-:W-:Y:S05]  /*4950*/  @!P0 BRA `(.L_x_1855) ;  /* 0x0000000000048947 */ /* 0x000fea0003800000 */
[----:B------:R-:W-:Y:S01]  /*4960*/  BPT.TRAP 0x1 ;  /* 0x000000040000795c */ /* 0x000fe20000300000 */
.L_x_1855:
[----:B------:R-:W-:Y:S05]  /*4970*/  BSYNC B0 ;  /* 0x0000000000007941 */ /* 0x000fea0003800000 */
.L_x_1854:
[----:B------:R-:W5:Y:S01]  /*4980*/  SYNCS.PHASECHK.TRANS64.TRYWAIT P0, [R75+URZ+0x132b0], R76 ;  /* 0x0132b04c4b0075a7 */ /* 0x000f62000800017f */
[----:B------:R-:W-:Y:S04]  /*4990*/  BSSY B0, `(.L_x_1856) ;  /* 0x0000002000007945 */ /* 0x000fe80003800000 */
[----:B-----5:R-:W-:Y:S05]  /*49a0*/  @!P0 BRA `(.L_x_1857) ;  /* 0x0000015400a88947 */ /* 0x020fea0003800000 */
.L_x_2074:
[----:B------:R-:W-:Y:S05]  /*49b0*/  BSYNC B0 ;  /* 0x0000000000007941 */ /* 0x000fea0003800000 */
.L_x_1856:
        /* <DEDUP_REMOVED lines=14> */
[----:B------:R-:W1:Y:S04]  /*4aa0*/  @!P0 LDS.128 R4, [R74+0x6000] ;  /* 0x006000004a048984 */ /* 0x000e680000000c00 */
[----:B-1----:R-:W-:Y:S01]  /*4ab0*/  @!P0 STG.E.128 desc[UR40][R8.64], R4 ;  /* 0x0000000408008986 */ /* 0x002fe2000c101d28 */
[----:B------:R-:W-:-:S13]  /*4ac0*/  ISETP.GE.AND P0, PT, R31, UR4, PT ;  /* 0x000000041f007c0c */ /* 0x000fda000bf06270 */
[----:B------:R-:W1:Y:S04]  /*4ad0*/  @!P0 LDS.128 R4, [R73+0x6000] ;  /* 0x0060000049048984 */ /* 0x000e680000000c00 */
[----:B-1----:R1:W-:Y:S02]  /*4ae0*/  @!P0 STG.E.128 desc[UR40][R8.64+0x20], R4 ;  /* 0x0000200408008986 */ /* 0x0023e4000c101d28 */
.L_x_1859:
[----:B------:R-:W-:Y:S05]  /*4af0*/  BSYNC B0 ;  /* 0x0000000000007941 */ /* 0x000fea0003800000 */
.L_x_1858:
[----:B-1----:R-:W5:Y:S01]  /*4b00*/  LDL.LU R5, [R1+0x14] ;  /* 0x0000140001057983 */ /* 0x002f620000300800 */
[----:B------:R-:W-:Y:S01]  /*4b10*/  VIADD R17, R17, 0x1 ;  /* 0x0000000111117836 */ /* 0x000fe20000000000 */
[----:B------:R-:W-:Y:S01]  /*4b20*/  LOP3.LUT P6, RZ, R23, 0x2, RZ, 0xc0, !PT ;  /* 0x0000000217ff7812 */ /* 0x000fe200078cc0ff */
[----:B0-----:R-:W-:Y:S01]  /*4b30*/  @!P5 VIADD R75, R75, 0x132c0 ;  /* 0x000132c04b4bd836 */ /* 0x001fe20000000000 */
        /* <DEDUP_REMOVED lines=9> */
[----:B------:R-:W-:Y:S02]  /*4bd0*/  SEL R4, RZ, 0x1, P1 ;  /* 0x00000001ff047807 */ /* 0x000fe40000800000 */
[----:B------:R-:W-:Y:S02]  /*4be0*/  PLOP3.LUT P0, PT, PT, PT, PT, 0x8, 0x0 ;  /* 0x000000000000781c */ /* 0x000fe40003f0e170 */
[----:B------:R-:W-:Y:S01]  /*4bf0*/  SEL R17, R17, RZ, P1 ;  /* 0x000000ff11117207 */ /* 0x000fe20000800000 */
[----:B------:R1:W-:Y:S01]  /*4c00*/  @!P5 SYNCS.ARRIVE.TRANS64.RED.A1T0 RZ, [R75+URZ], RZ ;  /* 0x000000ff4bffd9a7 */ /* 0x0003e2000810043f */
[----:B-----5:R-:W-:-:S05]  /*4c10*/  LOP3.LUT R5, R5, R4, RZ, 0x3c, !PT ;  /* 0x0000000405057212 */ /* 0x020fca00078e3cff */
[----:B------:R1:W-:Y:S01]  /*4c20*/  STL [R1+0x14], R5 ;  /* 0x0000140501007387 */ /* 0x0003e20000100800 */
[----:B------:R-:W-:Y:S05]  /*4c30*/  @P6 BRA `(.L_x_1860) ;  /* 0xffffffd4007c6947 */ /* 0x000fea000383ffff */
.L_x_1826:
[----:B0-----:R-:W2:Y:S01]  /*4c40*/  LDL R8, [R1+0xc] ;  /* 0x00000c0001087983 */ /* 0x001ea20000100800 */
[----:B------:R-:W0:Y:S03]  /*4c50*/  LDC R0, c[0x0][0x428] ;  /* 0x00010a00ff007b82 */ /* 0x000e260000000800 */
[----:B------:R-:W2:Y:S04]  /*4c60*/  LDL R7, [R1+0x20] ;  /* 0x0000200001077983 */ /* 0x000ea80000100800 */
[----:B------:R-:W2:Y:S04]  /*4c70*/  LDL R6, [R1+0x4] ;  /* 0x0000040001067983 */ /* 0x000ea80000100800 */
[----:B------:R-:W2:Y:S01]  /*4c80*/  LDL.LU R4, [R1+0x8] ;  /* 0x0000080001047983 */ /* 0x000ea20000300800 */
[----:B------:R-:W-:Y:S01]  /*4c90*/  BSSY B0, `(.L_x_1861) ;  /* 0x0000026000007945 */ /* 0x000fe20003800000 */
[----:B------:R-:W-:Y:S01]  /*4ca0*/  PLOP3.LUT P1, PT, PT, PT, PT, 0x80, 0x0 ;  /* 0x000000000000781c */ /* 0x000fe20003f2f070 */
[----:B------:R-:W-:Y:S01]  /*4cb0*/  IMAD.MOV.U32 R55, RZ, RZ, RZ ;  /* 0x000000ffff377224 */ /* 0x000fe200078e00ff */
[----:B------:R-:W-:-:S02]  /*4cc0*/  CS2R R10, SRZ ;  /* 0x00000000000a7805 */ /* 0x000fc4000001ff00 */
[----:B---3--:R-:W-:Y:S02]  /*4cd0*/  CS2R R12, SRZ ;  /* 0x00000000000c7805 */ /* 0x008fe4000001ff00 */
[----:B------:R-:W-:Y:S02]  /*4ce0*/  CS2R R14, SRZ ;  /* 0x00000000000e7805 */ /* 0x000fe4000001ff00 */
[----:B------:R-:W-:Y:S02]  /*4cf0*/  CS2R R20, SRZ ;  /* 0x0000000000147805 */ /* 0x000fe4000001ff00 */
[----:B--2-4-:R-:W-:Y:S02]  /*4d00*/  CS2R R24, SRZ ;  /* 0x0000000000187805 */ /* 0x014fe4000001ff00 */
[----:B------:R-:W-:Y:S02]  /*4d10*/  CS2R R32, SRZ ;  /* 0x0000000000207805 */ /* 0x000fe4000001ff00 */
[----:B------:R-:W-:Y:S01]  /*4d20*/  CS2R R26, SRZ ;  /* 0x00000000001a7805 */ /* 0x000fe2000001ff00 */
[----:B------:R-:W-:Y:S01]  /*4d30*/  IMAD.MOV.U32 R29, RZ, RZ, RZ ;  /* 0x000000ffff1d7224 */ /* 0x000fe200078e00ff */
[----:B------:R-:W-:-:S02]  /*4d40*/  CS2R R56, SRZ ;  /* 0x0000000000387805 */ /* 0x000fc4000001ff00 */
[----:B0-----:R-:W-:Y:S02]  /*4d50*/  ISETP.NE.AND P2, PT, R0, 0x1, PT ;  /* 0x000000010000780c */ /* 0x001fe40003f45270 */
[----:B------:R-:W-:Y:S01]  /*4d60*/  CS2R R30, SRZ ;  /* 0x00000000001e7805 */ /* 0x000fe2000001ff00 */
[----:B------:R-:W-:Y:S01]  /*4d70*/  IMAD.MOV.U32 R58, RZ, RZ, RZ ;  /* 0x000000ffff3a7224 */ /* 0x000fe200078e00ff */
[----:B------:R-:W-:Y:S01]  /*4d80*/  CS2R R36, SRZ ;  /* 0x0000000000247805 */ /* 0x000fe2000001ff00 */
[----:B------:R-:W-:Y:S01]  /*4d90*/  IMAD.MOV.U32 R60, RZ, RZ, RZ ;  /* 0x000000ffff3c7224 */ /* 0x000fe200078e00ff */
[----:B------:R-:W-:-:S07]  /*4da0*/  MOV R40, RZ ;  /* 0x000000ff00287202 */ /* 0x000fce0000000f00 */
[----:B------:R-:W0:Y:S08]  /*4db0*/  @P2 LDC R2, c[0x0][0x42c] ;  /* 0x00010b00ff022b82 */ /* 0x000e300000000800 */
[----:B-1----:R-:W1:Y:S01]  /*4dc0*/  @P2 LDC R5, c[0x0][0x430] ;  /* 0x00010c00ff052b82 */ /* 0x002e620000000800 */
[----:B------:R-:W-:Y:S02]  /*4dd0*/  IADD3 R0, R7, 0x15f, -R8 ;  /* 0x0000015f07007810 */ /* 0x000fe40007ffe808 */
[----:B------:R-:W-:-:S03]  /*4de0*/  CS2R R8, SRZ ;  /* 0x0000000000087805 */ /* 0x000fc6000001ff00 */
[----:B------:R-:W-:Y:S01]  /*4df0*/  IMAD R0, R6, 0xc0, R0 ;  /* 0x000000c006007824 */ /* 0x000fe200078e0200 */
[----:B------:R-:W-:Y:S01]  /*4e00*/  CS2R R6, SRZ ;  /* 0x0000000000067805 */ /* 0x000fe2000001ff00 */
[----:B0-----:R-:W-:-:S04]  /*4e10*/  @P2 IMAD.HI.U32 R2, R4, R2, RZ ;  /* 0x0000000204022227 */ /* 0x001fc800078e00ff */
[----:B------:R-:W-:Y:S01]  /*4e20*/  IMAD.MOV.U32 R34, RZ, RZ, R4 ;  /* 0x000000ffff227224 */ /* 0x000fe200078e0004 */
[----:B-1----:R-:W-:Y:S01]  /*4e30*/  @P2 SHF.R.U32.HI R34, RZ, R5, R2 ;  /* 0x00000005ff222219 */ /* 0x002fe20000011602 */
[----:B------:R-:W-:-:S04]  /*4e40*/  IMAD.HI R0, R0, 0x66666667, RZ ;  /* 0x6666666700007827 */ /* 0x000fc800078e02ff */
[----:B------:R0:W-:Y:S01]  /*4e50*/  STL [R1+0x8], R34 ;  /* 0x0000082201007387 */ /* 0x0001e20000100800 */
[----:B------:R-:W-:-:S04]  /*4e60*/  SHF.R.U32.HI R3, RZ, 0x1f, R0 ;  /* 0x0000001fff037819 */ /* 0x000fc80000011600 */
[----:B------:R-:W-:Y:S01]  /*4e70*/  LEA.HI.SX32 R3, R0, R3, 0x1a ;  /* 0x0000000300037211 */ /* 0x000fe200078fd2ff */
[----:B------:R-:W-:-:S03]  /*4e80*/  IMAD.MOV.U32 R0, RZ, RZ, RZ ;  /* 0x000000ffff007224 */ /* 0x000fc600078e00ff */
[----:B------:R-:W-:Y:S02]  /*4e90*/  VIMNMX R104, R104, R3, PT ;  /* 0x0000000368687248 */ /* 0x000fe40003fe0100 */
[----:B------:R-:W-:Y:S02]  /*4ea0*/  CS2R R2, SRZ ;  /* 0x0000000000027805 */ /* 0x000fe4000001ff00 */
[----:B------:R-:W-:Y:S01]  /*4eb0*/  ISETP.GE.AND P2, PT, R104, 0x1, PT ;  /* 0x000000016800780c */ /* 0x000fe20003f46270 */
[----:B0-----:R-:W-:-:S12]  /*4ec0*/  @P0 BRA `(.L_x_1862) ;  /* 0x0000000000080947 */ /* 0x001fd80003800000 */
[----:B------:R-:W0:Y:S02]  /*4ed0*/  FENCE.VIEW.ASYNC.G ;  /* 0x00000000000073c6 */ /* 0x000e240000000100 */
[----:B0-----:R-:W-:Y:S06]  /*4ee0*/  BAR.ARV 0xc, 0x200 ;  /* 0x0308000000007b1d */ /* 0x001fec0000002000 */
.L_x_1862:
[----:B------:R-:W-:Y:S05]  /*4ef0*/  BSYNC B0 ;  /* 0x0000000000007941 */ /* 0x000fea0003800000 */
.L_x_1861:
[----:B------:R-:W-:Y:S02]  /*4f00*/  IMAD.MOV.U32 R59, RZ, RZ, RZ ;  /* 0x000000ffff3b7224 */ /* 0x000fe400078e00ff */
[----:B------:R-:W-:Y:S01]  /*4f10*/  IMAD.MOV.U32 R62, RZ, RZ, RZ ;  /* 0x000000ffff3e7224 */ /* 0x000fe200078e00ff */
[----:B------:R-:W-:Y:S06]  /*4f20*/  @!P2 BRA `(.L_x_1863) ;  /* 0x000000dc0068a947 */ /* 0x000fec0003800000 */
[----:B------:R-:W0:Y:S01]  /*4f30*/  S2R R4, SR_TID.X ;  /* 0x0000000000047919 */ /* 0x000e220000002100 */
[----:B------:R-:W-:Y:S01]  /*4f40*/  VIADD R24, R16, 0xb000 ;  /* 0x0000b00010187836 */ /* 0x000fe20000000000 */
[----:B------:R-:W-:Y:S04]  /*4f50*/  BSSY B6, `(.L_x_1864) ;  /* 0x000001e000067945 */ /* 0x000fe80003800000 */
[----:B------:R-:W-:Y:S01]  /*4f60*/  LOP3.LUT P0, RZ, R24, 0x9f, RZ, 0xc0, !PT ;  /* 0x0000009f18ff7812 */ /* 0x000fe2000780c0ff */
[----:B0-----:R-:W-:-:S05]  /*4f70*/  VIADD R5, R4, 0xffffff80 ;  /* 0xffffff8004057836 */ /* 0x001fca0000000000 */
[----:B------:R-:W-:-:S04]  /*4f80*/  SHF.R.S32.HI R4, RZ, 0x1f, R5 ;  /* 0x0000001fff047819 */ /* 0x000fc80000011405 */
[----:B------:R-:W-:-:S04]  /*4f90*/  LEA.HI R4, R4, R5, RZ, 0x7 ;  /* 0x0000000504047211 */ /* 0x000fc800078f38ff */
[----:B------:R-:W-:-:S05]  /*4fa0*/  SHF.R.S32.HI R4, RZ, 0x7, R4 ;  /* 0x00000007ff047819 */ /* 0x000fca0000011404 */
        /* <DEDUP_REMOVED lines=24> */
.L_x_1865:
[----:B------:R-:W-:Y:S05]  /*5130*/  BSYNC B6 ;  /* 0x0000000000067941 */ /* 0x000fea0003800000 */
.L_x_1864:
        /* <DEDUP_REMOVED lines=10> */
[----:B------:R-:W0:Y:S08]  /*51e0*/  @P1 LDC.64 R10, c[0x0][0x9b8] ;  /* 0x00026e00ff0a1b82 */ /* 0x000e300000000a00 */
[----:B------:R-:W1:Y:S08]  /*51f0*/  @P0 LDC.64 R12, c[0x0][0x9b0] ;  /* 0x00026c00ff0c0b82 */ /* 0x000e700000000a00 */
[----:B------:R-:W4:Y:S01]  /*5200*/  @P1 LDC.64 R14, c[0x0][0x9c0] ;  /* 0x00027000ff0e1b82 */ /* 0x000f220000000a00 */
[----:B--2---:R-:W-:-:S02]  /*5210*/  @P0 IMAD R0, R2, R8, RZ ;  /* 0x0000000802000224 */ /* 0x004fc400078e02ff */
[----:B0-----:R-:W-:Y:S02]  /*5220*/  @P1 IMAD R4, R2, R10, RZ ;  /* 0x0000000a02041224 */ /* 0x001fe400078e02ff */
[C---:B---3--:R-:W-:Y:S02]  /*5230*/  @P0 IMAD R9, R20.reuse, R9, R0 ;  /* 0x0000000914090224 */ /* 0x048fe400078e0200 */
[----:B------:R-:W-:-:S04]  /*5240*/  @P0 IMAD.WIDE.U32 R2, R20, R8, RZ ;  /* 0x0000000814020225 */ /* 0x000fc800078e00ff */
[----:B------:R-:W-:Y:S01]  /*5250*/  @P0 IMAD.IADD R3, R3, 0x1, R9 ;  /* 0x0000000103030824 */ /* 0x000fe200078e0209 */
[----:B------:R-:W-:Y:S01]  /*5260*/  @P1 SHF.R.S32.HI R9, RZ, 0x1f, R34 ;  /* 0x0000001fff091819 */ /* 0x000fe20000011422 */
[C---:B------:R-:W-:Y:S02]  /*5270*/  @P1 IMAD R11, R20.reuse, R11, R4 ;  /* 0x0000000b140b1224 */ /* 0x040fe400078e0204 */
[----:B------:R-:W-:-:S04]  /*5280*/  @P1 IMAD.WIDE.U32 R4, R20, R10, RZ ;  /* 0x0000000a14041225 */ /* 0x000fc800078e00ff */
[----:B-1----:R-:W-:Y:S02]  /*5290*/  @P0 IMAD R0, R7, R12, RZ ;  /* 0x0000000c07000224 */ /* 0x002fe400078e02ff */
[----:B----4-:R-:W-:Y:S02]  /*52a0*/  @P1 IMAD R6, R9, R14, RZ ;  /* 0x0000000e09061224 */ /* 0x010fe400078e02ff */
        /* <DEDUP_REMOVED lines=31> */
.L_x_1869:
[----:B-1----:R1:W2:Y:S02]  /*54a0*/  SYNCS.PHASECHK.TRANS64.TRYWAIT P0, [R16+URZ+0x13200], R3 ;  /* 0x01320003100075a7 */ /* 0x0022a4000800017f */
[----:B--2---:R-:W-:Y:S05]  /*54b0*/  @!P0 NANOSLEEP.SYNCS 0x989680 ;  /* 0x009896800000895d */ /* 0x004fea0003900000 */
[----:B------:R-:W2:Y:S02]  /*54c0*/  @!P0 SYNCS.PHASECHK.TRANS64 P0, [R16+URZ+0x13200], R3 ;  /* 0x01320003100085a7 */ /* 0x000ea4000800007f */
[----:B--2---:R-:W-:Y:S05]  /*54d0*/  @!P0 BRA `(.L_x_1869) ;  /* 0xfffffffc00f08947 */ /* 0x004fea000383ffff */
.L_x_1868:
[----:B------:R-:W-:Y:S05]  /*54e0*/  BSYNC B0 ;  /* 0x0000000000007941 */ /* 0x000fea0003800000 */
.L_x_1867:
[----:B------:R-:W-:Y:S05]  /*54f0*/  BRA `(.L_x_1870) ;  /* 0x0000002c00707947 */ /* 0x000fea0003800000 */
.L_x_1866:
[----:B------:R-:W0:Y:S01]  /*5500*/  S2R R3, SR_TID.X ;  /* 0x0000000000037919 */ /* 0x000e220000002100 */
[----:B------:R-:W-:Y:S01]  /*5510*/  LOP3.LUT P0, RZ, R24, 0x1bf, RZ, 0xc0, !PT ;  /* 0x000001bf18ff7812 */ /* 0x000fe2000780c0ff */
[----:B------:R-:W-:Y:S01]  /*5520*/  ULDC.64 UR4, c[0x0][0x3d8] ;  /* 0x0000f60000047ab9 */ /* 0x000fe20000000a00 */
[----:B-----5:R-:W-:Y:S01]  /*5530*/  SHF.R.S32.HI R0, RZ, 0x1f, R28 ;  /* 0x0000001fff007819 */ /* 0x020fe2000001141c */
[----:B------:R-:W-:Y:S01]  /*5540*/  ULDC.64 UR6, c[0x0][0x3e8] ;  /* 0x0000fa0000067ab9 */ /* 0x000fe20000000a00 */
[C---:B------:R-:W-:Y:S01]  /*5550*/  IMAD.WIDE.U32 R30, R28.reuse, UR4, RZ ;  /* 0x000000041c1e7c25 */ /* 0x040fe2000f8e00ff */
[----:B------:R-:W-:Y:S03]  /*5560*/  BSSY B6, `(.L_x_1871) ;  /* 0x000001f000067945 */ /* 0x000fe60003800000 */
[----:B------:R-:W-:Y:S01]  /*5570*/  IMAD.WIDE.U32 R32, R28, UR6, RZ ;  /* 0x000000061c207c25 */ /* 0x000fe2000f8e00ff */
[----:B0-----:R-:W-:-:S03]  /*5580*/  IADD3 R5, R3, -0x80, RZ ;  /* 0xffffff8003057810 */ /* 0x001fc60007ffe0ff */
[----:B------:R-:W-:Y:S01]  /*5590*/  IMAD R3, R0, UR4, RZ ;  /* 0x0000000400037c24 */ /* 0x000fe2000f8e02ff */
[----:B------:R-:W-:-:S03]  /*55a0*/  LEA.HI R4, R5, R5, RZ, 0x1 ;  /* 0x0000000505047211 */ /* 0x000fc600078f08ff */
[----:B------:R-:W-:Y:S01]  /*55b0*/  IMAD R3, R28, UR5, R3 ;  /* 0x000000051c037c24 */ /* 0x000fe2000f8e0203 */
[----:B------:R-:W-:-:S03]  /*55c0*/  LOP3.LUT R4, R4, 0xfffffffe, RZ, 0xc0, !PT ;  /* 0xfffffffe04047812 */ /* 0x000fc600078ec0ff */
[----:B------:R-:W-:Y:S02]  /*55d0*/  IMAD.IADD R39, R3, 0x1, R31 ;  /* 0x0000000103277824 */ /* 0x000fe400078e021f */
[----:B------:R-:W-:Y:S02]  /*55e0*/  IMAD.IADD R4, R5, 0x1, -R4 ;  /* 0x0000000105047824 */ /* 0x000fe400078e0a04 */
[----:B------:R-:W-:Y:S02]  /*55f0*/  IMAD R5, R0, UR6, RZ ;  /* 0x0000000600057c24 */ /* 0x000fe4000f8e02ff */
[----:B------:R-:W-:Y:S02]  /*5600*/  IMAD.SHL.U32 R24, R4, 0x8, RZ ;  /* 0x0000000804187824 */ /* 0x000fe400078e00ff */
[----:B------:R-:W-:-:S03]  /*5610*/  IMAD R5, R28, UR7, R5 ;  /* 0x000000071c057c24 */ /* 0x000fc6000f8e0205 */
[----:B------:R-:W-:Y:S01]  /*5620*/  SHF.R.S32.HI R25, RZ, 0x1f, R24 ;  /* 0x0000001fff197819 */ /* 0x000fe20000011418 */
        /* <DEDUP_REMOVED lines=18> */
.L_x_1872:
[----:B------:R-:W-:Y:S05]  /*5750*/  BSYNC B6 ;  /* 0x0000000000067941 */ /* 0x000fea0003800000 */
.L_x_1871:
[----:B------:R-:W2:Y:S01]  /*5760*/  LDL R20, [R1+0x4] ;  /* 0x0000040001147983 */ /* 0x000ea20000100800 */
[----:B------:R-:W0:Y:S01]  /*5770*/  LDC.64 R10, c[0x0][0x3d8] ;  /* 0x0000f600ff0a7b82 */ /* 0x000e220000000a00 */
[----:B------:R-:W-:Y:S01]  /*5780*/  ULDC.U8 UR4, c[0x0][0x3f0] ;  /* 0x0000fc0000047ab9 */ /* 0x000fe20000000000 */
[----:B------:R-:W-:Y:S01]  /*5790*/  BSSY B0, `(.L_x_1873) ;  /* 0x00002aa000007945 */ /* 0x000fe20003800000 */
[----:B------:R-:W-:-:S05]  /*57a0*/  ISETP.NE.AND P0, PT, RZ, UR4, PT ;  /* 0x00000004ff007c0c */ /* 0x000fca000bf05270 */
[----:B------:R-:W1:Y:S01]  /*57b0*/  LDC.64 R12, c[0x0][0x3e8] ;  /* 0x0000fa00ff0c7b82 */ /* 0x000e620000000a00 */
[----:B--2---:R-:W-:Y:S01]  /*57c0*/  SHF.R.S32.HI R3, RZ, 0x1f, R20 ;  /* 0x0000001fff037819 */ /* 0x004fe20000011414 */
[----:B0-----:R-:W-:-:S04]  /*57d0*/  IMAD.WIDE.U32 R6, R20, R10, RZ ;  /* 0x0000000a14067225 */ /* 0x001fc800078e00ff */
[C---:B------:R-:W-:Y:S02]  /*57e0*/  IMAD R0, R3.reuse, R10, RZ ;  /* 0x0000000a03007224 */ /* 0x040fe400078e02ff */
[-C--:B-1----:R-:W-:Y:S02]  /*57f0*/  IMAD R8, R3, R12.reuse, RZ ;  /* 0x0000000c03087224 */ /* 0x082fe400078e02ff */
        /* <DEDUP_REMOVED lines=11> */
[----:B------:R-:W-:Y:S01]  /*58b0*/  CS2R R34, SRZ ;  /* 0x0000000000227805 */ /* 0x000fe2000001ff00 */
[----:B------:R-:W-:Y:S02]  /*58c0*/  IMAD.MOV.U32 R38, RZ, RZ, R30 ;  /* 0x000000ffff267224 */ /* 0x000fe400078e001e */
[----:B------:R-:W-:Y:S02]  /*58d0*/  IMAD.MOV.U32 R14, RZ, RZ, R32 ;  /* 0x000000ffff0e7224 */ /* 0x000fe400078e0020 */
[----:B------:R-:W-:Y:S01]  /*58e0*/  IMAD.MOV.U32 R15, RZ, RZ, R37 ;  /* 0x000000ffff0f7224 */ /* 0x000fe200078e0025 */
[----:B0-----:R-:W-:-:S13]  /*58f0*/  ISETP.NE.AND P1, PT, R0, 0x1, PT ;  /* 0x000000010000780c */ /* 0x001fda0003f25270 */
[----:B------:R-:W0:Y:S08]  /*5900*/  @P1 LDC R8, c[0x0][0x42c] ;  /* 0x00010b00ff081b82 */ /* 0x000e300000000800 */
[----:B------:R-:W1:Y:S01]  /*5910*/  @P1 LDC R9, c[0x0][0x430] ;  /* 0x00010c00ff091b82 */ /* 0x000e620000000800 */
[----:B--2---:R-:W-:Y:S01]  /*5920*/  IMAD R0, R20, -0xc0, R21 ;  /* 0xffffff4014007824 */ /* 0x004fe200078e0215 */
[----:B------:R-:W-:-:S04]  /*5930*/  CS2R R20, SRZ ;  /* 0x0000000000147805 */ /* 0x000fc8000001ff00 */
[----:B------:R-:W-:Y:S01]  /*5940*/  VIMNMX R3, R0, 0xc0, PT ;  /* 0x000000c000037848 */ /* 0x000fe20003fe0100 */
[----:B0-----:R-:W-:-:S03]  /*5950*/  @P1 IMAD.HI.U32 R0, R41, R8, RZ ;  /* 0x0000000829001227 */ /* 0x001fc600078e00ff */
[----:B------:R-:W-:Y:S02]  /*5960*/  ISETP.GE.AND P0, PT, R156, R3, PT ;  /* 0x000000039c00720c */ /* 0x000fe40003f06270 */
[----:B-1----:R-:W-:Y:S02]  /*5970*/  @P1 SHF.R.U32.HI R41, RZ, R9, R0 ;  /* 0x00000009ff291219 */ /* 0x002fe40000011600 */
[----:B------:R-:W-:Y:S02]  /*5980*/  CS2R R8, SRZ ;  /* 0x0000000000087805 */ /* 0x000fe4000001ff00 */
[----:B------:R-:W-:-:S07]  /*5990*/  SHF.R.S32.HI R3, RZ, 0x1f, R41 ;  /* 0x0000001fff037819 */ /* 0x000fce0000011429 */
[----:B------:R-:W-:Y:S05]  /*59a0*/  @P0 BRA `(.L_x_1876) ;  /* 0x0000000000840947 */ /* 0x000fea0003800000 */
[----:B------:R-:W-:Y:S01]  /*59b0*/  SHF.R.S32.HI R40, RZ, 0x1f, R156 ;  /* 0x0000001fff287819 */ /* 0x000fe2000001149c */
[-CC-:B------:R-:W-:Y:S01]  /*59c0*/  IMAD.WIDE.U32 R8, R156, R10.reuse, R24.reuse ;  /* 0x0000000a9c087225 */ /* 0x180fe200078e0018 */
[----:B------:R-:W-:Y:S01]  /*59d0*/  ULDC UR4, c[0x0][0x3d4] ;  /* 0x0000f50000047ab9 */ /* 0x000fe20000000800 */
[----:B------:R-:W-:Y:S01]  /*59e0*/  ULDC.64 UR6, c[0x0][0x3c8] ;  /* 0x0000f20000067ab9 */ /* 0x000fe20000000a00 */
[----:B------:R-:W-:Y:S01]  /*59f0*/  ISETP.GE.AND P3, PT, R24, UR4, PT ;  /* 0x0000000418007c0c */ /* 0x000fe2000bf66270 */
[----:B------:R-:W-:Y:S01]  /*5a00*/  IMAD R0, R40, R10, RZ ;  /* 0x0000000a28007224 */ /* 0x000fe200078e02ff */
[----:B------:R-:W-:Y:S01]  /*5a10*/  IADD3 R30, P1, R8, R30, RZ ;  /* 0x0000001e081e7210 */ /* 0x000fe20007f3e0ff */
[-C--:B------:R-:W-:Y:S01]  /*5a20*/  IMAD R5, R40, R12.reuse, RZ ;  /* 0x0000000c28057224 */ /* 0x080fe200078e02ff */
[----:B------:R-:W-:Y:S01]  /*5a30*/  CS2R R34, SRZ ;  /* 0x0000000000227805 */ /* 0x000fe2000001ff00 */
[----:B------:R-:W-:Y:S01]  /*5a40*/  IMAD.WIDE.U32 R20, R156, R12, R24 ;  /* 0x0000000c9c147225 */ /* 0x000fe200078e0018 */
[----:B------:R-:W-:-:S03]  /*5a50*/  CS2R R26, SRZ ;  /* 0x00000000001a7805 */ /* 0x000fc6000001ff00 */
[----:B------:R-:W-:Y:S01]  /*5a60*/  IMAD R0, R156, R11, R0 ;  /* 0x0000000b9c007224 */ /* 0x000fe200078e0200 */
[----:B------:R-:W-:Y:S01]  /*5a70*/  IADD3 R32, P2, R20, R32, RZ ;  /* 0x0000002014207210 */ /* 0x000fe20007f5e0ff */
[----:B------:R-:W-:-:S03]  /*5a80*/  IMAD R5, R156, R13, R5 ;  /* 0x0000000d9c057224 */ /* 0x000fc600078e0205 */
[----:B------:R-:W-:Y:S01]  /*5a90*/  IADD3.X R31, R39, R9, R0, P1, !PT ;  /* 0x00000009271f7210 */ /* 0x000fe20000ffe400 */
[----:B------:R-:W-:Y:S01]  /*5aa0*/  VIADD R0, R24, 0x10 ;  /* 0x0000001018007836 */ /* 0x000fe20000000000 */
[----:B------:R-:W-:Y:S01]  /*5ab0*/  IADD3.X R33, R37, R21, R5, P2, !PT ;  /* 0x0000001525217210 */ /* 0x000fe200017fe405 */
[----:B------:R-:W-:Y:S02]  /*5ac0*/  IMAD R9, R28, 0xc0, RZ ;  /* 0x000000c01c097824 */ /* 0x000fe400078e02ff */
[----:B------:R-:W-:Y:S01]  /*5ad0*/  IMAD.WIDE.U32 R6, R6, 0xc0, R30 ;  /* 0x000000c006067825 */ /* 0x000fe200078e001e */
[----:B------:R-:W-:Y:S01]  /*5ae0*/  ISETP.GE.AND P4, PT, R0, UR4, PT ;  /* 0x0000000400007c0c */ /* 0x000fe2000bf86270 */
[----:B------:R-:W-:Y:S02]  /*5af0*/  ULDC.64 UR4, c[0x0][0x3e0] ;  /* 0x0000f80000047ab9 */ /* 0x000fe40000000a00 */
[----:B------:R-:W-:Y:S01]  /*5b00*/  IMAD.WIDE.U32 R4, R4, 0xc0, R32 ;  /* 0x000000c004047825 */ /* 0x000fe200078e0020 */
[----:B------:R-:W-:-:S03]  /*5b10*/  IADD3 R6, P1, R6, UR6, RZ ;  /* 0x0000000606067c10 */ /* 0x000fc6000ff3e0ff */
[----:B------:R-:W-:Y:S01]  /*5b20*/  IMAD R21, R36, 0xc0, RZ ;  /* 0x000000c024157824 */ /* 0x000fe200078e02ff */
[----:B------:R-:W-:Y:S02]  /*5b30*/  IADD3 R4, P2, R4, UR4, RZ ;  /* 0x0000000404047c10 */ /* 0x000fe4000ff5e0ff */
[----:B------:R-:W-:Y:S02]  /*5b40*/  IADD3.X R7, R7, UR7, R9, P1, !PT ;  /* 0x0000000707077c10 */ /* 0x000fe40008ffe409 */
[----:B------:R-:W-:Y:S02]  /*5b50*/  CS2R R8, SRZ ;  /* 0x0000000000087805 */ /* 0x000fe4000001ff00 */
[----:B------:R-:W-:Y:S02]  /*5b60*/  IADD3.X R5, R5, UR5, R21, P2, !PT ;  /* 0x0000000505057c10 */ /* 0x000fe400097fe415 */
[----:B------:R-:W-:Y:S01]  /*5b70*/  CS2R R20, SRZ ;  /* 0x0000000000147805 */ /* 0x000fe2000001ff00 */
[----:B------:R0:W5:Y:S04]  /*5b80*/  @!P3 LDG.E.64 R34, desc[UR40][R6.64] ;  /* 0x000000280622b981 */ /* 0x000168000c1e1b00 */
[----:B------:R0:W5:Y:S04]  /*5b90*/  @!P4 LDG.E.64 R8, desc[UR40][R6.64+0x10] ;  /* 0x000010280608c981 */ /* 0x000168000c1e1b00 */
[----:B------:R0:W5:Y:S04]  /*5ba0*/  @!P3 LDG.E.64 R26, desc[UR40][R4.64] ;  /* 0x00000028041ab981 */ /* 0x000168000c1e1b00 */
[----:B------:R0:W5:Y:S02]  /*5bb0*/  @!P4 LDG.E.64 R20, desc[UR40][R4.64+0x10] ;  /* 0x000010280414c981 */ /* 0x000164000c1e1b00 */
.L_x_1876:
[----:B------:R-:W-:Y:S05]  /*5bc0*/  BSYNC B1 ;  /* 0x0000000000017941 */ /* 0x000fea0003800000 */
.L_x_1875:
[----:B0-----:R-:W2:Y:S01]  /*5bd0*/  LDL R7, [R1+0x54] ;  /* 0x0000540001077983 */ /* 0x001ea20000100800 */
[-C--:B------:R-:W-:Y:S01]  /*5be0*/  IMAD.WIDE.U32 R4, R41, R10.reuse, R38 ;  /* 0x0000000a29047225 */ /* 0x080fe200078e0026 */
        /* <DEDUP_REMOVED lines=13> */
[----:B------:R-:W-:-:S04]  /*5cc0*/  LOP3.LUT R6, R6, 0xfffffffe, RZ, 0xc0, !PT ;  /* 0xfffffffe06067812 */ /* 0x000fc800078ec0ff */
[----:B------:R-:W-:-:S04]  /*5cd0*/  IADD3 R6, R7, -R6, RZ ;  /* 0x8000000607067210 */ /* 0x000fc80007ffe0ff */
[----:B------:R-:W-:Y:S01]  /*5ce0*/  SHF.L.U32 R5, R6, 0x1f, RZ ;  /* 0x0000001f06057819 */ /* 0x000fe200000006ff */
[----:B------:R-:W-:Y:S06]  /*5cf0*/  BRA.DIV UR4, `(.L_x_1877) ;  /* 0x0000014204e87947 */ /* 0x000fec000b800000 */
.L_x_2077:
[----:B------:R-:W-:-:S03]  /*5d00*/  UMOV UR4, 0xffffffff ;  /* 0xffffffff00047882 */ /* 0x000fc60000000000 */
[----:B------:R-:W-:Y:S05]  /*5d10*/  BRA.DIV UR4, `(.L_x_1878) ;  /* 0x0000014604047947 */ /* 0x000fea000b800000 */
.L_x_2080:
[----:B------:R-:W-:-:S03]  /*5d20*/  UMOV UR4, 0xffffffff ;  /* 0xffffffff00047882 */ /* 0x000fc60000000000 */
[----:B------:R-:W-:Y:S05]  /*5d30*/  BRA.DIV UR4, `(.L_x_1879) ;  /* 0x0000014604247947 */ /* 0x000fea000b800000 */
.L_x_2083:
[----:B------:R-:W-:-:S03]  /*5d40*/  UMOV UR4, 0xffffffff ;  /* 0xffffffff00047882 */ /* 0x000fc60000000000 */
[----:B------:R-:W-:Y:S05]  /*5d50*/  BRA.DIV UR4, `(.L_x_1880) ;  /* 0x0000014604447947 */ /* 0x000fea000b800000 */
.L_x_2086:
[----:B------:R-:W0:Y:S01]  /*5d60*/  SYNCS.PHASECHK.TRANS64.TRYWAIT P1, [R16+URZ+0x13200], R5 ;  /* 0x01320005100075a7 */ /* 0x000e22000802017f */
[----:B------:R-:W-:Y:S04]  /*5d70*/  BSSY B1, `(.L_x_1881) ;  /* 0x0000002000017945 */ /* 0x000fe80003800000 */
[----:B0-----:R-:W-:Y:S05]  /*5d80*/  @!P1 BRA `(.L_x_1882) ;  /* 0x0000014400609947 */ /* 0x001fea0003800000 */
.L_x_2087:
[----:B------:R-:W-:Y:S05]  /*5d90*/  BSYNC B1 ;  /* 0x0000000000017941 */ /* 0x000fea0003800000 */
.L_x_1881:
        /* <DEDUP_REMOVED lines=127> */
.L_x_1885:
[----:B------:R-:W-:Y:S05]  /*6590*/  BSYNC B1 ;  /* 0x0000000000017941 */ /* 0x000fea0003800000 */
.L_x_1884:
        /* <DEDUP_REMOVED lines=10> */
[----:B------:R-:W-:Y:S02]  /*6640*/  SHF.R.U32.HI R10, RZ, 0x8, R8 ;  /* 0x00000008ff0a7819 */ /* 0x000fe40000011608 */
[----:B------:R-:W-:Y:S02]  /*6650*/  LOP3.LUT R15, R13, 0xff, RZ, 0xc0, !PT ;  /* 0x000000ff0d0f7812 */ /* 0x000fe400078ec0ff */
[----:B------:R-:W-:Y:S02]  /*6660*/  PRMT R13, R12, 0x7604, R11 ;  /* 0x000076040c0d7816 */ /* 0x000fe4000000000b */
[----:B------:R-:W-:-:S02]  /*6670*/  PRMT R25, R25, 0x7604, R24 ;  /* 0x0000760419197816 */ /* 0x000fc40000000018 */
[----:B------:R-:W-:Y:S02]  /*6680*/  SHF.R.U32.HI R12, RZ, 0x10, R9 ;  /* 0x00000010ff0c7819 */ /* 0x000fe40000011609 */
[----:B------:R-:W-:Y:S02]  /*6690*/  SHF.R.U32.HI R24, RZ, 0x10, R21 ;  /* 0x00000010ff187819 */ /* 0x000fe40000011615 */
[----:B------:R-:W-:Y:S02]  /*66a0*/  LOP3.LUT R10, R10, 0xff, RZ, 0xc0, !PT ;  /* 0x000000ff0a0a7812 */ /* 0x000fe400078ec0ff */
[----:B------:R-:W-:Y:S02]  /*66b0*/  LOP3.LUT R12, R12, 0xff, RZ, 0xc0, !PT ;  /* 0x000000ff0c0c7812 */ /* 0x000fe400078ec0ff */
[----:B------:R-:W-:Y:S02]  /*66c0*/  LOP3.LUT R24, R24, 0xff, RZ, 0xc0, !PT ;  /* 0x000000ff18187812 */ /* 0x000fe400078ec0ff */
[----:B------:R-:W-:-:S02]  /*66d0*/  LOP3.LUT R14, R20, 0xff, RZ, 0xc0, !PT ;  /* 0x000000ff140e7812 */ /* 0x000fc400078ec0ff */
[----:B------:R-:W-:Y:S02]  /*66e0*/  SHF.R.U32.HI R11, RZ, 0x10, R20 ;  /* 0x00000010ff0b7819 */ /* 0x000fe40000011614 */
[----:B------:R-:W-:Y:S02]  /*66f0*/  PRMT R13, R12, 0x7054, R13 ;  /* 0x000070540c0d7816 */ /* 0x000fe4000000000d */
[----:B------:R-:W-:Y:S02]  /*6700*/  PRMT R25, R24, 0x7054, R25 ;  /* 0x0000705418197816 */ /* 0x000fe40000000019 */
[----:B------:R-:W-:Y:S02]  /*6710*/  PRMT R15, R15, 0x7604, R14 ;  /* 0x000076040f0f7816 */ /* 0x000fe4000000000e */
[----:B------:R-:W-:Y:S02]  /*6720*/  LOP3.LUT R14, R11, 0xff, RZ, 0xc0, !PT ;  /* 0x000000ff0b0e7812 */ /* 0x000fe400078ec0ff */
[----:B------:R-:W-:-:S02]  /*6730*/  LOP3.LUT R25, R25, 0xff000000, R21, 0xf8, !PT ;  /* 0xff00000019197812 */ /* 0x000fc400078ef815 */
[----:B------:R-:W-:Y:S02]  /*6740*/  LOP3.LUT R13, R13, 0xff000000, R9, 0xf8, !PT ;  /* 0xff0000000d0d7812 */ /* 0x000fe400078ef809 */
[----:B------:R-:W-:Y:S02]  /*6750*/  PRMT R15, R14, 0x7054, R15 ;  /* 0x000070540e0f7816 */ /* 0x000fe4000000000f */
[----:B------:R-:W-:Y:S02]  /*6760*/  F2FP.F16.E4M3.UNPACK_B R21, R25 ;  /* 0x00000019ff15723e */ /* 0x000fe400020006ff */
[----:B------:R-:W-:Y:S02]  /*6770*/  F2FP.F16.E4M3.UNPACK_B R14, R13 ;  /* 0x0000000dff0e723e */ /* 0x000fe400020006ff */
[----:B------:R-:W-:Y:S01]  /*6780*/  LOP3.LUT R20, R15, 0xff000000, R20, 0xf8, !PT ;  /* 0xff0000000f147812 */ /* 0x000fe200078ef814 */
[--C-:B------:R-:W-:Y:S01]  /*6790*/  HADD2.F32 R24, -RZ, R21.reuse.H1_H1 ;  /* 0x30000015ff187230 */ /* 0x100fe20000004100 */
[----:B------:R-:W-:Y:S01]  /*67a0*/  F2FP.F16.E4M3.UNPACK_B R25, R25.H1 ;  /* 0x00000019ff19723e */ /* 0x000fe200030006ff */
[----:B------:R-:W-:Y:S01]  /*67b0*/  HADD2.F32 R15, -RZ, R14.H1_H1 ;  /* 0x3000000eff0f7230 */ /* 0x000fe20000004100 */
[----:B------:R-:W-:Y:S01]  /*67c0*/  F2FP.F16.E4M3.UNPACK_B R13, R13.H1 ;  /* 0x0000000dff0d723e */ /* 0x000fe200030006ff */
[----:B------:R-:W-:-:S02]  /*67d0*/  HADD2.F32 R21, -RZ, R21.H0_H0 ;  /* 0x20000015ff157230 */ /* 0x000fc40000004100 */
[----:B------:R-:W-:Y:S01]  /*67e0*/  HADD2.F32 R14, -RZ, R14.H0_H0 ;  /* 0x2000000eff0e7230 */ /* 0x000fe20000004100 */
[----:B--2---:R-:W-:Y:S01]  /*67f0*/  LOP3.LUT P0, RZ, R0, 0x2, RZ, 0xc0, !PT ;  /* 0x0000000200ff7812 */ /* 0x004fe2000780c0ff */
[----:B------:R-:W-:-:S12]  /*6800*/  VIADD R0, R3, 0x20 ;  /* 0x0000002003007836 */ /* 0x000fd80000000000 */
[----:B------:R-:W-:Y:S01]  /*6810*/  @P0 VIADD R0, R3, 0xffffffe0 ;  /* 0xffffffe003000836 */ /* 0x000fe20000000000 */
[----:B------:R-:W-:-:S04]  /*6820*/  LOP3.LUT R3, R8, 0xff, RZ, 0xc0, !PT ;  /* 0x000000ff08037812 */ /* 0x000fc800078ec0ff */
[----:B0-----:R-:W0:Y:S01]  /*6830*/  LDS.128 R4, [R0+0xb000] ;  /* 0x00b0000000047984 */ /* 0x001e220000000c00 */
[----:B------:R-:W-:Y:S02]  /*6840*/  PRMT R10, R10, 0x7604, R3 ;  /* 0x000076040a0a7816 */ /* 0x000fe40000000003 */
[----:B------:R-:W-:-:S04]  /*6850*/  SHF.R.U32.HI R3, RZ, 0x10, R8 ;  /* 0x00000010ff037819 */ /* 0x000fc80000011608 */
[----:B------:R-:W-:-:S04]  /*6860*/  LOP3.LUT R3, R3, 0xff, RZ, 0xc0, !PT ;  /* 0x000000ff03037812 */ /* 0x000fc800078ec0ff */
[----:B------:R-:W-:-:S04]  /*6870*/  PRMT R11, R3, 0x7054, R10 ;  /* 0x00007054030b7816 */ /* 0x000fc8000000000a */
[----:B------:R-:W-:Y:S02]  /*6880*/  LOP3.LUT R12, R11, 0xff000000, R8, 0xf8, !PT ;  /* 0xff0000000b0c7812 */ /* 0x000fe400078ef808 */
[-C--:B0-----:R-:W-:Y:S02]  /*6890*/  F2FP.F16.E4M3.UNPACK_B R3, R6.reuse.H1 ;  /* 0x00000006ff03723e */ /* 0x081fe400030006ff */
        /* <DEDUP_REMOVED lines=81> */
.L_x_1874:
[----:B------:R-:W2:Y:S01]  /*6db0*/  LDL R5, [R1+0xc] ;  /* 0x00000c0001057983 */ /* 0x000ea20000100800 */
[----:B------:R-:W-:Y:S01]  /*6dc0*/  SHF.R.S32.HI R3, RZ, 0x1f, R156 ;  /* 0x0000001fff037819 */ /* 0x000fe2000001149c */
[----:B------:R-:W0:Y:S02]  /*6dd0*/  LDC R41, c[0x0][0x3d4] ;  /* 0x0000f500ff297b82 */ /* 0x000e240000000800 */
[----:B------:R-:W2:Y:S01]  /*6de0*/  LDL R35, [R1+0x4] ;  /* 0x0000040001237983 */ /* 0x000ea20000100800 */
[----:B------:R-:W-:-:S03]  /*6df0*/  SHF.R.S32.HI R9, RZ, 0x1f, R18 ;  /* 0x0000001fff097819 */ /* 0x000fc60000011412 */
[----:B------:R-:W3:Y:S01]  /*6e00*/  LDL R34, [R1+0x54] ;  /* 0x0000540001227983 */ /* 0x000ee20000100800 */
[----:B------:R-:W-:Y:S01]  /*6e10*/  IMAD.MOV.U32 R8, RZ, RZ, R18 ;  /* 0x000000ffff087224 */ /* 0x000fe200078e0012 */
[----:B------:R-:W-:Y:S01]  /*6e20*/  ULDC.64 UR4, c[0x0][0x3c8] ;  /* 0x0000f20000047ab9 */ /* 0x000fe20000000a00 */
[-C--:B------:R-:W-:Y:S01]  /*6e30*/  IMAD R0, R3, R10.reuse, RZ ;  /* 0x0000000a03007224 */ /* 0x080fe200078e02ff */
[----:B------:R-:W-:Y:S01]  /*6e40*/  ULDC.64 UR6, c[0x0][0x3e0] ;  /* 0x0000f80000067ab9 */ /* 0x000fe20000000a00 */
[----:B------:R-:W-:-:S04]  /*6e50*/  IMAD.WIDE.U32 R14, R156, R10, R8 ;  /* 0x0000000a9c0e7225 */ /* 0x000fc800078e0008 */
[-C--:B------:R-:W-:Y:S02]  /*6e60*/  IMAD R3, R3, R12.reuse, RZ ;  /* 0x0000000c03037224 */ /* 0x080fe400078e02ff */
[----:B------:R-:W-:Y:S01]  /*6e70*/  IMAD.WIDE.U32 R20, R156, R12, R8 ;  /* 0x0000000c9c147225 */ /* 0x000fe200078e0008 */
[----:B------:R-:W-:-:S03]  /*6e80*/  IADD3 R8, P0, R14, R30, RZ ;  /* 0x0000001e0e087210 */ /* 0x000fc60007f1e0ff */
[----:B------:R-:W-:Y:S01]  /*6e90*/  IMAD R0, R156, R11, R0 ;  /* 0x0000000b9c007224 */ /* 0x000fe200078e0200 */
[----:B------:R-:W-:Y:S01]  /*6ea0*/  IADD3 R14, P1, R20, R32, RZ ;  /* 0x00000020140e7210 */ /* 0x000fe20007f3e0ff */
[----:B------:R-:W-:-:S03]  /*6eb0*/  IMAD R3, R156, R13, R3 ;  /* 0x0000000d9c037224 */ /* 0x000fc600078e0203 */
[----:B------:R-:W-:Y:S02]  /*6ec0*/  IADD3.X R9, R39, R0, R15, P0, !PT ;  /* 0x0000000027097210 */ /* 0x000fe400007fe40f */
[----:B------:R-:W1:Y:S01]  /*6ed0*/  LDC R0, c[0x0][0x428] ;  /* 0x00010a00ff007b82 */ /* 0x000e620000000800 */
[----:B------:R-:W-:Y:S01]  /*6ee0*/  IADD3.X R15, R37, R3, R21, P1, !PT ;  /* 0x00000003250f7210 */ /* 0x000fe20000ffe415 */
[----:B------:R-:W-:-:S04]  /*6ef0*/  IMAD.WIDE.U32 R6, R6, 0xc0, R8 ;  /* 0x000000c006067825 */ /* 0x000fc800078e0008 */
[----:B------:R-:W-:Y:S01]  /*6f00*/  IMAD R3, R28, 0xc0, RZ ;  /* 0x000000c01c037824 */ /* 0x000fe200078e02ff */
[----:B------:R-:W-:Y:S02]  /*6f10*/  IADD3 R8, P1, R6, UR4, RZ ;  /* 0x0000000406087c10 */ /* 0x000fe4000ff3e0ff */
[----:B------:R-:W-:Y:S02]  /*6f20*/  CS2R R24, SRZ ;  /* 0x0000000000187805 */ /* 0x000fe4000001ff00 */
[----:B------:R-:W-:Y:S02]  /*6f30*/  CS2R R26, SRZ ;  /* 0x00000000001a7805 */ /* 0x000fe4000001ff00 */
[----:B------:R-:W-:Y:S02]  /*6f40*/  IADD3.X R9, R3, UR5, R7, P1, !PT ;  /* 0x0000000503097c10 */ /* 0x000fe40008ffe407 */
[----:B------:R-:W-:Y:S01]  /*6f50*/  CS2R R6, SRZ ;  /* 0x0000000000067805 */ /* 0x000fe2000001ff00 */
[----:B------:R-:W-:-:S02]  /*6f60*/  IMAD.MOV.U32 R38, RZ, RZ, R30 ;  /* 0x000000ffff267224 */ /* 0x000fc400078e001e */
[----:B--2---:R-:W-:-:S05]  /*6f70*/  IMAD R5, R35, -0xc0, R5 ;  /* 0xffffff4023057824 */ /* 0x004fca00078e0205 */
[----:B------:R-:W-:Y:S01]  /*6f80*/  VIMNMX R31, R5, 0xc0, PT ;  /* 0x000000c0051f7848 */ /* 0x000fe20003fe0100 */
[----:B------:R-:W-:-:S03]  /*6f90*/  IMAD.WIDE.U32 R4, R4, 0xc0, R14 ;  /* 0x000000c004047825 */ /* 0x000fc600078e000e */
[----:B------:R-:W-:Y:S01]  /*6fa0*/  ISETP.GE.AND P0, PT, R156, R31, PT ;  /* 0x0000001f9c00720c */ /* 0x000fe20003f06270 */
[----:B------:R-:W-:Y:S01]  /*6fb0*/  IMAD R15, R36, 0xc0, RZ ;  /* 0x000000c0240f7824 */ /* 0x000fe200078e02ff */
[----:B------:R-:W-:Y:S02]  /*6fc0*/  IADD3 R14, P2, R4, UR6, RZ ;  /* 0x00000006040e7c10 */ /* 0x000fe4000ff5e0ff */
[----:B0-----:R-:W-:Y:S02]  /*6fd0*/  ISETP.GE.OR P0, PT, R18, R41, P0 ;  /* 0x000000291200720c */ /* 0x001fe40000706670 */
[----:B------:R-:W-:Y:S02]  /*6fe0*/  IADD3.X R15, R15, UR7, R5, P2, !PT ;  /* 0x000000070f0f7c10 */ /* 0x000fe400097fe405 */
[----:B------:R-:W-:-:S09]  /*6ff0*/  CS2R R4, SRZ ;  /* 0x0000000000047805 */ /* 0x000fd2000001ff00 */
[----:B------:R0:W5:Y:S04]  /*7000*/  @!P0 LDG.E.128 R4, desc[UR40][R8.64] ;  /* 0x0000002808048981 */ /* 0x000168000c1e1d00 */
[----:B------:R2:W5:Y:S01]  /*7010*/  @!P0 LDG.E.128 R24, desc[UR40][R14.64] ;  /* 0x000000280e188981 */ /* 0x000562000c1e1d00 */
[----:B-1----:R-:W-:-:S13]  /*7020*/  ISETP.NE.AND P0, PT, R0, 0x1, PT ;  /* 0x000000010000780c */ /* 0x002fda0003f05270 */
[----:B------:R-:W1:Y:S08]  /*7030*/  @P0 LDC R0, c[0x0][0x42c] ;  /* 0x00010b00ff000b82 */ /* 0x000e700000000800 */
[----:B------:R-:W4:Y:S01]  /*7040*/  @P0 LDC R21, c[0x0][0x430] ;  /* 0x00010c00ff150b82 */ /* 0x000f220000000800 */
[----:B------:R-:W-:Y:S01]  /*7050*/  IMAD R3, R35, 0xc0, R156 ;  /* 0x000000c023037824 */ /* 0x000fe200078e029c */
[----:B------:R-:W-:-:S03]  /*7060*/  MOV R36, R32 ;  /* 0x0000002000247202 */ /* 0x000fc60000000f00 */
[----:B-1----:R-:W-:-:S05]  /*7070*/  @P0 IMAD.HI.U32 R0, R3, R0, RZ ;  /* 0x0000000003000227 */ /* 0x002fca00078e00ff */
[----:B----4-:R-:W-:-:S04]  /*7080*/  @P0 SHF.R.U32.HI R3, RZ, R21, R0 ;  /* 0x00000015ff030219 */ /* 0x010fc80000011600 */
[----:B------:R-:W-:Y:S01]  /*7090*/  SHF.R.S32.HI R21, RZ, 0x1f, R3 ;  /* 0x0000001fff157819 */ /* 0x000fe20000011403 */
[----:B0-----:R-:W-:-:S04]  /*70a0*/  IMAD.WIDE.U32 R8, R3, R10, R38 ;  /* 0x0000000a03087225 */ /* 0x001fc800078e0026 */
[C---:B------:R-:W-:Y:S02]  /*70b0*/  IMAD R10, R21.reuse, R10, RZ ;  /* 0x0000000a150a7224 */ /* 0x040fe400078e02ff */
[-C--:B------:R-:W-:Y:S02]  /*70c0*/  IMAD R0, R21, R12.reuse, RZ ;  /* 0x0000000c15007224 */ /* 0x080fe400078e02ff */
[----:B--2---:R-:W-:Y:S01]  /*70d0*/  IMAD.WIDE.U32 R14, R3, R12, R36 ;  /* 0x0000000c030e7225 */ /* 0x004fe200078e0024 */
[----:B------:R-:W-:-:S03]  /*70e0*/  IADD3 R8, P0, R8, UR4, RZ ;  /* 0x0000000408087c10 */ /* 0x000fc6000ff1e0ff */
[C---:B------:R-:W-:Y:S02]  /*70f0*/  IMAD R11, R3.reuse, R11, R10 ;  /* 0x0000000b030b7224 */ /* 0x040fe400078e020a */
[----:B------:R-:W-:Y:S01]  /*7100*/  IMAD R3, R3, R13, R0 ;  /* 0x0000000d03037224 */ /* 0x000fe200078e0200 */
[----:B------:R-:W-:Y:S01]  /*7110*/  IADD3 R0, P1, R14, UR6, RZ ;  /* 0x000000060e007c10 */ /* 0x000fe2000ff3e0ff */
[----:B------:R-:W-:Y:S01]  /*7120*/  UMOV UR4, 0xffffffff ;  /* 0xffffffff00047882 */ /* 0x000fe20000000000 */
[----:B------:R-:W-:Y:S02]  /*7130*/  IADD3.X R13, R9, UR5, R11, P0, !PT ;  /* 0x00000005090d7c10 */ /* 0x000fe400087fe40b */
[----:B------:R-:W-:Y:S02]  /*7140*/  IADD3.X R3, R15, UR7, R3, P1, !PT ;  /* 0x000000070f037c10 */ /* 0x000fe40008ffe403 */
[----:B---3--:R-:W-:Y:S01]  /*7150*/  LEA.HI R9, R34, R34, RZ, 0x1 ;  /* 0x0000002222097211 */ /* 0x008fe200078f08ff */
[----:B------:R-:W-:Y:S06]  /*7160*/  BRA.DIV UR4, `(.L_x_1886) ;  /* 0x00000132047c7947 */ /* 0x000fec000b800000 */
.L_x_2090:
[----:B------:R-:W-:Y:S01]  /*7170*/  UMOV UR4, 0xffffffff ;  /* 0xffffffff00047882 */ /* 0x000fe20000000000 */
[----:B------:R-:W-:Y:S02]  /*7180*/  LOP3.LUT R9, R9, 0xfffffffe, RZ, 0xc0, !PT ;  /* 0xfffffffe09097812 */ /* 0x000fe400078ec0ff */
[----:B------:R-:W-:Y:S05]  /*7190*/  BRA.DIV UR4, `(.L_x_1887) ;  /* 0x0000013204947947 */ /* 0x000fea000b800000 */
.L_x_2093:
[----:B------:R-:W-:Y:S01]  /*71a0*/  UMOV UR4, 0xffffffff ;  /* 0xffffffff00047882 */ /* 0x000fe20000000000 */
[----:B------:R-:W-:Y:S02]  /*71b0*/  IMAD.IADD R9, R34, 0x1, -R9 ;  /* 0x0000000122097824 */ /* 0x000fe400078e0a09 */
[----:B------:R-:W-:Y:S05]  /*71c0*/  BRA.DIV UR4, `(.L_x_1888) ;  /* 0x0000013204b07947 */ /* 0x000fea000b800000 */
.L_x_2096:
[----:B------:R-:W-:Y:S01]  /*71d0*/  UMOV UR4, 0xffffffff ;  /* 0xffffffff00047882 */ /* 0x000fe20000000000 */
[----:B------:R-:W-:Y:S02]  /*71e0*/  SHF.L.U32 R3, R9, 0x1f, RZ ;  /* 0x0000001f09037819 */ /* 0x000fe400000006ff */
[----:B------:R-:W-:Y:S05]  /*71f0*/  BRA.DIV UR4, `(.L_x_1889) ;  /* 0x0000013204cc7947 */ /* 0x000fea000b800000 */
.L_x_2099:
[----:B------:R-:W0:Y:S01]  /*7200*/  SYNCS.PHASECHK.TRANS64.TRYWAIT P1, [R16+URZ+0x13200], R3 ;  /* 0x01320003100075a7 */ /* 0x000e22000802017f */
[----:B------:R-:W-:Y:S01]  /*7210*/  ISETP.GE.AND P0, PT, R18, R41, PT ;  /* 0x000000291200720c */ /* 0x000fe20003f06270 */
[----:B------:R-:W-:Y:S03]  /*7220*/  BSSY B1, `(.L_x_1890) ;  /* 0x0000003000017945 */ /* 0x000fe60003800000 */
[----:B------:R-:W-:Y:S01]  /*7230*/  ISETP.GE.OR P0, PT, R156, R31, P0 ;  /* 0x0000001f9c00720c */ /* 0x000fe20000706670 */
[----:B0-----:R-:W-:-:S12]  /*7240*/  @!P1 BRA `(.L_x_1891) ;  /* 0x0000013000e09947 */ /* 0x001fd80003800000 */
.L_x_2100:
[----:B------:R-:W-:Y:S05]  /*7250*/  BSYNC B1 ;  /* 0x0000000000017941 */ /* 0x000fea0003800000 */
.L_x_1890:
[----:B------:R-:W-:Y:S05]  /*7260*/  @P0 BRA `(.L_x_1883) ;  /* 0x0000000c00f00947 */ /* 0x000fea0003800000 */
[----:B------:R-:W2:Y:S04]  /*7270*/  LDL R15, [R1+0x24] ;  /* 0x00002400010f7983 */ /* 0x000ea80000100800 */
[----:B------:R-:W3:Y:S04]  /*7280*/  LDL R36, [R1+0x28] ;  /* 0x0000280001247983 */ /* 0x000ee80000100800 */
[----:B------:R-:W4:Y:S04]  /*7290*/  LDL R32, [R1+0x2c] ;  /* 0x00002c0001207983 */ /* 0x000f280000100800 */
[----:B------:R-:W4:Y:S01]  /*72a0*/  LDL R51, [R1+0x64] ;  /* 0x0000640001337983 */ /* 0x000f220000100800 */
[----:B0----5:R-:W-:-:S02]  /*72b0*/  SHF.R.U32.HI R3, RZ, 0x8, R4 ;  /* 0x00000008ff037819 */ /* 0x021fc40000011604 */
[----:B------:R-:W-:Y:S02]  /*72c0*/  LOP3.LUT R0, R4, 0xff, RZ, 0xc0, !PT ;  /* 0x000000ff04007812 */ /* 0x000fe400078ec0ff */
[----:B------:R-:W-:Y:S02]  /*72d0*/  LOP3.LUT R3, R3, 0xff, RZ, 0xc0, !PT ;  /* 0x000000ff03037812 */ /* 0x000fe400078ec0ff */
[----:B------:R-:W-:Y:S02]  /*72e0*/  SHF.R.U32.HI R9, RZ, 0x8, R6 ;  /* 0x00000008ff097819 */ /* 0x000fe40000011606 */
[----:B------:R-:W-:Y:S02]  /*72f0*/  PRMT R20, R3, 0x7604, R0 ;  /* 0x0000760403147816 */ /* 0x000fe40000000000 */
[----:B------:R-:W-:Y:S02]  /*7300*/  SHF.R.U32.HI R14, RZ, 0x8, R5 ;  /* 0x00000008ff0e7819 */ /* 0x000fe40000011605 */
[----:B------:R-:W-:-:S02]  /*7310*/  LOP3.LUT R0, R6, 0xff, RZ, 0xc0, !PT ;  /* 0x000000ff06007812 */ /* 0x000fc400078ec0ff */
        /* <DEDUP_REMOVED lines=18> */
[----:B------:R-:W-:-:S02]  /*7440*/  PRMT R33, R11, 0x7604, R10 ;  /* 0x000076040b217816 */ /* 0x000fc4000000000a */
[----:B------:R-:W-:Y:S02]  /*7450*/  PRMT R37, R13, 0x7604, R12 ;  /* 0x000076040d257816 */ /* 0x000fe4000000000c */
[----:B------:R-:W-:Y:S02]  /*7460*/  SHF.R.U32.HI R30, RZ, 0x8, R27 ;  /* 0x00000008ff1e7819 */ /* 0x000fe4000001161b */
[----:B------:R-:W-:Y:S02]  /*7470*/  LOP3.LUT R21, R27, 0xff, RZ, 0xc0, !PT ;  /* 0x000000ff1b157812 */ /* 0x000fe400078ec0ff */
[----:B------:R-:W-:-:S04]  /*7480*/  LOP3.LUT R30, R30, 0xff, RZ, 0xc0, !PT ;  /* 0x000000ff1e1e7812 */ /* 0x000fc800078ec0ff */
[----:B------:R-:W-:Y:S02]  /*7490*/  PRMT R41, R30, 0x7604, R21 ;  /* 0x000076041e297816 */ /* 0x000fe40000000015 */
[----:B------:R-:W-:Y:S02]  /*74a0*/  SHF.R.U32.HI R21, RZ, 0x10, R5 ;  /* 0x00000010ff157819 */ /* 0x000fe40000011605 */
[----:B------:R-:W-:Y:S02]  /*74b0*/  SHF.R.U32.HI R30, RZ, 0x10, R6 ;  /* 0x00000010ff1e7819 */ /* 0x000fe40000011606 */
[----:B------:R-:W-:Y:S02]  /*74c0*/  LOP3.LUT R21, R21, 0xff, RZ, 0xc0, !PT ;  /* 0x000000ff15157812 */ /* 0x000fe400078ec0ff */
[----:B------:R-:W-:Y:S02]  /*74d0*/  LOP3.LUT R30, R30, 0xff, RZ, 0xc0, !PT ;  /* 0x000000ff1e1e7812 */ /* 0x000fe400078ec0ff */
[----:B------:R-:W-:-:S02]  /*74e0*/  PRMT R21, R21, 0x7054, R28 ;  /* 0x0000705415157816 */ /* 0x000fc4000000001c */
[----:B------:R-:W-:Y:S02]  /*74f0*/  SHF.R.U32.HI R28, RZ, 0x10, R25 ;  /* 0x00000010ff1c7819 */ /* 0x000fe40000011619 */
[----:B------:R-:W-:Y:S02]  /*7500*/  PRMT R31, R30, 0x7054, R31 ;  /* 0x000070541e1f7816 */ /* 0x000fe4000000001f */
[----:B------:R-:W-:Y:S02]  /*7510*/  LOP3.LUT R28, R28, 0xff, RZ, 0xc0, !PT ;  /* 0x000000ff1c1c7812 */ /* 0x000fe400078ec0ff */
[----:B------:R-:W-:Y:S02]  /*7520*/  SHF.R.U32.HI R30, RZ, 0x10, R26 ;  /* 0x00000010ff1e7819 */ /* 0x000fe4000001161a */
[----:B------:R-:W-:Y:S02]  /*7530*/  PRMT R37, R28, 0x7054, R37 ;  /* 0x000070541c257816 */ /* 0x000fe40000000025 */
[----:B------:R-:W-:-:S02]  /*7540*/  LOP3.LUT R30, R30, 0xff, RZ, 0xc0, !PT ;  /* 0x000000ff1e1e7812 */ /* 0x000fc400078ec0ff */
[----:B------:R-:W-:Y:S02]  /*7550*/  LOP3.LUT R28, R21, 0xff000000, R5, 0xf8, !PT ;  /* 0xff000000151c7812 */ /* 0x000fe400078ef805 */
[----:B--2---:R-:W-:Y:S02]  /*7560*/  LOP3.LUT R0, R15, 0x30, R0, 0xf8, !PT ;  /* 0x000000300f007812 */ /* 0x004fe400078ef800 */
[----:B------:R-:W-:Y:S02]  /*7570*/  LOP3.LUT R15, R3, 0xff, RZ, 0xc0, !PT ;  /* 0x000000ff030f7812 */ /* 0x000fe400078ec0ff */
[----:B---3--:R-:W-:Y:S02]  /*7580*/  LOP3.LUT R3, R0, R36, RZ, 0x3c, !PT ;  /* 0x0000002400037212 */ /* 0x008fe400078e3cff */
[----:B------:R-:W-:Y:S02]  /*7590*/  PRMT R39, R15, 0x7604, R14 ;  /* 0x000076040f277816 */ /* 0x000fe4000000000e */
[----:B----4-:R-:W-:-:S02]  /*75a0*/  IADD3 R0, R16, R32, R3 ;  /* 0x0000002010007210 */ /* 0x010fc40007ffe003 */
[----:B------:R-:W-:Y:S01]  /*75b0*/  SHF.R.U32.HI R3, RZ, 0x10, R4 ;  /* 0x00000010ff037819 */ /* 0x000fe20000011604 */
[----:B------:R-:W0:Y:S01]  /*75c0*/  LDS.128 R8, [R51+0xb000] ;  /* 0x00b0000033087984 */ /* 0x000e220000000c00 */
[----:B------:R-:W-:Y:S02]  /*75d0*/  SHF.R.U32.HI R32, RZ, 0x10, R7 ;  /* 0x00000010ff207819 */ /* 0x000fe40000011607 */
[----:B------:R-:W-:Y:S01]  /*75e0*/  LOP3.LUT R3, R3, 0xff, RZ, 0xc0, !PT ;  /* 0x000000ff03037812 */ /* 0x000fe200078ec0ff */
[----:B------:R-:W1:Y:S01]  /*75f0*/  LDS.128 R12, [R0+0xb000] ;  /* 0x00b00000000c7984 */ /* 0x000e620000000c00 */
[----:B------:R-:W-:Y:S02]  /*7600*/  LOP3.LUT R32, R32, 0xff, RZ, 0xc0, !PT ;  /* 0x000000ff20207812 */ /* 0x000fe400078ec0ff */
[----:B------:R-:W-:Y:S02]  /*7610*/  PRMT R3, R3, 0x7054, R20 ;  /* 0x0000705403037816 */ /* 0x000fe40000000014 */
[----:B------:R-:W-:-:S02]  /*7620*/  SHF.R.U32.HI R20, RZ, 0x10, R24 ;  /* 0x00000010ff147819 */ /* 0x000fc40000011618 */
[----:B------:R-:W-:Y:S02]  /*7630*/  PRMT R33, R32, 0x7054, R33 ;  /* 0x0000705420217816 */ /* 0x000fe40000000021 */
[----:B------:R-:W-:Y:S02]  /*7640*/  LOP3.LUT R20, R20, 0xff, RZ, 0xc0, !PT ;  /* 0x000000ff14147812 */ /* 0x000fe400078ec0ff */
[----:B------:R-:W-:Y:S02]  /*7650*/  SHF.R.U32.HI R32, RZ, 0x10, R27 ;  /* 0x00000010ff207819 */ /* 0x000fe4000001161b */
[----:B------:R-:W-:Y:S02]  /*7660*/  PRMT R35, R20, 0x7054, R35 ;  /* 0x0000705414237816 */ /* 0x000fe40000000023 */
[----:B------:R-:W-:Y:S02]  /*7670*/  LOP3.LUT R32, R32, 0xff, RZ, 0xc0, !PT ;  /* 0x000000ff20207812 */ /* 0x000fe400078ec0ff */
[----:B------:R-:W-:-:S02]  /*7680*/  LOP3.LUT R20, R3, 0xff000000, R4, 0xf8, !PT ;  /* 0xff00000003147812 */ /* 0x000fc400078ef804 */
[----:B------:R-:W-:Y:S02]  /*7690*/  LOP3.LUT R3, R31, 0xff000000, R6, 0xf8, !PT ;  /* 0xff0000001f037812 */ /* 0x000fe400078ef806 */
[----:B------:R-:W-:Y:S02]  /*76a0*/  LOP3.LUT R31, R37, 0xff000000, R25, 0xf8, !PT ;  /* 0xff000000251f7812 */ /* 0x000fe400078ef819 */
[----:B------:R-:W-:Y:S02]  /*76b0*/  PRMT R41, R32, 0x7054, R41 ;  /* 0x0000705420297816 */ /* 0x000fe40000000029 */
[----:B------:R-:W-:Y:S02]  /*76c0*/  PRMT R39, R30, 0x7054, R39 ;  /* 0x000070541e277816 */ /* 0x000fe40000000027 */
[----:B------:R-:W-:Y:S02]  /*76d0*/  LOP3.LUT R24, R35, 0xff000000, R24, 0xf8, !PT ;  /* 0xff00000023187812 */ /* 0x000fe400078ef818 */
[----:B------:R-:W-:-:S02]  /*76e0*/  F2FP.F16.E4M3.UNPACK_B R34, R31 ;  /* 0x0000001fff22723e */ /* 0x000fc400020006ff */
[----:B------:R-:W-:Y:S02]  /*76f0*/  LOP3.LUT R5, R39, 0xff000000, R26, 0xf8, !PT ;  /* 0xff00000027057812 */ /* 0x000fe400078ef81a */
[----:B------:R-:W-:Y:S01]  /*7700*/  LOP3.LUT R41, R41, 0xff000000, R27, 0xf8, !PT ;  /* 0xff00000029297812 */ /* 0x000fe200078ef81b */
[----:B------:R-:W-:Y:S01]  /*7710*/  HADD2.F32 R39, -RZ, R34.H0_H0 ;  /* 0x20000022ff277230 */ /* 0x000fe20000004100 */
[----:B------:R-:W-:Y:S02]  /*7720*/  LOP3.LUT R36, R33, 0xff000000, R7, 0xf8, !PT ;  /* 0xff00000021247812 */ /* 0x000fe400078ef807 */
[-C--:B0-----:R-:W-:Y:S02]  /*7730*/  F2FP.F16.E4M3.UNPACK_B R21, R8.reuse ;  /* 0x00000008ff15723e */ /* 0x081fe400020006ff */
[----:B------:R-:W-:Y:S02]  /*7740*/  F2FP.F16.E4M3.UNPACK_B R32, R8.H1 ;  /* 0x00000008ff20723e */ /* 0x000fe400030006ff */
[----:B------:R-:W-:-:S02]  /*7750*/  F2FP.F16.E4M3.UNPACK_B R30, R11 ;  /* 0x0000000bff1e723e */ /* 0x000fc400020006ff */
[----:B------:R-:W-:Y:S02]  /*7760*/  F2FP.F16.E4M3.UNPACK_B R35, R11.H1 ;  /* 0x0000000bff23723e */ /* 0x000fe400030006ff */
[----:B-1----:R-:W-:Y:S02]  /*7770*/  F2FP.F16.E4M3.UNPACK_B R8, R13 ;  /* 0x0000000dff08723e */ /* 0x002fe400020006ff */
[----:B------:R-:W-:Y:S02]  /*7780*/  F2FP.F16.E4M3.UNPACK_B R11, R28 ;  /* 0x0000001cff0b723e */ /* 0x000fe400020006ff */
[----:B------:R-:W-:Y:S01]  /*7790*/  F2FP.F16.E4M3.UNPACK_B R25, R9 ;  /* 0x00000009ff19723e */ /* 0x000fe200020006ff */
[--C-:B------:R-:W-:Y:S01]  /*77a0*/  HADD2.F32 R6, -RZ, R8.reuse.H0_H0 ;  /* 0x20000008ff067230 */ /* 0x100fe20000004100 */
[----:B------:R-:W-:Y:S01]  /*77b0*/  F2FP.F16.E4M3.UNPACK_B R27, R13.H1 ;  /* 0x0000000dff1b723e */ /* 0x000fe200030006ff */
[----:B------:R-:W-:Y:S01]  /*77c0*/  HADD2.F32 R13, -RZ, R11.H0_H0 ;  /* 0x2000000bff0d7230 */ /* 0x000fe20000004100 */
[----:B------:R-:W-:Y:S01]  /*77d0*/  F2FP.F16.E4M3.UNPACK_B R26, R9.H1 ;  /* 0x00000009ff1a723e */ /* 0x000fe200030006ff */
[--C-:B------:R-:W-:Y:S01]  /*77e0*/  HADD2.F32 R9, -RZ, R25.reuse.H0_H0 ;  /* 0x20000019ff097230 */ /* 0x100fe20000004100 */
[-C--:B------:R-:W-:Y:S01]  /*77f0*/  F2FP.F16.E4M3.UNPACK_B R33, R15.reuse ;  /* 0x0000000fff21723e */ /* 0x080fe200020006ff */
[----:B------:R-:W-:Y:S01]  /*7800*/  HADD2.F32 R8, -RZ, R8.H1_H1 ;  /* 0x30000008ff087230 */ /* 0x000fe20000004100 */
[----:B------:R-:W-:Y:S01]  /*7810*/  F2FP.F16.E4M3.UNPACK_B R38, R15.H1 ;  /* 0x0000000fff26723e */ /* 0x000fe200030006ff */
[C---:B------:R-:W-:Y:S01]  /*7820*/  FMUL.FTZ R40, R6.reuse, R13 ;  /* 0x0000000d06287220 */ /* 0x040fe20000410000 */
[-C--:B------:R-:W-:Y:S01]  /*7830*/  F2FP.F16.E4M3.UNPACK_B R15, R12.reuse ;  /* 0x0000000cff0f723e */ /* 0x080fe200020006ff */
[----:B------:R-:W-:Y:S01]  /*7840*/  HADD2.F32 R25, -RZ, R25.H1_H1 ;  /* 0x30000019ff197230 */ /* 0x000fe20000004100 */
[----:B------:R-:W-:Y:S01]  /*7850*/  F2FP.F16.E4M3.UNPACK_B R37, R12.H1 ;  /* 0x0000000cff25723e */ /* 0x000fe200030006ff */
[----:B------:R-:W-:Y:S01]  /*7860*/  FMUL.FTZ R12, R6, R39 ;  /* 0x00000027060c7220 */ /* 0x000fe20000410000 */
[----:B------:R-:W-:-:S02]  /*7870*/  F2FP.F16.E4M3.UNPACK_B R31, R31.H1 ;  /* 0x0000001fff1f723e */ /* 0x000fc400030006ff */
[----:B------:R-:W-:Y:S01]  /*7880*/  F2FP.F16.E4M3.UNPACK_B R28, R28.H1 ;  /* 0x0000001cff1c723e */ /* 0x000fe200030006ff */
[C---:B------:R-:W-:Y:S01]  /*7890*/  FFMA.FTZ R6, R9.reuse, R13, -R12 ;  /* 0x0000000d09067223 */ /* 0x040fe2000001080c */
[----:B------:R-:W-:Y:S01]  /*78a0*/  FFMA.FTZ R9, R9, R39, R40 ;  /* 0x0000002709097223 */ /* 0x000fe20000010028 */
[----:B------:R-:W-:Y:S01]  /*78b0*/  HADD2.F32 R12, -RZ, R11.H1_H1 ;  /* 0x3000000bff0c7230 */ /* 0x000fe20000004100 */
[-C--:B------:R-:W-:Y:S01]  /*78c0*/  F2FP.F16.E4M3.UNPACK_B R7, R14.reuse ;  /* 0x0000000eff07723e */ /* 0x080fe200020006ff */
[----:B------:R-:W-:Y:S01]  /*78d0*/  HADD2.F32 R39, -RZ, R34.H1_H1 ;  /* 0x30000022ff277230 */ /* 0x000fe20000004100 */
[----:B------:R-:W-:Y:S01]  /*78e0*/  F2FP.F16.E4M3.UNPACK_B R14, R14.H1 ;  /* 0x0000000eff0e723e */ /* 0x000fe200030006ff */
[----:B------:R-:W-:Y:S01]  /*78f0*/  HADD2.F32 R40, -RZ, R31.H0_H0 ;  /* 0x2000001fff287230 */ /* 0x000fe20000004100 */
[----:B------:R-:W-:Y:S01]  /*7900*/  F2FP.F16.E4M3.UNPACK_B R4, R10 ;  /* 0x0000000aff04723e */ /* 0x000fe200020006ff */
[----:B------:R-:W-:Y:S02]  /*7910*/  HADD2.F32 R11, -RZ, R27.H0_H0 ;  /* 0x2000001bff0b7230 */ /* 0x000fe40000004100 */
[----:B------:R-:W-:Y:S01]  /*7920*/  FMUL.FTZ R42, R8, R39 ;  /* 0x00000027082a7220 */ /* 0x000fe20000410000 */
[----:B------:R-:W-:-:S02]  /*7930*/  HADD2.F32 R34, -RZ, R28.H0_H0 ;  /* 0x2000001cff227230 */ /* 0x000fc40000004100 */
[----:B------:R-:W-:Y:S01]  /*7940*/  FMUL.FTZ R8, R8, R12 ;  /* 0x0000000c08087220 */ /* 0x000fe20000410000 */
[----:B------:R-:W-:Y:S02]  /*7950*/  HADD2.F32 R13, -RZ, R26.H0_H0 ;  /* 0x2000001aff0d7230 */ /* 0x000fe40000004100 */
[C---:B------:R-:W-:Y:S01]  /*7960*/  FMUL.FTZ R44, R11.reuse, R40 ;  /* 0x000000280b2c7220 */ /* 0x040fe20000410000 */
[----:B------:R-:W-:Y:S02]  /*7970*/  HADD2.F32 R27, -RZ, R27.H1_H1 ;  /* 0x3000001bff1b7230 */ /* 0x000fe40000004100 */
[----:B------:R-:W-:Y:S01]  /*7980*/  FMUL.FTZ R43, R11, R34 ;  /* 0x000000220b2b7220 */ /* 0x000fe20000410000 */
[----:B------:R-:W-:Y:S01]  /*7990*/  FFMA.FTZ R11, R25, R12, -R42 ;  /* 0x0000000c190b7223 */ /* 0x000fe2000001082a */
[----:B------:R-:W-:Y:S01]  /*79a0*/  FFMA.FTZ R12, R13, R34, -R44 ;  /* 0x000000220d0c7223 */ /* 0x000fe2000001082c */
[----:B------:R-:W-:Y:S01]  /*79b0*/  F2FP.F16.E4M3.UNPACK_B R42, R41 ;  /* 0x00000029ff2a723e */ /* 0x000fe200020006ff */
[----:B------:R-:W-:Y:S01]  /*79c0*/  FFMA.FTZ R8, R25, R39, R8 ;  /* 0x0000002719087223 */ /* 0x000fe20000010008 */
[----:B------:R-:W-:Y:S01]  /*79d0*/  F2FP.F16.E4M3.UNPACK_B R34, R36 ;  /* 0x00000024ff22723e */ /* 0x000fe200020006ff */
[----:B------:R-:W-:-:S02]  /*79e0*/  HADD2.F32 R39, -RZ, R31.H1_H1 ;  /* 0x3000001fff277230 */ /* 0x000fc40000004100 */
[----:B------:R-:W-:Y:S01]  /*79f0*/  FFMA.FTZ R13, R13, R40, R43 ;  /* 0x000000280d0d7223 */ /* 0x000fe2000001002b */
[----:B------:R-:W-:Y:S01]  /*7a00*/  HADD2.F32 R28, -RZ, R28.H1_H1 ;  /* 0x3000001cff1c7230 */ /* 0x000fe20000004100 */
[----:B------:R-:W-:Y:S01]  /*7a10*/  F2FP.F16.E4M3.UNPACK_B R41, R41.H1 ;  /* 0x00000029ff29723e */ /* 0x000fe200030006ff */
        /* <DEDUP_REMOVED lines=13> */
[C---:B------:R-:W-:Y:S01]  /*7af0*/  FFMA.FTZ R27, R31.reuse, R40, -R48 ;  /* 0x000000281f1b7223 */ /* 0x040fe20000010830 */
[----:B------:R-:W-:Y:S01]  /*7b00*/  FFMA.FTZ R26, R31, R44, R45 ;  /* 0x0000002c1f1a7223 */ /* 0x000fe2000001002d */
[----:B------:R-:W-:Y:S01]  /*7b10*/  HADD2.F32 R33, -RZ, R33.H1_H1 ;  /* 0x30000021ff217230 */ /* 0x000fe20000004100 */
[----:B------:R-:W-:Y:S01]  /*7b20*/  F2FP.F16.E4M3.UNPACK_B R10, R10.H1 ;  /* 0x0000000aff0a723e */ /* 0x000fe200030006ff */
[----:B------:R-:W-:Y:S01]  /*7b30*/  HADD2.F32 R40, -RZ, R34.H1_H1 ;  /* 0x30000022ff287230 */ /* 0x000fe20000004100 */
[----:B------:R-:W-:Y:S01]  /*7b40*/  F2FP.SATFINITE.E4M3.F32.PACK_AB_MERGE_C R13, R28, R13, RZ ;  /* 0x0000000d1c0d723e */ /* 0x000fe200048070ff */
[----:B------:R-:W-:-:S02]  /*7b50*/  HADD2.F32 R31, -RZ, R30.H1_H1 ;  /* 0x3000001eff1f7230 */ /* 0x000fc40000004100 */
[C---:B------:R-:W-:Y:S01]  /*7b60*/  FMUL.FTZ R44, R33.reuse, R42 ;  /* 0x0000002a212c7220 */ /* 0x040fe20000410000 */
[----:B------:R-:W-:Y:S02]  /*7b70*/  HADD2.F32 R43, -RZ, R41.H0_H0 ;  /* 0x20000029ff2b7230 */ /* 0x000fe40000004100 */
[-C--:B------:R-:W-:Y:S01]  /*7b80*/  FMUL.FTZ R33, R33, R40.reuse ;  /* 0x0000002821217220 */ /* 0x080fe20000410000 */
[----:B------:R-:W-:Y:S01]  /*7b90*/  HADD2.F32 R30, -RZ, R38.H0_H0 ;  /* 0x20000026ff1e7230 */ /* 0x000fe20000004100 */
[----:B------:R-:W-:Y:S01]  /*7ba0*/  F2FP.SATFINITE.E4M3.F32.PACK_AB_MERGE_C R9, R8, R9, R13 ;  /* 0x000000090809723e */ /* 0x000fe2000480700d */
[--C-:B------:R-:W-:Y:S02]  /*7bb0*/  HADD2.F32 R39, -RZ, R36.reuse.H0_H0 ;  /* 0x20000024ff277230 */ /* 0x100fe40000004100 */
[----:B------:R-:W-:Y:S02]  /*7bc0*/  HADD2.F32 R34, -RZ, R35.H0_H0 ;  /* 0x20000023ff227230 */ /* 0x000fe40000004100 */
[C---:B------:R-:W-:Y:S01]  /*7bd0*/  FMUL.FTZ R45, R30.reuse, R43 ;  /* 0x0000002b1e2d7220 */ /* 0x040fe20000410000 */
[-C--:B------:R-:W-:Y:S01]  /*7be0*/  FMUL.FTZ R46, R30, R39.reuse ;  /* 0x000000271e2e7220 */ /* 0x080fe20000410000 */
[C---:B------:R-:W-:Y:S01]  /*7bf0*/  FFMA.FTZ R30, R31.reuse, R40, -R44 ;  /* 0x000000281f1e7223 */ /* 0x040fe2000001082c */
[----:B------:R-:W-:Y:S01]  /*7c00*/  FFMA.FTZ R31, R31, R42, R33 ;  /* 0x0000002a1f1f7223 */ /* 0x000fe20000010021 */
[C---:B------:R-:W-:Y:S01]  /*7c10*/  FFMA.FTZ R33, R34.reuse, R39, -R45 ;  /* 0x0000002722217223 */ /* 0x040fe2000001082d */
[----:B------:R-:W-:Y:S01]  /*7c20*/  FFMA.FTZ R34, R34, R43, R46 ;  /* 0x0000002b22227223 */ /* 0x000fe2000001002e */
[----:B------:R-:W-:Y:S01]  /*7c30*/  F2FP.F16.E4M3.UNPACK_B R43, R24.H1 ;  /* 0x00000018ff2b723e */ /* 0x000fe200030006ff */
[----:B------:R-:W-:Y:S01]  /*7c40*/  HADD2.F32 R42, -RZ, R36.H1_H1 ;  /* 0x30000024ff2a7230 */ /* 0x000fe20000004100 */
[----:B------:R-:W-:Y:S01]  /*7c50*/  F2FP.F16.E4M3.UNPACK_B R40, R20.H1 ;  /* 0x00000014ff28723e */ /* 0x000fe200030006ff */
[----:B------:R-:W-:-:S02]  /*7c60*/  HADD2.F32 R45, -RZ, R41.H1_H1 ;  /* 0x30000029ff2d7230 */ /* 0x000fc40000004100 */
[----:B------:R-:W-:Y:S02]  /*7c70*/  HADD2.F32 R39, -RZ, R38.H1_H1 ;  /* 0x30000026ff277230 */ /* 0x000fe40000004100 */
[----:B------:R-:W-:Y:S02]  /*7c80*/  HADD2.F32 R44, -RZ, R43.H0_H0 ;  /* 0x2000002bff2c7230 */ /* 0x000fe40000004100 */
[----:B------:R-:W-:Y:S02]  /*7c90*/  HADD2.F32 R38, -RZ, R37.H0_H0 ;  /* 0x20000025ff267230 */ /* 0x000fe40000004100 */
[C---:B------:R-:W-:Y:S01]  /*7ca0*/  FMUL.FTZ R47, R39.reuse, R45 ;  /* 0x0000002d272f7220 */ /* 0x040fe20000410000 */
[----:B------:R-:W-:Y:S02]  /*7cb0*/  HADD2.F32 R41, -RZ, R40.H0_H0 ;  /* 0x20000028ff297230 */ /* 0x000fe40000004100 */
[----:B------:R-:W-:Y:S01]  /*7cc0*/  FMUL.FTZ R50, R39, R42 ;  /* 0x0000002a27327220 */ /* 0x000fe20000410000 */
        /* <DEDUP_REMOVED lines=10> */
[----:B------:R-:W-:Y:S01]  /*7d70*/  F2FP.F16.E4M3.UNPACK_B R36, R24 ;  /* 0x00000018ff24723e */ /* 0x000fe200020006ff */
[----:B------:R-:W-:Y:S01]  /*7d80*/  HADD2.F32 R40, -RZ, R40.H1_H1 ;  /* 0x30000028ff287230 */ /* 0x000fe20000004100 */
[----:B------:R-:W-:Y:S01]  /*7d90*/  F2FP.F16.E4M3.UNPACK_B R35, R20 ;  /* 0x00000014ff23723e */ /* 0x000fe200020006ff */
[----:B------:R-:W-:-:S02]  /*7da0*/  HADD2.F32 R32, -RZ, R32.H1_H1 ;  /* 0x30000020ff207230 */ /* 0x000fc40000004100 */
[CC--:B------:R-:W-:Y:S01]  /*7db0*/  FMUL.FTZ R41, R37.reuse, R43.reuse ;  /* 0x0000002b25297220 */ /* 0x0c0fe20000410000 */
[----:B------:R-:W-:Y:S02]  /*7dc0*/  HADD2.F32 R39, -RZ, R36.H0_H0 ;  /* 0x20000024ff277230 */ /* 0x000fe40000004100 */
[-C--:B------:R-:W-:Y:S01]  /*7dd0*/  FMUL.FTZ R20, R37, R40.reuse ;  /* 0x0000002825147220 */ /* 0x080fe20000410000 */
[----:B------:R-:W-:Y:S02]  /*7de0*/  HADD2.F32 R24, -RZ, R15.H0_H0 ;  /* 0x2000000fff187230 */ /* 0x000fe40000004100 */
[C---:B------:R-:W-:Y:S01]  /*7df0*/  FFMA.FTZ R45, R32.reuse, R40, -R41 ;  /* 0x00000028202d7223 */ /* 0x040fe20000010829 */
[----:B------:R-:W-:Y:S02]  /*7e00*/  HADD2.F32 R37, -RZ, R35.H0_H0 ;  /* 0x20000023ff257230 */ /* 0x000fe40000004100 */
[----:B------:R-:W-:Y:S01]  /*7e10*/  FFMA.FTZ R47, R32, R43, R20 ;  /* 0x0000002b202f7223 */ /* 0x000fe20000010014 */
[----:B------:R-:W-:-:S02]  /*7e20*/  HADD2.F32 R20, -RZ, R21.H0_H0 ;  /* 0x20000015ff147230 */ /* 0x000fc40000004100 */
[C---:B------:R-:W-:Y:S01]  /*7e30*/  FMUL.FTZ R41, R24.reuse, R39 ;  /* 0x0000002718297220 */ /* 0x040fe20000410000 */
[----:B------:R-:W-:Y:S02]  /*7e40*/  HADD2.F32 R36, -RZ, R36.H1_H1 ;  /* 0x30000024ff247230 */ /* 0x000fe40000004100 */
[-C--:B------:R-:W-:Y:S01]  /*7e50*/  FMUL.FTZ R43, R24, R37.reuse ;  /* 0x00000025182b7220 */ /* 0x080fe20000410000 */
[----:B------:R-:W-:Y:S02]  /*7e60*/  HADD2.F32 R15, -RZ, R15.H1_H1 ;  /* 0x3000000fff0f7230 */ /* 0x000fe40000004100 */
[C---:B------:R-:W-:Y:S01]  /*7e70*/  FFMA.FTZ R41, R20.reuse, R37, -R41 ;  /* 0x0000002514297223 */ /* 0x040fe20000010829 */
[----:B------:R-:W-:Y:S01]  /*7e80*/  HADD2.F32 R24, -RZ, R35.H1_H1 ;  /* 0x30000023ff187230 */ /* 0x000fe20000004100 */
[----:B------:R-:W-:Y:S01]  /*7e90*/  F2FP.F16.E4M3.UNPACK_B R37, R5.H1 ;  /* 0x00000005ff25723e */ /* 0x000fe200030006ff */
[----:B------:R-:W-:Y:S02]  /*7ea0*/  HADD2.F32 R21, -RZ, R21.H1_H1 ;  /* 0x30000015ff157230 */ /* 0x000fe40000004100 */
[C---:B------:R-:W-:Y:S01]  /*7eb0*/  FMUL.FTZ R38, R15.reuse, R36 ;  /* 0x000000240f267220 */ /* 0x040fe20000410000 */
[----:B------:R-:W-:Y:S01]  /*7ec0*/  F2FP.F16.E4M3.UNPACK_B R32, R3.H1 ;  /* 0x00000003ff20723e */ /* 0x000fe200030006ff */
[-C--:B------:R-:W-:Y:S01]  /*7ed0*/  FMUL.FTZ R15, R15, R24.reuse ;  /* 0x000000180f0f7220 */ /* 0x080fe20000410000 */
[----:B------:R-:W-:Y:S01]  /*7ee0*/  FFMA.FTZ R43, R20, R39, R43 ;  /* 0x00000027142b7223 */ /* 0x000fe2000001002b */
[----:B------:R-:W-:Y:S01]  /*7ef0*/  FFMA.FTZ R38, R21, R24, -R38 ;  /* 0x0000001815267223 */ /* 0x000fe20000010826 */
[----:B------:R-:W-:-:S02]  /*7f00*/  HADD2.F32 R24, -RZ, R37.H0_H0 ;  /* 0x20000025ff187230 */ /* 0x000fc40000004100 */
[----:B------:R-:W-:Y:S01]  /*7f10*/  FFMA.FTZ R36, R21, R36, R15 ;  /* 0x0000002415247223 */ /* 0x000fe2000001000f */
[----:B------:R-:W-:Y:S01]  /*7f20*/  HADD2.F32 R20, -RZ, R14.H0_H0 ;  /* 0x2000000eff147230 */ /* 0x000fe20000004100 */
[----:B------:R-:W-:Y:S01]  /*7f30*/  F2FP.F16.E4M3.UNPACK_B R3, R3 ;  /* 0x00000003ff03723e */ /* 0x000fe200020006ff */
[--C-:B------:R-:W-:Y:S01]  /*7f40*/  HADD2.F32 R21, -RZ, R32.reuse.H0_H0 ;  /* 0x20000020ff157230 */ /* 0x100fe20000004100 */
[----:B------:R-:W-:Y:S01]  /*7f50*/  F2FP.SATFINITE.E4M3.F32.PACK_AB_MERGE_C R34, R49, R34, RZ ;  /* 0x000000223122723e */ /* 0x000fe200048070ff */
[----:B------:R-:W-:Y:S02]  /*7f60*/  HADD2.F32 R35, -RZ, R32.H1_H1 ;  /* 0x30000020ff237230 */ /* 0x000fe40000004100 */
[C---:B------:R-:W-:Y:S01]  /*7f70*/  FMUL.FTZ R32, R20.reuse, R24 ;  /* 0x0000001814207220 */ /* 0x040fe20000410000 */
[----:B------:R-:W-:Y:S02]  /*7f80*/  HADD2.F32 R15, -RZ, R10.H0_H0 ;  /* 0x2000000aff0f7230 */ /* 0x000fe40000004100 */
[----:B------:R-:W-:Y:S01]  /*7f90*/  FMUL.FTZ R20, R20, R21 ;  /* 0x0000001514147220 */ /* 0x000fe20000410000 */
[----:B------:R-:W-:Y:S01]  /*7fa0*/  HADD2.F32 R37, -RZ, R37.H1_H1 ;  /* 0x30000025ff257230 */ /* 0x000fe20000004100 */
[----:B------:R-:W-:Y:S01]  /*7fb0*/  F2FP.SATFINITE.E4M3.F32.PACK_AB_MERGE_C R44, R47, R44, RZ ;  /* 0x0000002c2f2c723e */ /* 0x000fe200048070ff */
[----:B------:R-:W-:-:S02]  /*7fc0*/  HADD2.F32 R14, -RZ, R14.H1_H1 ;  /* 0x3000000eff0e7230 */ /* 0x000fc40000004100 */
[C---:B------:R-:W-:Y:S01]  /*7fd0*/  FFMA.FTZ R39, R15.reuse, R21, -R32 ;  /* 0x000000150f277223 */ /* 0x040fe20000010820 */
[----:B------:R-:W-:Y:S01]  /*7fe0*/  FFMA.FTZ R40, R15, R24, R20 ;  /* 0x000000180f287223 */ /* 0x000fe20000010014 */
[----:B------:R-:W-:Y:S01]  /*7ff0*/  HADD2.F32 R10, -RZ, R10.H1_H1 ;  /* 0x3000000aff0a7230 */ /* 0x000fe20000004100 */
[----:B------:R-:W-:Y:S01]  /*8000*/  F2FP.F16.E4M3.UNPACK_B R15, R5 ;  /* 0x00000005ff0f723e */ /* 0x000fe200020006ff */
[C---:B------:R-:W-:Y:S01]  /*8010*/  FMUL.FTZ R21, R14.reuse, R37 ;  /* 0x000000250e157220 */ /* 0x040fe20000410000 */
[----:B------:R-:W-:Y:S01]  /*8020*/  FMUL.FTZ R14, R14, R35 ;  /* 0x000000230e0e7220 */ /* 0x000fe20000410000 */
[----:B------:R-:W-:Y:S01]  /*8030*/  HADD2.F32 R5, -RZ, R7.H0_H0 ;  /* 0x20000007ff057230 */ /* 0x000fe20000004100 */
[----:B------:R-:W-:Y:S01]  /*8040*/  F2FP.SATFINITE.E4M3.F32.PACK_AB_MERGE_C R8, R36, R43, R44 ;  /* 0x0000002b2408723e */ /* 0x000fe2000480702c */
[C---:B------:R-:W-:Y:S01]  /*8050*/  FFMA.FTZ R42, R10.reuse, R35, -R21 ;  /* 0x000000230a2a7223 */ /* 0x040fe20000010815 */
[----:B------:R-:W-:Y:S01]  /*8060*/  FFMA.FTZ R37, R10, R37, R14 ;  /* 0x000000250a257223 */ /* 0x000fe2000001000e */
[----:B------:R-:W-:-:S02]  /*8070*/  HADD2.F32 R20, -RZ, R15.H0_H0 ;  /* 0x2000000fff147230 */ /* 0x000fc40000004100 */
[--C-:B------:R-:W-:Y:S01]  /*8080*/  HADD2.F32 R10, -RZ, R3.reuse.H0_H0 ;  /* 0x20000003ff0a7230 */ /* 0x100fe20000004100 */
        /* <DEDUP_REMOVED lines=8> */
[----:B------:R-:W-:Y:S02]  /*8110*/  HADD2.F32 R4, -RZ, R4.H1_H1 ;  /* 0x30000004ff047230 */ /* 0x000fe40000004100 */
[CC--:B------:R-:W-:Y:S01]  /*8120*/  FMUL.FTZ R21, R7.reuse, R15.reuse ;  /* 0x0000000f07157220 */ /* 0x0c0fe20000410000 */
        /* <DEDUP_REMOVED lines=16> */
.L_x_1883:
[----:B------:R-:W-:Y:S05]  /*8230*/  BSYNC B0 ;  /* 0x0000000000007941 */ /* 0x000fea0003800000 */
.L_x_1873:
        /* <DEDUP_REMOVED lines=8> */
.L_x_1870:
[----:B-12---:R-:W2:Y:S02]  /*82c0*/  LDL R0, [R1+0x10] ;  /* 0x0000100001007983 */ /* 0x006ea40000100800 */
[----:B--2---:R-:W-:-:S13]  /*82d0*/  ISETP.NE.AND P1, PT, R0, 0x3, PT ;  /* 0x000000030000780c */ /* 0x004fda0003f25270 */
[----:B------:R-:W-:Y:S05]  /*82e0*/  @!P1 BRA `(.L_x_1892) ;  /* 0x0000000000049947 */ /* 0x000fea0003800000 */
[----:B------:R-:W-:Y:S01]  /*82f0*/  BPT.TRAP 0x1 ;  /* 0x000000040000795c */ /* 0x000fe20000300000 */
.L_x_1892:
[----:B------:R-:W-:Y:S01]  /*8300*/  IMAD R0, R22, 0x8, R16 ;  /* 0x0000000816007824 */ /* 0x000fe200078e0210 */
[----:B-----5:R-:W-:-:S04]  /*8310*/  SHF.L.U32 R7, R157, 0x1f, RZ ;  /* 0x0000001f9d077819 */ /* 0x020fc800000006ff */
[----:B------:R1:W2:Y:S01]  /*8320*/  SYNCS.PHASECHK.TRANS64.TRYWAIT P0, [R0+URZ+0x13230], R7 ;  /* 0x01323007000075a7 */ /* 0x0002a2000800017f */
[----:B------:R-:W-:Y:S05]  /*8330*/  @!P1 BRA `(.L_x_1893) ;  /* 0x0000000000049947 */ /* 0x000fea0003800000 */
[----:B------:R-:W-:Y:S01]  /*8340*/  BPT.TRAP 0x1 ;  /* 0x000000040000795c */ /* 0x000fe20000300000 */
.L_x_1893:
[----:B0-----:R-:W-:Y:S01]  /*8350*/  VIADD R3, R16, 0xe000 ;  /* 0x0000e00010037836 */ /* 0x001fe20000000000 */
[----:B------:R-:W-:Y:S01]  /*8360*/  LOP3.LUT R4, R29, 0x10000, RZ, 0xfc, !PT ;  /* 0x000100001d047812 */ /* 0x000fe200078efcff */
[----:B------:R-:W-:-:S03]  /*8370*/  IMAD.MOV.U32 R5, RZ, RZ, -0x7fffffe0 ;  /* 0x80000020ff057424 */ /* 0x000fc600078e00ff */
[----:B------:R-:W-:-:S04]  /*8380*/  SHF.R.U32.HI R3, RZ, 0x4, R3 ;  /* 0x00000004ff037819 */ /* 0x000fc80000011603 */
[----:B------:R-:W-:-:S04]  /*8390*/  LOP3.LUT R3, R3, 0x3fff, RZ, 0xc0, !PT ;  /* 0x00003fff03037812 */ /* 0x000fc800078ec0ff */
[----:B------:R-:W-:-:S05]  /*83a0*/  LOP3.LUT R3, R3, 0x10000, RZ, 0xfc, !PT ;  /* 0x0001000003037812 */ /* 0x000fca00078efcff */
[----:B------:R0:W-:Y:S01]  /*83b0*/  STL [R1], R3 ;  /* 0x0000000301007387 */ /* 0x0001e20000100800 */
[----:B--2---:R-:W-:Y:S05]  /*83c0*/  @P0 BRA `(.L_x_1894) ;  /* 0x0000000000080947 */ /* 0x004fea0003800000 */
[----:B------:R-:W2:Y:S02]  /*83d0*/  SYNCS.PHASECHK.TRANS64.TRYWAIT P0, [R0+URZ+0x13230], R7 ;  /* 0x01323007000075a7 */ /* 0x000ea4000800017f */
[----:B--2---:R-:W-:Y:S05]  /*83e0*/  @!P0 BRA `(.L_x_1895) ;  /* 0x00000120008c8947 */ /* 0x004fea0003800000 */
.L_x_1894:
[----:B0-----:R-:W3:Y:S01]  /*83f0*/  LDL R3, [R1] ;  /* 0x0000000001037983 */ /* 0x001ee20000100800 */
[----:B------:R-:W-:Y:S01]  /*8400*/  IMAD.MOV.U32 R9, RZ, RZ, -0x7fffffe0 ;  /* 0x80000020ff097424 */ /* 0x000fe200078e00ff */
[----:B------:R-:W-:Y:S05]  /*8410*/  WARPSYNC.ALL ;  /* 0x0000000000007948 */ /* 0x000fea0003800000 */
[C---:B------:R-:W-:Y:S01]  /*8420*/  R2UR UR4, R4.reuse ;  /* 0x00000000040472ca */ /* 0x040fe200000e0000 */
[----:B------:R-:W4:Y:S01]  /*8430*/  LDL R109, [R1+0x20] ;  /* 0x00002000016d7983 */ /* 0x000f220000100800 */
[----:B------:R-:W-:Y:S02]  /*8440*/  R2UR UR5, R5 ;  /* 0x00000000050572ca */ /* 0x000fe400000e0000 */
[----:B------:R-:W-:Y:S01]  /*8450*/  R2UR UR7, R9 ;  /* 0x00000000090772ca */ /* 0x000fe200000e0000 */
[----:B------:R-:W-:Y:S01]  /*8460*/  WARPGROUP.ARRIVE ;  /* 0x00000000000079c5 */ /* 0x000fe20000000000 */
[----:B-12---:R-:W-:Y:S01]  /*8470*/  IMAD.MOV.U32 R7, RZ, RZ, -0x7fffffe0 ;  /* 0x80000020ff077424 */ /* 0x006fe200078e00ff */
[----:B------:R-:W2:Y:S01]  /*8480*/  LDL R111, [R1+0xc] ;  /* 0x00000c00016f7983 */ /* 0x000ea20000100800 */
[----:B------:R-:W-:Y:S01]  /*8490*/  IMAD.MOV.U32 R11, RZ, RZ, -0x7fffffe0 ;  /* 0x80000020ff0b7424 */ /* 0x000fe200078e00ff */
[----:B------:R-:W-:-:S02]  /*84a0*/  R2UR UR8, R4 ;  /* 0x00000000040872ca */ /* 0x000fc400000e0000 */
[----:B------:R-:W-:Y:S01]  /*84b0*/  R2UR UR9, R5 ;  /* 0x00000000050972ca */ /* 0x000fe200000e0000 */
[----:B------:R-:W5:Y:S01]  /*84c0*/  LDL R107, [R1+0x34] ;  /* 0x00003400016b7983 */ /* 0x000f620000100800 */
[----:B------:R-:W-:Y:S02]  /*84d0*/  R2UR UR11, R11 ;  /* 0x000000000b0b72ca */ /* 0x000fe400000e0000 */
[C---:B------:R-:W-:Y:S01]  /*84e0*/  R2UR UR12, R4.reuse ;  /* 0x00000000040c72ca */ /* 0x040fe200000e0000 */
[----:B------:R-:W5:Y:S01]  /*84f0*/  LDL R106, [R1+0x30] ;  /* 0x00003000016a7983 */ /* 0x000f620000100800 */
[----:B------:R-:W-:Y:S01]  /*8500*/  R2UR UR13, R5 ;  /* 0x00000000050d72ca */ /* 0x000fe200000e0000 */
[----:B------:R-:W-:Y:S01]  /*8510*/  IMAD.MOV.U32 R11, RZ, RZ, -0x7fffffe0 ;  /* 0x80000020ff0b7424 */ /* 0x000fe200078e00ff */
[----:B------:R-:W-:Y:S01]  /*8520*/  R2UR UR16, R4 ;  /* 0x00000000041072ca */ /* 0x000fe200000e0000 */
[----:B------:R-:W5:Y:S01]  /*8530*/  LDL R105, [R1+0x4] ;  /* 0x0000040001697983 */ /* 0x000f620000100800 */
[----:B---3--:R-:W-:-:S05]  /*8540*/  IMAD R8, R22, 0x280, R3 ;  /* 0x0000028016087824 */ /* 0x008fca00078e0203 */
[----:B------:R-:W-:-:S13]  /*8550*/  R2UR UR6, R8 ;  /* 0x00000000080672ca */ /* 0x000fda00000e0000 */
[----:B------:R-:W-:Y:S01]  /*8560*/  QGMMA.64x32x32.F32.E4M3.E4M3 R88, gdesc[UR4], RZ, !UPT, gsb0 ;  /* 0x00600000045879f3 */ /* 0x000fe2000c0008ff */
[----:B------:R-:W-:Y:S01]  /*8570*/  VIADD R6, R8, 0x80 ;  /* 0x0000008008067836 */ /* 0x000fe20000000000 */
[----:B------:R-:W-:Y:S02]  /*8580*/  R2UR UR7, R7 ;  /* 0x00000000070772ca */ /* 0x000fe400000e0000 */
[----:B------:R-:W-:Y:S02]  /*8590*/  R2UR UR4, R4 ;  /* 0x00000000040472ca */ /* 0x000fe400000e0000 */
[----:B------:R-:W-:Y:S02]  /*85a0*/  R2UR UR6, R6 ;  /* 0x00000000060672ca */ /* 0x000fe400000e0000 */
[----:B------:R-:W-:Y:S01]  /*85b0*/  R2UR UR5, R5 ;  /* 0x00000000050572ca */ /* 0x000fe200000e0000 */
[----:B------:R-:W-:Y:S02]  /*85c0*/  WARPGROUP.DEPBAR.LE gsb0, 0x0 ;  /* 0x00008000000079c5 */ /* 0x000fe40000010000 */
[----:B------:R-:W-:-:S10]  /*85d0*/  WARPGROUP.ARRIVE ;  /* 0x00000000000079c5 */ /* 0x000fd40000000000 */
[----:B------:R-:W-:Y:S01]  /*85e0*/  QGMMA.64x32x32.F32.E4M3.E4M3 R72, gdesc[UR4], RZ, !UPT, gsb0 ;  /* 0x00600000044879f3 */ /* 0x000fe2000c0008ff */
[----:B------:R-:W-:-:S05]  /*85f0*/  VIADD R10, R8, 0x100 ;  /* 0x00000100080a7836 */ /* 0x000fca0000000000 */
[----:B------:R-:W-:Y:S01]  /*8600*/  R2UR UR10, R10 ;  /* 0x000000000a0a72ca */ /* 0x000fe200000e0000 */
[----:B------:R-:W-:Y:S02]  /*8610*/  WARPGROUP.DEPBAR.LE gsb0, 0x0 ;  /* 0x00008000000079c5 */ /* 0x000fe40000010000 */
[----:B------:R-:W-:-:S10]  /*8620*/  WARPGROUP.ARRIVE ;  /* 0x00000000000079c5 */ /* 0x000fd40000000000 */
[----:B------:R-:W-:Y:S01]  /*8630*/  QGMMA.64x32x32.F32.E4M3.E4M3 R56, gdesc[UR8], RZ, !UPT, gsb0 ;  /* 0x00600000083879f3 */ /* 0x000fe2000c0008ff */
[----:B------:R-:W-:Y:S01]  /*8640*/  IMAD.MOV.U32 R7, RZ, RZ, -0x7fffffe0 ;  /* 0x80000020ff077424 */ /* 0x000fe200078e00ff */
[----:B------:R-:W-:-:S04]  /*8650*/  IADD3 R6, R8, 0x180, RZ ;  /* 0x0000018008067810 */ /* 0x000fc80007ffe0ff */
[----:B------:R-:W-:Y:S02]  /*8660*/  R2UR UR14, R6 ;  /* 0x00000000060e72ca */ /* 0x000fe400000e0000 */
[----:B------:R-:W-:Y:S01]  /*8670*/  R2UR UR15, R7 ;  /* 0x00000000070f72ca */ /* 0x000fe200000e0000 */
[----:B------:R-:W-:Y:S02]  /*8680*/  WARPGROUP.DEPBAR.LE gsb0, 0x0 ;  /* 0x00008000000079c5 */ /* 0x000fe40000010000 */
[----:B------:R-:W-:-:S10]  /*8690*/  WARPGROUP.ARRIVE ;  /* 0x00000000000079c5 */ /* 0x000fd40000000000 */
[----:B------:R-:W-:Y:S01]  /*86a0*/  QGMMA.64x32x32.F32.E4M3.E4M3 R40, gdesc[UR12], RZ, !UPT, gsb0 ;  /* 0x006000000c2879f3 */ /* 0x000fe2000c0008ff */
[----:B------:R-:W-:Y:S01]  /*86b0*/  VIADD R10, R8, 0x200 ;  /* 0x00000200080a7836 */ /* 0x000fe20000000000 */
[----:B------:R-:W-:Y:S02]  /*86c0*/  R2UR UR19, R11 ;  /* 0x000000000b1372ca */ /* 0x000fe400000e0000 */
[----:B------:R-:W-:Y:S02]  /*86d0*/  R2UR UR17, R5 ;  /* 0x00000000051172ca */ /* 0x000fe400000e0000 */
[----:B------:R-:W-:Y:S01]  /*86e0*/  R2UR UR18, R10 ;  /* 0x000000000a1272ca */ /* 0x000fe200000e0000 */
[----:B------:R-:W-:Y:S02]  /*86f0*/  WARPGROUP.DEPBAR.LE gsb0, 0x0 ;  /* 0x00008000000079c5 */ /* 0x000fe40000010000 */
[----:B------:R-:W-:-:S10]  /*8700*/  WARPGROUP.ARRIVE ;  /* 0x00000000000079c5 */ /* 0x000fd40000000000 */
[----:B------:R-:W-:Y:S01]  /*8710*/  QGMMA.64x32x32.F32.E4M3.E4M3 R24, gdesc[UR16], RZ, !UPT, gsb0 ;  /* 0x00600000101879f3 */ /* 0x000fe2000c0008ff */
[----:B------:R-:W-:Y:S02]  /*8720*/  VIADD R12, R8, 0x2 ;  /* 0x00000002080c7836 */ /* 0x000fe40000000000 */
[----:B------:R-:W-:Y:S02]  /*8730*/  VIADD R6, R4, 0x2 ;  /* 0x0000000204067836 */ /* 0x000fe40000000000 */
[----:B------:R-:W-:Y:S02]  /*8740*/  IMAD.MOV.U32 R13, RZ, RZ, -0x7fffffe0 ;  /* 0x80000020ff0d7424 */ /* 0x000fe400078e00ff */
[----:B------:R-:W-:Y:S01]  /*8750*/  IMAD.MOV.U32 R7, RZ, RZ, -0x7fffffe0 ;  /* 0x80000020ff077424 */ /* 0x000fe200078e00ff */
[----:B------:R-:W-:Y:S02]  /*8760*/  R2UR UR22, R12 ;  /* 0x000000000c1672ca */ /* 0x000fe400000e0000 */
[----:B------:R-:W-:-:S02]  /*8770*/  R2UR UR23, R13 ;  /* 0x000000000d1772ca */ /* 0x000fc400000e0000 */
[----:B------:R-:W-:Y:S02]  /*8780*/  R2UR UR20, R6 ;  /* 0x00000000061472ca */ /* 0x000fe400000e0000 */
[----:B------:R-:W-:Y:S01]  /*8790*/  R2UR UR21, R7 ;  /* 0x00000000071572ca */ /* 0x000fe200000e0000 */
[----:B------:R-:W-:Y:S02]  /*87a0*/  WARPGROUP.DEPBAR.LE gsb0, 0x0 ;  /* 0x00008000000079c5 */ /* 0x000fe40000010000 */
[----:B------:R-:W-:-:S10]  /*87b0*/  WARPGROUP.ARRIVE ;  /* 0x00000000000079c5 */ /* 0x000fd40000000000 */
[----:B------:R-:W-:Y:S01]  /*87c0*/  QGMMA.64x32x32.F32.E4M3.E4M3 R88, gdesc[UR20], R88, gsb0 ;  /* 0x00600000145879f3 */ /* 0x000fe20008000858 */
[----:B------:R-:W-:Y:S01]  /*87d0*/  VIADD R10, R8, 0x82 ;  /* 0x00000082080a7836 */ /* 0x000fe20000000000 */
[----:B------:R-:W-:Y:S02]  /*87e0*/  MOV R11, 0x80000020 ;  /* 0x80000020000b7802 */ /* 0x000fe40000000f00 */
        /* <DEDUP_REMOVED lines=22> */
[C---:B------:R-:W-:Y:S01]  /*8950*/  FMUL.FTZ R12, R2.reuse, R89 ;  /* 0x00000059020c7220 */ /* 0x040fe20000410000 */
[C---:B------:R-:W-:Y:S01]  /*8960*/  FMUL.FTZ R89, R2.reuse, R90 ;  /* 0x0000005a02597220 */ /* 0x040fe20000410000 */
[----:B------:R-:W-:Y:S01]  /*8970*/  FMUL.FTZ R90, R2, R91 ;  /* 0x0000005b025a7220 */ /* 0x000fe20000410000 */
[----:B------:R-:W-:-:S02]  /*8980*/  WARPGROUP.DEPBAR.LE gsb0, 0x0 ;  /* 0x00008000000079c5 */ /* 0x000fc40000010000 */
[----:B------:R-:W-:-:S07]  /*8990*/  WARPGROUP.ARRIVE ;  /* 0x00000000000079c5 */ /* 0x000fce0000000000 */
[----:B------:R-:W-:Y:S01]  /*89a0*/  QGMMA.64x32x32.F32.E4M3.E4M3 R40, gdesc[UR4], R40, gsb0 ;  /* 0x00600000042879f3 */ /* 0x000fe20008000828 */
[C---:B------:R-:W-:Y:S01]  /*89b0*/  FMUL.FTZ R9, R2.reuse, R64 ;  /* 0x0000004002097220 */ /* 0x040fe20000410000 */
[----:B------:R-:W-:-:S03]  /*89c0*/  FMUL.FTZ R11, R2, R65 ;  /* 0x00000041020b7220 */ /* 0x000fc60000410000 */
[----:B------:R4:W-:Y:S01]  /*89d0*/  MUFU.TANH R10, R9 ;  /* 0x00000009000a7308 */ /* 0x0009e20000002400 */
[C---:B------:R-:W-:Y:S01]  /*89e0*/  FMUL.FTZ R65, R2.reuse, R69 ;  /* 0x0000004502417220 */ /* 0x040fe20000410000 */
[----:B------:R-:W-:Y:S01]  /*89f0*/  FMUL.FTZ R69, R2, R67 ;  /* 0x0000004302457220 */ /* 0x000fe20000410000 */
[----:B----4-:R-:W-:Y:S02]  /*8a00*/  IMAD R9, R104, -0xa0, R109 ;  /* 0xffffff6068097824 */ /* 0x010fe400078e026d */
[C---:B------:R-:W-:Y:S01]  /*8a10*/  FMUL.FTZ R20, R2.reuse, R97 ;  /* 0x0000006102147220 */ /* 0x040fe20000410000 */
[C---:B------:R-:W-:Y:S02]  /*8a20*/  FMUL.FTZ R91, R2.reuse, R94 ;  /* 0x0000005e025b7220 */ /* 0x040fe40000410000 */
[----:B--2---:R-:W-:Y:S01]  /*8a30*/  IADD3 R67, -R111, 0xa1, R9 ;  /* 0x000000a16f437810 */ /* 0x004fe20007ffe109 */
[C---:B------:R-:W-:Y:S01]  /*8a40*/  FMUL.FTZ R97, R2.reuse, R60 ;  /* 0x0000003c02617220 */ /* 0x040fe20000410000 */
[C---:B------:R-:W-:Y:S01]  /*8a50*/  FMUL.FTZ R64, R2.reuse, R68 ;  /* 0x0000004402407220 */ /* 0x040fe20000410000 */
[----:B------:R-:W-:Y:S01]  /*8a60*/  FMUL.FTZ R60, R2, R62 ;  /* 0x0000003e023c7220 */ /* 0x000fe20000410000 */
[----:B------:R-:W-:Y:S01]  /*8a70*/  MUFU.TANH R89, R89 ;  /* 0x0000005900597308 */ /* 0x000fe20000002400 */
[----:B-----5:R-:W-:-:S02]  /*8a80*/  IMAD R62, R105, 0xc0, R107 ;  /* 0x000000c0693e7824 */ /* 0x020fc400078e026b */
[----:B------:R-:W-:Y:S01]  /*8a90*/  FMUL.FTZ R13, R2, R92 ;  /* 0x0000005c020d7220 */ /* 0x000fe20000410000 */
[----:B------:R-:W-:Y:S02]  /*8aa0*/  VIADD R68, R9, 0xa0 ;  /* 0x000000a009447836 */ /* 0x000fe40000000000 */
[----:B------:R-:W-:Y:S02]  /*8ab0*/  IMAD R67, R106, -0x2, R67 ;  /* 0xfffffffe6a437824 */ /* 0x000fe400078e0243 */
[----:B------:R-:W-:Y:S01]  /*8ac0*/  FMUL.FTZ R92, R2, R95 ;  /* 0x0000005f025c7220 */ /* 0x000fe20000410000 */
[----:B------:R-:W0:Y:S01]  /*8ad0*/  MUFU.TANH R90, R90 ;  /* 0x0000005a005a7308 */ /* 0x000e220000002400 */
[----:B------:R-:W-:Y:S02]  /*8ae0*/  IMAD R68, R106, -0x2, R68 ;  /* 0xfffffffe6a447824 */ /* 0x000fe400078e0244 */
[C---:B------:R-:W-:Y:S01]  /*8af0*/  FMUL.FTZ R14, R2.reuse, R93 ;  /* 0x0000005d020e7220 */ /* 0x040fe20000410000 */
[----:B------:R-:W-:Y:S01]  /*8b00*/  IADD3 R9, R67, 0x8, R62 ;  /* 0x0000000843097810 */ /* 0x000fe20007ffe03e */
[----:B------:R-:W-:-:S03]  /*8b10*/  FMUL.FTZ R93, R2, R98 ;  /* 0x00000062025d7220 */ /* 0x000fc60000410000 */
[----:B------:R-:W1:Y:S01]  /*8b20*/  MUFU.TANH R91, R91 ;  /* 0x0000005b005b7308 */ /* 0x000e620000002400 */
[----:B------:R-:W-:Y:S01]  /*8b30*/  VIMNMX R98, R68, R9, PT ;  /* 0x0000000944627248 */ /* 0x000fe20003fe0100 */
[----:B------:R-:W-:Y:S01]  /*8b40*/  FMUL.FTZ R94, R2, R99 ;  /* 0x00000063025e7220 */ /* 0x000fe20000410000 */
[----:B------:R-:W-:-:S05]  /*8b50*/  VIADD R8, R8, 0x202 ;  /* 0x0000020208087836 */ /* 0x000fca0000000000 */
[----:B------:R-:W2:Y:S01]  /*8b60*/  MUFU.TANH R92, R92 ;  /* 0x0000005c005c7308 */ /* 0x000ea20000002400 */
[----:B------:R-:W-:Y:S01]  /*8b70*/  ISETP.GT.AND P0, PT, R98, RZ, PT ;  /* 0x000000ff6200720c */ /* 0x000fe20003f04270 */
[----:B------:R-:W-:Y:S01]  /*8b80*/  FMUL.FTZ R95, R2, R102 ;  /* 0x00000066025f7220 */ /* 0x000fe20000410000 */
[----:B------:R-:W-:Y:S01]  /*8b90*/  ISETP.GT.AND P2, PT, R98, 0x1, PT ;  /* 0x000000016200780c */ /* 0x000fe20003f44270 */
[----:B------:R-:W-:Y:S01]  /*8ba0*/  IMAD.MOV.U32 R9, RZ, RZ, -0x7fffffe0 ;  /* 0x80000020ff097424 */ /* 0x000fe200078e00ff */
[----:B------:R-:W-:-:S03]  /*8bb0*/  R2UR UR6, R8 ;  /* 0x00000000080672ca */ /* 0x000fc600000e0000 */
[----:B------:R-:W3:Y:S01]  /*8bc0*/  MUFU.TANH R93, R93 ;  /* 0x0000005d005d7308 */ /* 0x000ee20000002400 */
[----:B------:R-:W-:Y:S01]  /*8bd0*/  FMUL.FTZ R15, R2, R96 ;  /* 0x00000060020f7220 */ /* 0x000fe20000410000 */
[----:B------:R-:W-:Y:S01]  /*8be0*/  ISETP.GT.AND P3, PT, R98, 0x8, PT ;  /* 0x000000086200780c */ /* 0x000fe20003f64270 */
[----:B------:R-:W-:Y:S01]  /*8bf0*/  FMUL.FTZ R96, R2, R103 ;  /* 0x0000006702607220 */ /* 0x000fe20000410000 */
[----:B0-----:R-:W-:Y:S01]  /*8c00*/  FSEL R90, R90, -INF , P2 ;  /* 0xff8000005a5a7808 */ /* 0x001fe20001000000 */
[----:B------:R-:W-:Y:S02]  /*8c10*/  WARPGROUP.DEPBAR.LE gsb0, 0x0 ;  /* 0x00008000000079c5 */ /* 0x000fe40000010000 */
[C---:B------:R-:W-:Y:S01]  /*8c20*/  FMUL.FTZ R8, R2.reuse, R40 ;  /* 0x0000002802087220 */ /* 0x040fe20000410000 */
[----:B------:R-:W0:Y:S01]  /*8c30*/  MUFU.TANH R94, R94 ;  /* 0x0000005e005e7308 */ /* 0x000e220000002400 */
[----:B------:R-:W-:Y:S01]  /*8c40*/  FSEL R40, R89, -INF , P0 ;  /* 0xff80000059287808 */ /* 0x000fe20000000000 */
[C---:B------:R-:W-:Y:S01]  /*8c50*/  FMUL.FTZ R21, R2.reuse, R100 ;  /* 0x0000006402157220 */ /* 0x040fe20000410000 */
[----:B------:R-:W-:Y:S01]  /*8c60*/  R2UR UR7, R9 ;  /* 0x00000000090772ca */ /* 0x000fe200000e0000 */
[----:B------:R-:W-:Y:S01]  /*8c70*/  FMUL.FTZ R9, R2, R41 ;  /* 0x0000002902097220 */ /* 0x000fe20000410000 */
[----:B------:R-:W-:Y:S01]  /*8c80*/  ISETP.GT.AND P4, PT, R98, 0x9, PT ;  /* 0x000000096200780c */ /* 0x000fe20003f84270 */
[----:B------:R-:W-:Y:S01]  /*8c90*/  FMUL.FTZ R74, R2, R74 ;  /* 0x0000004a024a7220 */ /* 0x000fe20000410000 */
[----:B-1----:R-:W-:Y:S01]  /*8ca0*/  FSEL R100, R91, -INF , P3 ;  /* 0xff8000005b647808 */ /* 0x002fe20001800000 */
[----:B------:R-:W1:Y:S01]  /*8cb0*/  MUFU.TANH R95, R95 ;  /* 0x0000005f005f7308 */ /* 0x000e620000002400 */
[----:B------:R-:W-:-:S02]  /*8cc0*/  FMNMX.FTZ R41, R40, R90, !PT ;  /* 0x0000005a28297209 */ /* 0x000fc40007810000 */
[----:B------:R-:W-:Y:S02]  /*8cd0*/  R2UR UR4, R6 ;  /* 0x00000000060472ca */ /* 0x000fe400000e0000 */
[----:B------:R-:W-:Y:S01]  /*8ce0*/  R2UR UR5, R7 ;  /* 0x00000000070572ca */ /* 0x000fe200000e0000 */
[----:B------:R-:W-:Y:S01]  /*8cf0*/  FMUL.FTZ R75, R2, R75 ;  /* 0x0000004b024b7220 */ /* 0x000fe20000410000 */
[----:B------:R-:W-:Y:S01]  /*8d00*/  ISETP.GT.AND P0, PT, R98, 0x10, PT ;  /* 0x000000106200780c */ /* 0x000fe20003f04270 */
[----:B------:R-:W4:Y:S01]  /*8d10*/  MUFU.TANH R96, R96 ;  /* 0x0000006000607308 */ /* 0x000f220000002400 */
[----:B--2---:R-:W-:Y:S02]  /*8d20*/  FSEL R92, R92, -INF , P4 ;  /* 0xff8000005c5c7808 */ /* 0x004fe40002000000 */
[----:B------:R-:W-:Y:S01]  /*8d30*/  FMNMX.FTZ R89, R100, R41, !PT ;  /* 0x0000002964597209 */ /* 0x000fe20007810000 */
[----:B------:R-:W-:Y:S01]  /*8d40*/  FMUL.FTZ R41, R2, R42 ;  /* 0x0000002a02297220 */ /* 0x000fe20000410000 */
[----:B------:R-:W-:Y:S01]  /*8d50*/  ISETP.GT.AND P2, PT, R98, 0x11, PT ;  /* 0x000000116200780c */ /* 0x000fe20003f44270 */
[----:B------:R-:W-:Y:S01]  /*8d60*/  FMUL.FTZ R78, R2, R78 ;  /* 0x0000004e024e7220 */ /* 0x000fe20000410000 */
[----:B---3--:R-:W-:Y:S01]  /*8d70*/  FSEL R42, R93, -INF , P0 ;  /* 0xff8000005d2a7808 */ /* 0x008fe20000000000 */
[----:B------:R-:W2:Y:S01]  /*8d80*/  MUFU.TANH R74, R74 ;  /* 0x0000004a004a7308 */ /* 0x000ea20000002400 */
[----:B------:R-:W-:Y:S01]  /*8d90*/  FMNMX.FTZ R89, R92, R89, !PT ;  /* 0x000000595c597209 */ /* 0x000fe20007810000 */
[----:B------:R-:W-:Y:S01]  /*8da0*/  WARPGROUP.ARRIVE ;  /* 0x00000000000079c5 */ /* 0x000fe20000000000 */
[----:B------:R-:W-:Y:S01]  /*8db0*/  ISETP.GT.AND P3, PT, R98, 0x18, PT ;  /* 0x000000186200780c */ /* 0x000fe20003f64270 */
[----:B------:R-:W-:Y:S01]  /*8dc0*/  FMUL.FTZ R79, R2, R79 ;  /* 0x0000004f024f7220 */ /* 0x000fe20000410000 */
[----:B0-----:R-:W-:-:S02]  /*8dd0*/  FSEL R94, R94, -INF , P2 ;  /* 0xff8000005e5e7808 */ /* 0x001fc40001000000 */
[----:B------:R-:W-:Y:S01]  /*8de0*/  FMNMX.FTZ R89, R42, R89, !PT ;  /* 0x000000592a597209 */ /* 0x000fe20007810000 */
[----:B------:R-:W0:Y:S01]  /*8df0*/  MUFU.TANH R75, R75 ;  /* 0x0000004b004b7308 */ /* 0x000e220000002400 */
[----:B------:R-:W-:Y:S01]  /*8e00*/  QGMMA.64x32x32.F32.E4M3.E4M3 R24, gdesc[UR4], R24, gsb0 ;  /* 0x00600000041879f3 */ /* 0x000fe20008000818 */
[----:B------:R-:W-:Y:S01]  /*8e10*/  ISETP.GT.AND P0, PT, R98, 0x19, PT ;  /* 0x000000196200780c */ /* 0x000fe20003f04270 */
[C---:B------:R-:W-:Y:S01]  /*8e20*/  FMUL.FTZ R82, R2.reuse, R82 ;  /* 0x0000005202527220 */ /* 0x040fe20000410000 */
[----:B-1----:R-:W-:Y:S01]  /*8e30*/  FSEL R102, R95, -INF , P3 ;  /* 0xff8000005f667808 */ /* 0x002fe20001800000 */
[----:B------:R-:W-:Y:S01]  /*8e40*/  FMUL.FTZ R83, R2, R83 ;  /* 0x0000005302537220 */ /* 0x000fe20000410000 */
[----:B------:R-:W-:Y:S01]  /*8e50*/  FMNMX.FTZ R89, R94, R89, !PT ;  /* 0x000000595e597209 */ /* 0x000fe20007810000 */
[----:B------:R-:W-:Y:S01]  /*8e60*/  FMUL.FTZ R86, R2, R86 ;  /* 0x0000005602567220 */ /* 0x000fe20000410000 */
[----:B------:R-:W1:Y:S01]  /*8e70*/  MUFU.TANH R78, R78 ;  /* 0x0000004e004e7308 */ /* 0x000e620000002400 */
[----:B------:R-:W-:Y:S01]  /*8e80*/  ISETP.GT.AND P2, PT, R98, 0x20, PT ;  /* 0x000000206200780c */ /* 0x000fe20003f44270 */
[----:B------:R-:W-:Y:S01]  /*8e90*/  FMUL.FTZ R120, R2, R46 ;  /* 0x0000002e02787220 */ /* 0x000fe20000410000 */
[----:B----4-:R-:W-:Y:S01]  /*8ea0*/  FSEL R96, R96, -INF , P0 ;  /* 0xff80000060607808 */ /* 0x010fe20000000000 */
[----:B------:R-:W-:Y:S01]  /*8eb0*/  FMUL.FTZ R87, R2, R87 ;  /* 0x0000005702577220 */ /* 0x000fe20000410000 */
[----:B------:R-:W-:Y:S01]  /*8ec0*/  FMNMX.FTZ R89, R102, R89, !PT ;  /* 0x0000005966597209 */ /* 0x000fe20007810000 */
[----:B------:R-:W-:-:S02]  /*8ed0*/  FMUL.FTZ R58, R2, R58 ;  /* 0x0000003a023a7220 */ /* 0x000fc40000410000 */
[----:B------:R-:W3:Y:S01]  /*8ee0*/  MUFU.TANH R79, R79 ;  /* 0x0000004f004f7308 */ /* 0x000ee20000002400 */
[----:B------:R-:W-:Y:S01]  /*8ef0*/  ISETP.GT.AND P0, PT, R98, 0x21, PT ;  /* 0x000000216200780c */ /* 0x000fe20003f04270 */
[----:B------:R-:W-:Y:S01]  /*8f00*/  FMUL.FTZ R59, R2, R59 ;  /* 0x0000003b023b7220 */ /* 0x000fe20000410000 */
[----:B--2---:R-:W-:Y:S01]  /*8f10*/  FSEL R74, R74, -INF , P2 ;  /* 0xff8000004a4a7808 */ /* 0x004fe20001000000 */
[----:B------:R-:W-:Y:S01]  /*8f20*/  FMUL.FTZ R122, R2, R50 ;  /* 0x00000032027a7220 */ /* 0x000fe20000410000 */
[----:B------:R-:W-:Y:S01]  /*8f30*/  FMNMX.FTZ R89, R96, R89, !PT ;  /* 0x0000005960597209 */ /* 0x000fe20007810000 */
[----:B------:R-:W-:Y:S02]  /*8f40*/  FMUL.FTZ R63, R2, R63 ;  /* 0x0000003f023f7220 */ /* 0x000fe40000410000 */
[----:B------:R-:W-:Y:S01]  /*8f50*/  MUFU.TANH R60, R60 ;  /* 0x0000003c003c7308 */ /* 0x000fe20000002400 */
[----:B------:R-:W-:Y:S01]  /*8f60*/  ISETP.GT.AND P2, PT, R98, 0x28, PT ;  /* 0x000000286200780c */ /* 0x000fe20003f44270 */
[C---:B------:R-:W-:Y:S01]  /*8f70*/  FMUL.FTZ R66, R2.reuse, R66 ;  /* 0x0000004202427220 */ /* 0x040fe20000410000 */
[----:B0-----:R-:W-:Y:S01]  /*8f80*/  FSEL R46, R75, -INF , P0 ;  /* 0xff8000004b2e7808 */ /* 0x001fe20000000000 */
[C---:B------:R-:W-:Y:S01]  /*8f90*/  FMUL.FTZ R70, R2.reuse, R70 ;  /* 0x0000004602467220 */ /* 0x040fe20000410000 */
[C---:B------:R-:W-:Y:S01]  /*8fa0*/  FMUL.FTZ R126, R2.reuse, R54 ;  /* 0x00000036027e7220 */ /* 0x040fe20000410000 */
[----:B------:R-:W-:-:S02]  /*8fb0*/  FMUL.FTZ R71, R2, R71 ;  /* 0x0000004702477220 */ /* 0x000fc40000410000 */
[----:B------:R-:W-:Y:S01]  /*8fc0*/  MUFU.TANH R69, R69 ;  /* 0x0000004500457308 */ /* 0x000fe20000002400 */
[----:B------:R-:W-:Y:S01]  /*8fd0*/  FMNMX.FTZ R89, R74, R89, !PT ;  /* 0x000000594a597209 */ /* 0x000fe20007810000 */
[C---:B------:R-:W-:Y:S01]  /*8fe0*/  FMUL.FTZ R116, R2.reuse, R43 ;  /* 0x0000002b02747220 */ /* 0x040fe20000410000 */
[C---:B------:R-:W-:Y:S01]  /*8ff0*/  FMUL.FTZ R118, R2.reuse, R47 ;  /* 0x0000002f02767220 */ /* 0x040fe20000410000 */
[C---:B------:R-:W-:Y:S01]  /*9000*/  FMUL.FTZ R124, R2.reuse, R55 ;  /* 0x00000037027c7220 */ /* 0x040fe20000410000 */
[----:B------:R-:W-:Y:S01]  /*9010*/  FMUL.FTZ R3, R2, R88 ;  /* 0x0000005802037220 */ /* 0x000fe20000410000 */
[----:B------:R-:W-:Y:S02]  /*9020*/  ULDC UR4, c[0x0][0x988] ;  /* 0x0002620000047ab9 */ /* 0x000fe40000000800 */
[----:B------:R-:W0:Y:S01]  /*9030*/  MUFU.TANH R82, R82 ;  /* 0x0000005200527308 */ /* 0x000e220000002400 */
[----:B------:R-:W-:Y:S02]  /*9040*/  ISETP.GT.AND P0, PT, R98, 0x29, PT ;  /* 0x000000296200780c */ /* 0x000fe40003f04270 */
[----:B-1----:R-:W-:-:S05]  /*9050*/  FSEL R78, R78, -INF , P2 ;  /* 0xff8000004e4e7808 */ /* 0x002fca0001000000 */
[----:B------:R-:W1:Y:S01]  /*9060*/  MUFU.TANH R83, R83 ;  /* 0x0000005300537308 */ /* 0x000e620000002400 */
[----:B------:R-:W-:Y:S02]  /*9070*/  FMNMX.FTZ R89, R46, R89, !PT ;  /* 0x000000592e597209 */ /* 0x000fe40007810000 */
[----:B------:R-:W-:-:S05]  /*9080*/  ISETP.GT.AND P2, PT, R98, 0x30, PT ;  /* 0x000000306200780c */ /* 0x000fca0003f44270 */
[----:B------:R-:W2:Y:S01]  /*9090*/  MUFU.TANH R86, R86 ;  /* 0x0000005600567308 */ /* 0x000ea20000002400 */
[----:B---3--:R-:W-:Y:S02]  /*90a0*/  FSEL R106, R79, -INF , P0 ;  /* 0xff8000004f6a7808 */ /* 0x008fe40000000000 */
[----:B------:R-:W-:-:S05]  /*90b0*/  FMNMX.FTZ R89, R78, R89, !PT ;  /* 0x000000594e597209 */ /* 0x000fca0007810000 */
[----:B------:R-:W3:Y:S01]  /*90c0*/  MUFU.TANH R87, R87 ;  /* 0x0000005700577308 */ /* 0x000ee20000002400 */
[----:B------:R-:W-:Y:S02]  /*90d0*/  ISETP.GT.AND P0, PT, R98, 0x31, PT ;  /* 0x000000316200780c */ /* 0x000fe40003f04270 */
[----:B0-----:R-:W-:Y:S02]  /*90e0*/  FSEL R82, R82, -INF , P2 ;  /* 0xff80000052527808 */ /* 0x001fe40001000000 */
[----:B------:R-:W-:-:S03]  /*90f0*/  FMNMX.FTZ R89, R106, R89, !PT ;  /* 0x000000596a597209 */ /* 0x000fc60007810000 */
[----:B------:R-:W0:Y:S01]  /*9100*/  MUFU.TANH R58, R58 ;  /* 0x0000003a003a7308 */ /* 0x000e220000002400 */
[----:B------:R-:W-:Y:S02]  /*9110*/  ISETP.GT.AND P2, PT, R98, 0x38, PT ;  /* 0x000000386200780c */ /* 0x000fe40003f44270 */
[----:B-1----:R-:W-:Y:S02]  /*9120*/  FSEL R50, R83, -INF , P0 ;  /* 0xff80000053327808 */ /* 0x002fe40000000000 */
[----:B------:R-:W-:-:S03]  /*9130*/  FMNMX.FTZ R89, R82, R89, !PT ;  /* 0x0000005952597209 */ /* 0x000fc60007810000 */
[----:B------:R-:W1:Y:S01]  /*9140*/  MUFU.TANH R59, R59 ;  /* 0x0000003b003b7308 */ /* 0x000e620000002400 */
[----:B------:R-:W-:Y:S02]  /*9150*/  ISETP.GT.AND P0, PT, R98, 0x39, PT ;  /* 0x000000396200780c */ /* 0x000fe40003f04270 */
[----:B--2---:R-:W-:Y:S02]  /*9160*/  FSEL R86, R86, -INF , P2 ;  /* 0xff80000056567808 */ /* 0x004fe40001000000 */
[----:B------:R-:W-:Y:S02]  /*9170*/  FMNMX.FTZ R89, R50, R89, !PT ;  /* 0x0000005932597209 */ /* 0x000fe40007810000 */
[----:B------:R-:W-:Y:S01]  /*9180*/  ISETP.GT.AND P2, PT, R98, 0x40, PT ;  /* 0x000000406200780c */ /* 0x000fe20003f44270 */
[----:B------:R-:W2:Y:S01]  /*9190*/  MUFU.TANH R63, R63 ;  /* 0x0000003f003f7308 */ /* 0x000ea20000002400 */
[----:B---3--:R-:W-:Y:S02]  /*91a0*/  FSEL R108, R87, -INF , P0 ;  /* 0xff800000576c7808 */ /* 0x008fe40000000000 */
[----:B------:R-:W-:-:S02]  /*91b0*/  FMNMX.FTZ R89, R86, R89, !PT ;  /* 0x0000005956597209 */ /* 0x000fc40007810000 */
[----:B------:R-:W-:Y:S02]  /*91c0*/  ISETP.GT.AND P0, PT, R98, 0x41, PT ;  /* 0x000000416200780c */ /* 0x000fe40003f04270 */
[----:B0-----:R-:W-:Y:S01]  /*91d0*/  FSEL R58, R58, -INF , P2 ;  /* 0xff8000003a3a7808 */ /* 0x001fe20001000000 */
[----:B------:R-:W0:Y:S01]  /*91e0*/  MUFU.TANH R66, R66 ;  /* 0x0000004200427308 */ /* 0x000e220000002400 */
[----:B------:R-:W-:Y:S02]  /*91f0*/  FMNMX.FTZ R89, R108, R89, !PT ;  /* 0x000000596c597209 */ /* 0x000fe40007810000 */
[----:B------:R-:W-:Y:S02]  /*9200*/  ISETP.GT.AND P2, PT, R98, 0x48, PT ;  /* 0x000000486200780c */ /* 0x000fe40003f44270 */
[----:B-1----:R-:W-:Y:S02]  /*9210*/  FSEL R54, R59, -INF , P0 ;  /* 0xff8000003b367808 */ /* 0x002fe40000000000 */
[----:B------:R-:W-:Y:S01]  /*9220*/  FMNMX.FTZ R89, R58, R89, !PT ;  /* 0x000000593a597209 */ /* 0x000fe20007810000 */
[----:B------:R-:W1:Y:S01]  /*9230*/  MUFU.TANH R70, R70 ;  /* 0x0000004600467308 */ /* 0x000e620000002400 */
[----:B------:R-:W-:-:S02]  /*9240*/  ISETP.GT.AND P0, PT, R98, 0x49, PT ;  /* 0x000000496200780c */ /* 0x000fc40003f04270 */
[----:B------:R-:W-:Y:S02]  /*9250*/  FSEL R110, R60, -INF , P2 ;  /* 0xff8000003c6e7808 */ /* 0x000fe40001000000 */
[----:B------:R-:W-:Y:S02]  /*9260*/  FMNMX.FTZ R89, R54, R89, !PT ;  /* 0x0000005936597209 */ /* 0x000fe40007810000 */
[----:B------:R-:W-:Y:S01]  /*9270*/  ISETP.GT.AND P2, PT, R98, 0x50, PT ;  /* 0x000000506200780c */ /* 0x000fe20003f44270 */
[----:B------:R-:W3:Y:S01]  /*9280*/  MUFU.TANH R71, R71 ;  /* 0x0000004700477308 */ /* 0x000ee20000002400 */
[----:B--2---:R-:W-:Y:S02]  /*9290*/  FSEL R112, R63, -INF , P0 ;  /* 0xff8000003f707808 */ /* 0x004fe40000000000 */
[----:B------:R-:W-:Y:S02]  /*92a0*/  FMNMX.FTZ R89, R110, R89, !PT ;  /* 0x000000596e597209 */ /* 0x000fe40007810000 */
[----:B------:R-:W-:-:S02]  /*92b0*/  ISETP.GT.AND P0, PT, R98, 0x51, PT ;  /* 0x000000516200780c */ /* 0x000fc40003f04270 */
[----:B0-----:R-:W-:Y:S01]  /*92c0*/  FSEL R66, R66, -INF , P2 ;  /* 0xff80000042427808 */ /* 0x001fe20001000000 */
[----:B------:R-:W0:Y:S01]  /*92d0*/  MUFU.TANH R41, R41 ;  /* 0x0000002900297308 */ /* 0x000e220000002400 */
[----:B------:R-:W-:Y:S01]  /*92e0*/  FMNMX.FTZ R89, R112, R89, !PT ;  /* 0x0000005970597209 */ /* 0x000fe20007810000 */
[----:B------:R-:W-:Y:S02]  /*92f0*/  WARPGROUP.DEPBAR.LE gsb0, 0x0 ;  /* 0x00008000000079c5 */ /* 0x000fe40000010000 */
[----:B------:R-:W-:Y:S01]  /*9300*/  FMUL.FTZ R128, R2, R26 ;  /* 0x0000001a02807220 */ /* 0x000fe20000410000 */
[----:B------:R-:W-:Y:S02]  /*9310*/  ISETP.GT.AND P2, PT, R98, 0x58, PT ;  /* 0x000000586200780c */ /* 0x000fe40003f44270 */
[----:B------:R-:W-:Y:S01]  /*9320*/  FSEL R26, R69, -INF , P0 ;  /* 0xff800000451a7808 */ /* 0x000fe20000000000 */
[----:B------:R-:W2:Y:S01]  /*9330*/  MUFU.TANH R116, R116 ;  /* 0x0000007400747308 */ /* 0x000ea20000002400 */
[----:B------:R-:W-:-:S02]  /*9340*/  FMNMX.FTZ R89, R66, R89, !PT ;  /* 0x0000005942597209 */ /* 0x000fc40007810000 */
[----:B------:R-:W-:Y:S02]  /*9350*/  ISETP.GT.AND P0, PT, R98, 0x59, PT ;  /* 0x000000596200780c */ /* 0x000fe40003f04270 */
[----:B-1----:R-:W-:Y:S02]  /*9360*/  FSEL R70, R70, -INF , P2 ;  /* 0xff80000046467808 */ /* 0x002fe40001000000 */
[----:B------:R-:W-:Y:S01]  /*9370*/  FMNMX.FTZ R89, R26, R89, !PT ;  /* 0x000000591a597209 */ /* 0x000fe20007810000 */
[----:B------:R-:W1:Y:S01]  /*9380*/  MUFU.TANH R120, R120 ;  /* 0x0000007800787308 */ /* 0x000e620000002400 */
[----:B------:R-:W-:Y:S01]  /*9390*/  ISETP.GT.AND P2, PT, R98, 0x60, PT ;  /* 0x000000606200780c */ /* 0x000fe20003f44270 */
[----:B------:R-:W-:Y:S01]  /*93a0*/  FMUL.FTZ R43, R2, R51 ;  /* 0x00000033022b7220 */ /* 0x000fe20000410000 */
[----:B---3--:R-:W-:Y:S02]  /*93b0*/  FSEL R114, R71, -INF , P0 ;  /* 0xff80000047727808 */ /* 0x008fe40000000000 */
[----:B------:R-:W-:-:S03]  /*93c0*/  FMNMX.FTZ R89, R70, R89, !PT ;  /* 0x0000005946597209 */ /* 0x000fc60007810000 */
[----:B------:R-:W3:Y:S01]  /*93d0*/  MUFU.TANH R118, R118 ;  /* 0x0000007600767308 */ /* 0x000ee20000002400 */
[----:B------:R-:W-:Y:S01]  /*93e0*/  FMUL.FTZ R132, R2, R30 ;  /* 0x0000001e02847220 */ /* 0x000fe20000410000 */
[----:B------:R-:W-:Y:S02]  /*93f0*/  ISETP.GT.AND P0, PT, R98, 0x61, PT ;  /* 0x000000616200780c */ /* 0x000fe40003f04270 */
[----:B0-----:R-:W-:Y:S02]  /*9400*/  FSEL R30, R41, -INF , P2 ;  /* 0xff800000291e7808 */ /* 0x001fe40001000000 */
[----:B------:R-:W-:Y:S02]  /*9410*/  FMNMX.FTZ R89, R114, R89, !PT ;  /* 0x0000005972597209 */ /* 0x000fe40007810000 */
[----:B------:R-:W0:Y:S01]  /*9420*/  MUFU.TANH R122, R122 ;  /* 0x0000007a007a7308 */ /* 0x000e220000002400 */
[----:B------:R-:W-:Y:S02]  /*9430*/  ISETP.GT.AND P2, PT, R98, 0x68, PT ;  /* 0x000000686200780c */ /* 0x000fe40003f44270 */
[----:B--2---:R-:W-:-:S02]  /*9440*/  FSEL R116, R116, -INF , P0 ;  /* 0xff80000074747808 */ /* 0x004fc40000000000 */
[----:B------:R-:W-:-:S03]  /*9450*/  FMNMX.FTZ R89, R30, R89, !PT ;  /* 0x000000591e597209 */ /* 0x000fc60007810000 */
[----:B------:R-:W2:Y:S01]  /*9460*/  MUFU.TANH R43, R43 ;  /* 0x0000002b002b7308 */ /* 0x000ea20000002400 */
[----:B------:R-:W-:Y:S02]  /*9470*/  ISETP.GT.AND P0, PT, R98, 0x69, PT ;  /* 0x000000696200780c */ /* 0x000fe40003f04270 */
[----:B-1----:R-:W-:Y:S02]  /*9480*/  FSEL R120, R120, -INF , P2 ;  /* 0xff80000078787808 */ /* 0x002fe40001000000 */
[----:B------:R-:W-:-:S03]  /*9490*/  FMNMX.FTZ R89, R116, R89, !PT ;  /* 0x0000005974597209 */ /* 0x000fc60007810000 */
[----:B------:R-:W1:Y:S01]  /*94a0*/  MUFU.TANH R126, R126 ;  /* 0x0000007e007e7308 */ /* 0x000e620000002400 */
[----:B------:R-:W-:Y:S01]  /*94b0*/  ISETP.GT.AND P2, PT, R98, 0x70, PT ;  /* 0x000000706200780c */ /* 0x000fe20003f44270 */
[----:B------:R-:W-:Y:S01]  /*94c0*/  FMUL.FTZ R27, R2, R27 ;  /* 0x0000001b021b7220 */ /* 0x000fe20000410000 */
[----:B---3--:R-:W-:Y:S02]  /*94d0*/  FSEL R118, R118, -INF , P0 ;  /* 0xff80000076767808 */ /* 0x008fe40000000000 */
[----:B------:R-:W-:-:S03]  /*94e0*/  FMNMX.FTZ R89, R120, R89, !PT ;  /* 0x0000005978597209 */ /* 0x000fc60007810000 */
[----:B------:R-:W3:Y:S01]  /*94f0*/  MUFU.TANH R124, R124 ;  /* 0x0000007c007c7308 */ /* 0x000ee20000002400 */
[----:B------:R-:W-:Y:S02]  /*9500*/  ISETP.GT.AND P0, PT, R98, 0x71, PT ;  /* 0x000000716200780c */ /* 0x000fe40003f04270 */
[----:B0-----:R-:W-:Y:S02]  /*9510*/  FSEL R122, R122, -INF , P2 ;  /* 0xff8000007a7a7808 */ /* 0x001fe40001000000 */
[----:B------:R-:W-:-:S03]  /*9520*/  FMNMX.FTZ R89, R118, R89, !PT ;  /* 0x0000005976597209 */ /* 0x000fc60007810000 */
[----:B------:R-:W0:Y:S01]  /*9530*/  MUFU.TANH R128, R128 ;  /* 0x0000008000807308 */ /* 0x000e220000002400 */
[C---:B------:R-:W-:Y:S01]  /*9540*/  FMUL.FTZ R130, R2.reuse, R31 ;  /* 0x0000001f02827220 */ /* 0x040fe20000410000 */
[----:B------:R-:W-:Y:S01]  /*9550*/  FMUL.FTZ R31, R2, R34 ;  /* 0x00000022021f7220 */ /* 0x000fe20000410000 */
[----:B------:R-:W-:Y:S02]  /*9560*/  ISETP.GT.AND P2, PT, R98, 0x78, PT ;  /* 0x000000786200780c */ /* 0x000fe40003f44270 */
[----:B--2---:R-:W-:Y:S02]  /*9570*/  FSEL R34, R43, -INF , P0 ;  /* 0xff8000002b227808 */ /* 0x004fe40000000000 */
[----:B------:R-:W-:Y:S01]  /*9580*/  FMNMX.FTZ R89, R122, R89, !PT ;  /* 0x000000597a597209 */ /* 0x000fe20007810000 */
[----:B------:R-:W2:Y:S01]  /*9590*/  MUFU.TANH R27, R27 ;  /* 0x0000001b001b7308 */ /* 0x000ea20000002400 */
[----:B------:R-:W-:Y:S02]  /*95a0*/  ISETP.GT.AND P0, PT, R98, 0x79, PT ;  /* 0x000000796200780c */ /* 0x000fe40003f04270 */
[----:B-1----:R-:W-:-:S02]  /*95b0*/  FSEL R126, R126, -INF , P2 ;  /* 0xff8000007e7e7808 */ /* 0x002fc40001000000 */
[----:B------:R-:W-:-:S03]  /*95c0*/  FMNMX.FTZ R89, R34, R89, !PT ;  /* 0x0000005922597209 */ /* 0x000fc60007810000 */
[----:B------:R-:W1:Y:S01]  /*95d0*/  MUFU.TANH R132, R132 ;  /* 0x0000008400847308 */ /* 0x000e620000002400 */
[----:B------:R-:W-:Y:S01]  /*95e0*/  ISETP.GT.AND P2, PT, R98, 0x80, PT ;  /* 0x000000806200780c */ /* 0x000fe20003f44270 */
[----:B------:R-:W-:Y:S01]  /*95f0*/  FMUL.FTZ R35, R2, R35 ;  /* 0x0000002302237220 */ /* 0x000fe20000410000 */
[----:B---3--:R-:W-:Y:S02]  /*9600*/  FSEL R124, R124, -INF , P0 ;  /* 0xff8000007c7c7808 */ /* 0x008fe40000000000 */
[----:B------:R-:W-:-:S03]  /*9610*/  FMNMX.FTZ R89, R126, R89, !PT ;  /* 0x000000597e597209 */ /* 0x000fc60007810000 */
[----:B------:R-:W3:Y:S01]  /*9620*/  MUFU.TANH R130, R130 ;  /* 0x0000008200827308 */ /* 0x000ee20000002400 */
[----:B------:R-:W-:Y:S01]  /*9630*/  ISETP.GT.AND P0, PT, R98, 0x81, PT ;  /* 0x000000816200780c */ /* 0x000fe20003f04270 */
[----:B------:R-:W-:Y:S01]  /*9640*/  FMUL.FTZ R41, R2, R38 ;  /* 0x0000002602297220 */ /* 0x000fe20000410000 */
[----:B0-----:R-:W-:Y:S02]  /*9650*/  FSEL R128, R128, -INF , P2 ;  /* 0xff80000080807808 */ /* 0x001fe40001000000 */
[----:B------:R-:W-:-:S03]  /*9660*/  FMNMX.FTZ R89, R124, R89, !PT ;  /* 0x000000597c597209 */ /* 0x000fc60007810000 */
[----:B------:R-:W0:Y:S01]  /*9670*/  MUFU.TANH R31, R31 ;  /* 0x0000001f001f7308 */ /* 0x000e220000002400 */
[----:B------:R-:W-:Y:S01]  /*9680*/  ISETP.GT.AND P2, PT, R98, 0x88, PT ;  /* 0x000000886200780c */ /* 0x000fe20003f44270 */
[----:B------:R-:W-:Y:S01]  /*9690*/  FMUL.FTZ R39, R2, R39 ;  /* 0x0000002702277220 */ /* 0x000fe20000410000 */
[----:B--2---:R-:W-:Y:S02]  /*96a0*/  FSEL R38, R27, -INF , P0 ;  /* 0xff8000001b267808 */ /* 0x004fe40000000000 */
[----:B------:R-:W-:-:S03]  /*96b0*/  FMNMX.FTZ R89, R128, R89, !PT ;  /* 0x0000005980597209 */ /* 0x000fc60007810000 */
[----:B------:R-:W2:Y:S01]  /*96c0*/  MUFU.TANH R35, R35 ;  /* 0x0000002300237308 */ /* 0x000ea20000002400 */
[----:B------:R-:W-:Y:S02]  /*96d0*/  ISETP.GT.AND P0, PT, R98, 0x89, PT ;  /* 0x000000896200780c */ /* 0x000fe40003f04270 */
[----:B-1----:R-:W-:Y:S02]  /*96e0*/  FSEL R132, R132, -INF , P2 ;  /* 0xff80000084847808 */ /* 0x002fe40001000000 */
[----:B------:R-:W-:-:S03]  /*96f0*/  FMNMX.FTZ R89, R38, R89, !PT ;  /* 0x0000005926597209 */ /* 0x000fc60007810000 */
[----:B------:R-:W1:Y:S01]  /*9700*/  MUFU.TANH R41, R41 ;  /* 0x0000002900297308 */ /* 0x000e620000002400 */
[----:B------:R-:W-:Y:S02]  /*9710*/  ISETP.GT.AND P2, PT, R98, 0x90, PT ;  /* 0x000000906200780c */ /* 0x000fe40003f44270 */
[----:B---3--:R-:W-:Y:S02]  /*9720*/  FSEL R130, R130, -INF , P0 ;  /* 0xff80000082827808 */ /* 0x008fe40000000000 */
[----:B------:R-:W-:-:S03]  /*9730*/  FMNMX.FTZ R89, R132, R89, !PT ;  /* 0x0000005984597209 */ /* 0x000fc60007810000 */
[----:B------:R-:W3:Y:S01]  /*9740*/  MUFU.TANH R39, R39 ;  /* 0x0000002700277308 */ /* 0x000ee20000002400 */
[----:B------:R-:W-:Y:S02]  /*9750*/  ISETP.GT.AND P0, PT, R98, 0x91, PT ;  /* 0x000000916200780c */ /* 0x000fe40003f04270 */
[----:B0-----:R-:W-:Y:S02]  /*9760*/  FSEL R134, R31, -INF , P2 ;  /* 0xff8000001f867808 */ /* 0x001fe40001000000 */
[----:B------:R-:W-:Y:S01]  /*9770*/  FMNMX.FTZ R89, R130, R89, !PT ;  /* 0x0000005982597209 */ /* 0x000fe20007810000 */
[----:B------:R-:W-:Y:S01]  /*9780*/  FMUL.FTZ R27, R2, R44 ;  /* 0x0000002c021b7220 */ /* 0x000fe20000410000 */
[----:B------:R-:W-:Y:S02]  /*9790*/  ISETP.GT.AND P2, PT, R98, 0x98, PT ;  /* 0x000000986200780c */ /* 0x000fe40003f44270 */
[----:B--2---:R-:W-:Y:S02]  /*97a0*/  FSEL R44, R35, -INF , P0 ;  /* 0xff800000232c7808 */ /* 0x004fe40000000000 */
[----:B------:R-:W-:-:S02]  /*97b0*/  FMNMX.FTZ R89, R134, R89, !PT ;  /* 0x0000005986597209 */ /* 0x000fc40007810000 */
[----:B------:R-:W-:Y:S02]  /*97c0*/  ISETP.GT.AND P0, PT, R98, 0x99, PT ;  /* 0x000000996200780c */ /* 0x000fe40003f04270 */
[----:B-1----:R-:W-:Y:S02]  /*97d0*/  FSEL R136, R41, -INF , P2 ;  /* 0xff80000029887808 */ /* 0x002fe40001000000 */
[----:B------:R-:W-:Y:S02]  /*97e0*/  FMNMX.FTZ R89, R44, R89, !PT ;  /* 0x000000592c597209 */ /* 0x000fe40007810000 */
[----:B---3--:R-:W-:Y:S02]  /*97f0*/  FSEL R98, R39, -INF , P0 ;  /* 0xff80000027627808 */ /* 0x008fe40000000000 */
[----:B------:R-:W-:-:S04]  /*9800*/  FMNMX.FTZ R89, R136, R89, !PT ;  /* 0x0000005988597209 */ /* 0x000fc80007810000 */
[----:B------:R-:W-:Y:S01]  /*9810*/  FMNMX.FTZ R89, R98, R89, !PT ;  /* 0x0000005962597209 */ /* 0x000fe20007810000 */
[----:B------:R-:W-:-:S04]  /*9820*/  FMUL.FTZ R35, R2, R48 ;  /* 0x0000003002237220 */ /* 0x000fc80000410000 */
[----:B------:R-:W0:Y:S01]  /*9830*/  SHFL.BFLY PT, R48, R89, 0x2, 0x1f ;  /* 0x0c401f0059307f89 */ /* 0x000e2200000e0000 */
[----:B------:R-:W-:Y:S01]  /*9840*/  FMUL.FTZ R31, R2, R45 ;  /* 0x0000002d021f7220 */ /* 0x000fe20000410000 */
[----:B0-----:R-:W-:-:S05]  /*9850*/  FMNMX.FTZ R48, R89, R48, !PT ;  /* 0x0000003059307209 */ /* 0x001fca0007810000 */
[----:B------:R-:W0:Y:S01]  /*9860*/  SHFL.BFLY PT, R45, R48, 0x1, 0x1f ;  /* 0x0c201f00302d7f89 */ /* 0x000e2200000e0000 */
[----:B------:R-:W1:Y:S01]  /*9870*/  MUFU.TANH R3, R3 ;  /* 0x0000000300037308 */ /* 0x000e620000002400 */
[----:B------:R-:W-:-:S07]  /*9880*/  IMAD.U32 R59, RZ, RZ, UR4 ;  /* 0x00000004ff3b7e24 */ /* 0x000fce000f8e00ff */
[----:B------:R-:W2:Y:S01]  /*9890*/  MUFU.TANH R12, R12 ;  /* 0x0000000c000c7308 */ /* 0x000ea20000002400 */
[----:B------:R-:W-:-:S07]  /*98a0*/  VIADDMNMX R62, R62, R67, R68, PT ;  /* 0x000000433e3e7246 */ /* 0x000fce0003800144 */
[----:B------:R-:W3:Y:S01]  /*98b0*/  MUFU.TANH R13, R13 ;  /* 0x0000000d000d7308 */ /* 0x000ee20000002400 */
[----:B0-----:R-:W-:-:S07]  /*98c0*/  FMNMX.FTZ R60, R48, R45, !PT ;  /* 0x0000002d303c7209 */ /* 0x001fce0007810000 */
[----:B------:R-:W0:Y:S01]  /*98d0*/  MUFU.TANH R14, R14 ;  /* 0x0000000e000e7308 */ /* 0x000e220000002400 */
[C---:B------:R-:W-:Y:S01]  /*98e0*/  FSETP.NEU.FTZ.AND P0, PT, R60.reuse, -INF , PT ;  /* 0xff8000003c00780b */ /* 0x040fe20003f1d000 */
[----:B------:R-:W-:-:S01]  /*98f0*/  FFMA.FTZ R47, R60, R59, -8 ;  /* 0xc10000003c2f7423 */ /* 0x000fc2000001003b */
[----:B------:R-:W-:Y:S01]  /*9900*/  FMUL.FTZ R45, R2, R37 ;  /* 0x00000025022d7220 */ /* 0x000fe20000410000 */
[----:B------:R-:W-:-:S04]  /*9910*/  ISETP.GT.AND P2, PT, R62, 0x1, PT ;  /* 0x000000013e00780c */ /* 0x000fc80003f44270 */
[----:B------:R-:W4:Y:S01]  /*9920*/  MUFU.TANH R15, R15 ;  /* 0x0000000f000f7308 */ /* 0x000f220000002400 */
[----:B------:R-:W-:Y:S02]  /*9930*/  FSEL R37, R47, RZ, P0 ;  /* 0x000000ff2f257208 */ /* 0x000fe40000000000 */
[----:B------:R-:W-:Y:S01]  /*9940*/  ISETP.GT.AND P0, PT, R62, RZ, PT ;  /* 0x000000ff3e00720c */ /* 0x000fe20003f04270 */
[----:B------:R-:W-:Y:S01]  /*9950*/  FMUL.FTZ R41, R2, R52 ;  /* 0x0000003402297220 */ /* 0x000fe20000410000 */
[----:B------:R-:W-:Y:S01]  /*9960*/  ISETP.GT.AND P3, PT, R62, 0x8, PT ;  /* 0x000000083e00780c */ /* 0x000fe20003f64270 */
[----:B------:R-:W-:Y:S01]  /*9970*/  FMUL.FTZ R88, R2, R101 ;  /* 0x0000006502587220 */ /* 0x000fe20000410000 */
[----:B-1----:R-:W-:Y:S01]  /*9980*/  FSEL R52, R3, -INF , P0 ;  /* 0xff80000003347808 */ /* 0x002fe20000000000 */
[----:B------:R-:W1:Y:S01]  /*9990*/  MUFU.TANH R20, R20 ;  /* 0x0000001400147308 */ /* 0x000e620000002400 */
[----:B--2---:R-:W-:Y:S02]  /*99a0*/  FSEL R12, R12, -INF , P2 ;  /* 0xff8000000c0c7808 */ /* 0x004fe40001000000 */
[----:B---3--:R-:W-:Y:S01]  /*99b0*/  FSEL R68, R13, -INF , P3 ;  /* 0xff8000000d447808 */ /* 0x008fe20001800000 */
[----:B------:R-:W-:Y:S01]  /*99c0*/  FMUL.FTZ R72, R2, R72 ;  /* 0x0000004802487220 */ /* 0x000fe20000410000 */
[----:B------:R-:W-:-:S02]  /*99d0*/  ISETP.GT.AND P0, PT, R62, 0x9, PT ;  /* 0x000000093e00780c */ /* 0x000fc40003f04270 */
[----:B------:R-:W-:Y:S01]  /*99e0*/  FMNMX.FTZ R13, R52, R12, !PT ;  /* 0x0000000c340d7209 */ /* 0x000fe20007810000 */
[----:B------:R-:W2:Y:S01]  /*99f0*/  MUFU.TANH R21, R21 ;  /* 0x0000001500157308 */ /* 0x000ea20000002400 */
[----:B------:R-:W-:Y:S01]  /*9a00*/  ISETP.GT.AND P2, PT, R62, 0x10, PT ;  /* 0x000000103e00780c */ /* 0x000fe20003f44270 */
[----:B------:R-:W-:Y:S01]  /*9a10*/  FMUL.FTZ R73, R2, R73 ;  /* 0x0000004902497220 */ /* 0x000fe20000410000 */
[----:B0-----:R-:W-:Y:S01]  /*9a20*/  FSEL R14, R14, -INF , P0 ;  /* 0xff8000000e0e7808 */ /* 0x001fe20000000000 */
[----:B------:R-:W-:Y:S01]  /*9a30*/  FMUL.FTZ R39, R2, R49 ;  /* 0x0000003102277220 */ /* 0x000fe20000410000 */
[----:B------:R-:W-:-:S03]  /*9a40*/  FMNMX.FTZ R13, R68, R13, !PT ;  /* 0x0000000d440d7209 */ /* 0x000fc60007810000 */
[----:B------:R-:W0:Y:S01]  /*9a50*/  MUFU.TANH R88, R88 ;  /* 0x0000005800587308 */ /* 0x000e220000002400 */
[----:B------:R-:W-:-:S01]  /*9a60*/  FFMA.FTZ R49, R92, R59, -R37 ;  /* 0x0000003b5c317223 */ /* 0x000fc20000010825 */
[----:B----4-:R-:W-:Y:S01]  /*9a70*/  FSEL R92, R15, -INF , P2 ;  /* 0xff8000000f5c7808 */ /* 0x010fe20001000000 */
[----:B------:R-:W-:Y:S01]  /*9a80*/  FMUL.FTZ R76, R2, R76 ;  /* 0x0000004c024c7220 */ /* 0x000fe20000410000 */
[----:B------:R-:W-:Y:S02]  /*9a90*/  ISETP.GT.AND P0, PT, R62, 0x11, PT ;  /* 0x000000113e00780c */ /* 0x000fe40003f04270 */
[----:B------:R-:W-:Y:S02]  /*9aa0*/  FMNMX.FTZ R15, R14, R13, !PT ;  /* 0x0000000d0e0f7209 */ /* 0x000fe40007810000 */
[----:B------:R-:W3:Y:S01]  /*9ab0*/  MUFU.TANH R72, R72 ;  /* 0x0000004800487308 */ /* 0x000ee20000002400 */
[----:B------:R-:W-:Y:S01]  /*9ac0*/  ISETP.GT.AND P2, PT, R62, 0x18, PT ;  /* 0x000000183e00780c */ /* 0x000fe20003f44270 */
[----:B------:R-:W-:Y:S01]  /*9ad0*/  FMUL.FTZ R77, R2, R77 ;  /* 0x0000004d024d7220 */ /* 0x000fe20000410000 */
[----:B-1----:R-:W-:-:S02]  /*9ae0*/  FSEL R20, R20, -INF , P0 ;  /* 0xff80000014147808 */ /* 0x002fc40000000000 */
[----:B------:R-:W-:-:S03]  /*9af0*/  FMNMX.FTZ R15, R92, R15, !PT ;  /* 0x0000000f5c0f7209 */ /* 0x000fc60007810000 */
[----:B------:R-:W-:Y:S01]  /*9b00*/  MUFU.TANH R73, R73 ;  /* 0x0000004900497308 */ /* 0x000fe20000002400 */
[----:B------:R-:W-:Y:S01]  /*9b10*/  FMUL.FTZ R43, R2, R53 ;  /* 0x00000035022b7220 */ /* 0x000fe20000410000 */
[----:B------:R-:W-:Y:S01]  /*9b20*/  FFMA.FTZ R53, R74, R59, -R37 ;  /* 0x0000003b4a357223 */ /* 0x000fe20000010825 */
[----:B------:R-:W-:Y:S01]  /*9b30*/  ISETP.GT.AND P0, PT, R62, 0x19, PT ;  /* 0x000000193e00780c */ /* 0x000fe20003f04270 */
[----:B------:R-:W-:Y:S01]  /*9b40*/  FMUL.FTZ R80, R2, R80 ;  /* 0x0000005002507220 */ /* 0x000fe20000410000 */
[----:B--2---:R-:W-:Y:S02]  /*9b50*/  FSEL R74, R21, -INF , P2 ;  /* 0xff800000154a7808 */ /* 0x004fe40001000000 */
[----:B------:R-:W-:Y:S01]  /*9b60*/  FMNMX.FTZ R15, R20, R15, !PT ;  /* 0x0000000f140f7209 */ /* 0x000fe20007810000 */
[----:B------:R-:W1:Y:S01]  /*9b70*/  MUFU.TANH R76, R76 ;  /* 0x0000004c004c7308 */ /* 0x000e620000002400 */
[----:B------:R-:W-:Y:S01]  /*9b80*/  ISETP.GT.AND P2, PT, R62, 0x20, PT ;  /* 0x000000203e00780c */ /* 0x000fe20003f44270 */
[----:B------:R-:W-:Y:S01]  /*9b90*/  FMUL.FTZ R81, R2, R81 ;  /* 0x0000005102517220 */ /* 0x000fe20000410000 */
[----:B0-----:R-:W-:-:S02]  /*9ba0*/  FSEL R88, R88, -INF , P0 ;  /* 0xff80000058587808 */ /* 0x001fc40000000000 */
[----:B------:R-:W-:-:S03]  /*9bb0*/  FMNMX.FTZ R15, R74, R15, !PT ;  /* 0x0000000f4a0f7209 */ /* 0x000fc60007810000 */
[----:B------:R-:W0:Y:S01]  /*9bc0*/  MUFU.TANH R77, R77 ;  /* 0x0000004d004d7308 */ /* 0x000e220000002400 */
[----:B------:R-:W-:Y:S01]  /*9bd0*/  ISETP.GT.AND P0, PT, R62, 0x21, PT ;  /* 0x000000213e00780c */ /* 0x000fe20003f04270 */
[----:B------:R-:W-:Y:S01]  /*9be0*/  FMUL.FTZ R84, R2, R84 ;  /* 0x0000005402547220 */ /* 0x000fe20000410000 */
[----:B---3--:R-:W-:Y:S02]  /*9bf0*/  FSEL R72, R72, -INF , P2 ;  /* 0xff80000048487808 */ /* 0x008fe40001000000 */
[----:B------:R-:W-:-:S03]  /*9c00*/  FMNMX.FTZ R21, R88, R15, !PT ;  /* 0x0000000f58157209 */ /* 0x000fc60007810000 */
[----:B------:R-:W2:Y:S01]  /*9c10*/  MUFU.TANH R80, R80 ;  /* 0x0000005000507308 */ /* 0x000ea20000002400 */
[----:B------:R-:W-:Y:S01]  /*9c20*/  ISETP.GT.AND P2, PT, R62, 0x28, PT ;  /* 0x000000283e00780c */ /* 0x000fe20003f44270 */
[----:B------:R-:W-:Y:S01]  /*9c30*/  FMUL.FTZ R85, R2, R85 ;  /* 0x0000005502557220 */ /* 0x000fe20000410000 */
[----:B------:R-:W-:-:S05]  /*9c40*/  FMNMX.FTZ R21, R72, R21, !PT ;  /* 0x0000001548157209 */ /* 0x000fca0007810000 */
[----:B------:R3:W-:Y:S01]  /*9c50*/  MUFU.EX2 R13, R53 ;  /* 0x00000035000d7308 */ /* 0x0007e20000000800 */
[----:B-1----:R-:W-:Y:S01]  /*9c60*/  FSEL R76, R76, -INF , P2 ;  /* 0xff8000004c4c7808 */ /* 0x002fe20001000000 */
[----:B------:R-:W-:-:S06]  /*9c70*/  FMUL.FTZ R56, R2, R56 ;  /* 0x0000003802387220 */ /* 0x000fcc0000410000 */
[----:B------:R-:W1:Y:S01]  /*9c80*/  MUFU.TANH R81, R81 ;  /* 0x0000005100517308 */ /* 0x000e620000002400 */
[----:B---3--:R-:W-:-:S01]  /*9c90*/  FFMA.FTZ R53, R78, R59, -R37 ;  /* 0x0000003b4e357223 */ /* 0x008fc20000010825 */
[----:B------:R-:W-:Y:S02]  /*9ca0*/  FSEL R78, R73, -INF , P0 ;  /* 0xff800000494e7808 */ /* 0x000fe40000000000 */
[----:B------:R-:W-:Y:S02]  /*9cb0*/  ISETP.GT.AND P0, PT, R62, 0x29, PT ;  /* 0x000000293e00780c */ /* 0x000fe40003f04270 */
[----:B------:R-:W-:Y:S02]  /*9cc0*/  FMNMX.FTZ R21, R78, R21, !PT ;  /* 0x000000154e157209 */ /* 0x000fe40007810000 */
[----:B------:R-:W3:Y:S01]  /*9cd0*/  MUFU.TANH R84, R84 ;  /* 0x0000005400547308 */ /* 0x000ee20000002400 */
[----:B------:R-:W-:-:S01]  /*9ce0*/  FFMA.FTZ R51, R94, R59, -R37 ;  /* 0x0000003b5e337223 */ /* 0x000fc20000010825 */
[----:B------:R-:W-:Y:S01]  /*9cf0*/  ISETP.GT.AND P2, PT, R62, 0x30, PT ;  /* 0x000000303e00780c */ /* 0x000fe20003f44270 */
[----:B------:R-:W-:Y:S01]  /*9d00*/  FMUL.FTZ R57, R2, R57 ;  /* 0x0000003902397220 */ /* 0x000fe20000410000 */
[----:B0-----:R-:W-:-:S02]  /*9d10*/  FSEL R94, R77, -INF , P0 ;  /* 0xff8000004d5e7808 */ /* 0x001fc40000000000 */
[----:B------:R-:W-:Y:S02]  /*9d20*/  FMNMX.FTZ R21, R76, R21, !PT ;  /* 0x000000154c157209 */ /* 0x000fe40007810000 */
[----:B------:R-:W0:Y:S01]  /*9d30*/  MUFU.TANH R85, R85 ;  /* 0x0000005500557308 */ /* 0x000e220000002400 */
[----:B------:R-:W-:Y:S02]  /*9d40*/  ISETP.GT.AND P0, PT, R62, 0x31, PT ;  /* 0x000000313e00780c */ /* 0x000fe40003f04270 */
[----:B--2---:R-:W-:Y:S01]  /*9d50*/  FSEL R80, R80, -INF , P2 ;  /* 0xff80000050507808 */ /* 0x004fe20001000000 */
[----:B------:R-:W-:-:S04]  /*9d60*/  FFMA.FTZ R55, R82, R59, -R37 ;  /* 0x0000003b52377223 */ /* 0x000fc80000010825 */
[----:B------:R-:W2:Y:S01]  /*9d70*/  MUFU.TANH R56, R56 ;  /* 0x0000003800387308 */ /* 0x000ea20000002400 */
[----:B------:R-:W-:Y:S01]  /*9d80*/  ISETP.GT.AND P2, PT, R62, 0x38, PT ;  /* 0x000000383e00780c */ /* 0x000fe20003f44270 */
[----:B------:R-:W-:Y:S01]  /*9d90*/  FMUL.FTZ R61, R2, R61 ;  /* 0x0000003d023d7220 */ /* 0x000fe20000410000 */
[----:B-1----:R-:W-:-:S05]  /*9da0*/  FSEL R82, R81, -INF , P0 ;  /* 0xff80000051527808 */ /* 0x002fca0000000000 */
[----:B------:R1:W-:Y:S01]  /*9db0*/  MUFU.EX2 R15, R53 ;  /* 0x00000035000f7308 */ /* 0x0003e20000000800 */
[----:B------:R-:W-:Y:S02]  /*9dc0*/  ISETP.GT.AND P0, PT, R62, 0x39, PT ;  /* 0x000000393e00780c */ /* 0x000fe40003f04270 */
[----:B-1----:R-:W-:-:S05]  /*9dd0*/  FMNMX.FTZ R53, R94, R21, !PT ;  /* 0x000000155e357209 */ /* 0x002fca0007810000 */
[----:B------:R-:W1:Y:S01]  /*9de0*/  MUFU.TANH R57, R57 ;  /* 0x0000003900397308 */ /* 0x000e620000002400 */
[----:B------:R-:W-:Y:S02]  /*9df0*/  FMNMX.FTZ R53, R80, R53, !PT ;  /* 0x0000003550357209 */ /* 0x000fe40007810000 */
[----:B---3--:R-:W-:Y:S02]  /*9e00*/  FSEL R84, R84, -INF , P2 ;  /* 0xff80000054547808 */ /* 0x008fe40001000000 */
[----:B------:R-:W-:-:S03]  /*9e10*/  FMNMX.FTZ R53, R82, R53, !PT ;  /* 0x0000003552357209 */ /* 0x000fc60007810000 */
[----:B------:R-:W-:Y:S01]  /*9e20*/  MUFU.TANH R97, R97 ;  /* 0x0000006100617308 */ /* 0x000fe20000002400 */
[----:B------:R-:W-:-:S01]  /*9e30*/  FFMA.FTZ R48, R100, R59, -R37 ;  /* 0x0000003b64307223 */ /* 0x000fc20000010825 */
[--C-:B------:R-:W-:Y:S01]  /*9e40*/  FFMA.FTZ R100, R50, R59, -R37.reuse ;  /* 0x0000003b32647223 */ /* 0x100fe20000010825 */
[----:B------:R-:W-:Y:S02]  /*9e50*/  ISETP.GT.AND P2, PT, R62, 0x40, PT ;  /* 0x000000403e00780c */ /* 0x000fe40003f44270 */
[----:B0-----:R-:W-:Y:S02]  /*9e60*/  FSEL R50, R85, -INF , P0 ;  /* 0xff80000055327808 */ /* 0x001fe40000000000 */
[----:B------:R-:W-:Y:S01]  /*9e70*/  FMNMX.FTZ R53, R84, R53, !PT ;  /* 0x0000003554357209 */ /* 0x000fe20007810000 */
[----:B------:R-:W0:Y:S01]  /*9e80*/  MUFU.TANH R61, R61 ;  /* 0x0000003d003d7308 */ /* 0x000e220000002400 */
[----:B------:R-:W-:Y:S02]  /*9e90*/  ISETP.GT.AND P0, PT, R62, 0x41, PT ;  /* 0x000000413e00780c */ /* 0x000fe40003f04270 */
[----:B--2---:R-:W-:Y:S01]  /*9ea0*/  FSEL R56, R56, -INF , P2 ;  /* 0xff80000038387808 */ /* 0x004fe20001000000 */
[----:B------:R-:W-:-:S04]  /*9eb0*/  FFMA.FTZ R102, R102, R59, -R37 ;  /* 0x0000003b66667223 */ /* 0x000fc80000010825 */
[----:B------:R2:W-:Y:S01]  /*9ec0*/  MUFU.EX2 R21, R55 ;  /* 0x0000003700157308 */ /* 0x0005e20000000800 */
[----:B------:R-:W-:-:S01]  /*9ed0*/  FFMA.FTZ R63, R86, R59, -R37 ;  /* 0x0000003b563f7223 */ /* 0x000fc20000010825 */
[----:B------:R-:W-:Y:S02]  /*9ee0*/  ISETP.GT.AND P2, PT, R62, 0x48, PT ;  /* 0x000000483e00780c */ /* 0x000fe40003f44270 */
[----:B-1----:R-:W-:Y:S02]  /*9ef0*/  FSEL R86, R57, -INF , P0 ;  /* 0xff80000039567808 */ /* 0x002fe40000000000 */
[----:B--2---:R-:W-:Y:S02]  /*9f00*/  FMNMX.FTZ R55, R50, R53, !PT ;  /* 0x0000003532377209 */ /* 0x004fe40007810000 */
[----:B------:R-:W1:Y:S02]  /*9f10*/  MUFU.TANH R11, R11 ;  /* 0x0000000b000b7308 */ /* 0x000e640000002400 */
[----:B------:R-:W-:Y:S01]  /*9f20*/  FMNMX.FTZ R55, R56, R55, !PT ;  /* 0x0000003738377209 */ /* 0x000fe20007810000 */
[----:B------:R-:W-:Y:S01]  /*9f30*/  FFMA.FTZ R47, R90, R59, -R37 ;  /* 0x0000003b5a2f7223 */ /* 0x000fe20000010825 */
[----:B------:R-:W-:-:S02]  /*9f40*/  ISETP.GT.AND P0, PT, R62, 0x49, PT ;  /* 0x000000493e00780c */ /* 0x000fc40003f04270 */
[----:B------:R-:W-:Y:S02]  /*9f50*/  FMNMX.FTZ R55, R86, R55, !PT ;  /* 0x0000003756377209 */ /* 0x000fe40007810000 */
[----:B------:R-:W2:Y:S01]  /*9f60*/  MUFU.TANH R64, R64 ;  /* 0x0000004000407308 */ /* 0x000ea20000002400 */
[----:B------:R-:W-:-:S01]  /*9f70*/  FFMA.FTZ R90, R96, R59, -R37 ;  /* 0x0000003b605a7223 */ /* 0x000fc20000010825 */
[----:B------:R-:W-:Y:S01]  /*9f80*/  FFMA.FTZ R96, R106, R59, -R37 ;  /* 0x0000003b6a607223 */ /* 0x000fe20000010825 */
[----:B0-----:R-:W-:-:S05]  /*9f90*/  FSEL R106, R61, -INF , P0 ;  /* 0xff8000003d6a7808 */ /* 0x001fca0000000000 */
[----:B------:R0:W-:Y:S01]  /*9fa0*/  MUFU.EX2 R3, R102 ;  /* 0x0000006600037308 */ /* 0x0001e20000000800 */
[----:B------:R-:W-:Y:S02]  /*9fb0*/  ISETP.GT.AND P0, PT, R62, 0x51, PT ;  /* 0x000000513e00780c */ /* 0x000fe40003f04270 */
[----:B0-----:R-:W-:-:S05]  /*9fc0*/  FSEL R102, R97, -INF , P2 ;  /* 0xff80000061667808 */ /* 0x001fca0001000000 */
[----:B------:R-:W0:Y:S01]  /*9fd0*/  MUFU.TANH R65, R65 ;  /* 0x0000004100417308 */ /* 0x000e220000002400 */
[----:B------:R-:W-:Y:S02]  /*9fe0*/  ISETP.GT.AND P2, PT, R62, 0x50, PT ;  /* 0x000000503e00780c */ /* 0x000fe40003f44270 */
[----:B------:R-:W-:Y:S02]  /*9ff0*/  FMNMX.FTZ R55, R102, R55, !PT ;  /* 0x0000003766377209 */ /* 0x000fe40007810000 */
[----:B------:R-:W-:Y:S02]  /*a000*/  FSEL R10, R10, -INF , P2 ;  /* 0xff8000000a0a7808 */ /* 0x000fe40001000000 */
[----:B------:R-:W-:Y:S01]  /*a010*/  FMNMX.FTZ R55, R106, R55, !PT ;  /* 0x000000376a377209 */ /* 0x000fe20007810000 */
[----:B------:R-:W3:Y:S01]  /*a020*/  MUFU.TANH R8, R8 ;  /* 0x0000000800087308 */ /* 0x000ee20000002400 */
[----:B------:R-:W-:Y:S02]  /*a030*/  ISETP.GT.AND P2, PT, R62, 0x58, PT ;  /* 0x000000583e00780c */ /* 0x000fe40003f44270 */
[----:B-1----:R-:W-:-:S02]  /*a040*/  FSEL R138, R11, -INF , P0 ;  /* 0xff8000000b8a7808 */ /* 0x002fc40000000000 */
[----:B------:R-:W-:-:S03]  /*a050*/  FMNMX.FTZ R55, R10, R55, !PT ;  /* 0x000000370a377209 */ /* 0x000fc60007810000 */
[----:B------:R-:W1:Y:S01]  /*a060*/  MUFU.TANH R9, R9 ;  /* 0x0000000900097308 */ /* 0x000e620000002400 */
[----:B------:R-:W-:Y:S02]  /*a070*/  ISETP.GT.AND P0, PT, R62, 0x59, PT ;  /* 0x000000593e00780c */ /* 0x000fe40003f04270 */
[----:B--2---:R-:W-:Y:S02]  /*a080*/  FSEL R64, R64, -INF , P2 ;  /* 0xff80000040407808 */ /* 0x004fe40001000000 */
[----:B------:R-:W-:-:S03]  /*a090*/  FMNMX.FTZ R55, R138, R55, !PT ;  /* 0x000000378a377209 */ /* 0x000fc60007810000 */
[----:B------:R-:W2:Y:S01]  /*a0a0*/  MUFU.TANH R27, R27 ;  /* 0x0000001b001b7308 */ /* 0x000ea20000002400 */
[----:B------:R-:W-:-:S01]  /*a0b0*/  FFMA.FTZ R140, R54, R59, -R37 ;  /* 0x0000003b368c7223 */ /* 0x000fc20000010825 */
[----:B------:R-:W-:Y:S02]  /*a0c0*/  ISETP.GT.AND P2, PT, R62, 0x60, PT ;  /* 0x000000603e00780c */ /* 0x000fe40003f44270 */
[----:B0-----:R-:W-:Y:S02]  /*a0d0*/  FSEL R54, R65, -INF , P0 ;  /* 0xff80000041367808 */ /* 0x001fe40000000000 */
[----:B------:R-:W-:Y:S02]  /*a0e0*/  FMNMX.FTZ R55, R64, R55, !PT ;  /* 0x0000003740377209 */ /* 0x000fe40007810000 */
[----:B------:R-:W0:Y:S01]  /*a0f0*/  MUFU.TANH R31, R31 ;  /* 0x0000001f001f7308 */ /* 0x000e220000002400 */
[----:B------:R-:W-:Y:S02]  /*a100*/  ISETP.GT.AND P0, PT, R62, 0x61, PT ;  /* 0x000000613e00780c */ /* 0x000fe40003f04270 */
[----:B---3--:R-:W-:-:S02]  /*a110*/  FSEL R8, R8, -INF , P2 ;  /* 0xff80000008087808 */ /* 0x008fc40001000000 */
[----:B------:R-:W-:-:S03]  /*a120*/  FMNMX.FTZ R55, R54, R55, !PT ;  /* 0x0000003736377209 */ /* 0x000fc60007810000 */
[----:B------:R-:W3:Y:S01]  /*a130*/  MUFU.TANH R35, R35 ;  /* 0x0000002300237308 */ /* 0x000ee20000002400 */
[----:B------:R-:W-:-:S01]  /*a140*/  FFMA.FTZ R57, R110, R59, -R37 ;  /* 0x0000003b6e397223 */ /* 0x000fc20000010825 */
[----:B------:R-:W-:Y:S02]  /*a150*/  ISETP.GT.AND P2, PT, R62, 0x68, PT ;  /* 0x000000683e00780c */ /* 0x000fe40003f44270 */
[----:B-1----:R-:W-:Y:S02]  /*a160*/  FSEL R110, R9, -INF , P0 ;  /* 0xff800000096e7808 */ /* 0x002fe40000000000 */
[----:B------:R-:W-:Y:S02]  /*a170*/  FMNMX.FTZ R55, R8, R55, !PT ;  /* 0x0000003708377209 */ /* 0x000fe40007810000 */
[----:B------:R-:W1:Y:S01]  /*a180*/  MUFU.TANH R39, R39 ;  /* 0x0000002700277308 */ /* 0x000e620000002400 */
[----:B------:R-:W-:Y:S01]  /*a190*/  ISETP.GT.AND P0, PT, R62, 0x69, PT ;  /* 0x000000693e00780c */ /* 0x000fe20003f04270 */
[----:B------:R-:W-:Y:S01]  /*a1a0*/  FMUL.FTZ R24, R2, R24 ;  /* 0x0000001802187220 */ /* 0x000fe20000410000 */
[----:B--2---:R-:W-:-:S02]  /*a1b0*/  FSEL R142, R27, -INF , P2 ;  /* 0xff8000001b8e7808 */ /* 0x004fc40001000000 */
[----:B------:R-:W-:-:S03]  /*a1c0*/  FMNMX.FTZ R55, R110, R55, !PT ;  /* 0x000000376e377209 */ /* 0x000fc60007810000 */
[----:B------:R-:W2:Y:S01]  /*a1d0*/  MUFU.TANH R41, R41 ;  /* 0x0000002900297308 */ /* 0x000ea20000002400 */
[----:B------:R-:W-:-:S01]  /*a1e0*/  FFMA.FTZ R144, R112, R59, -R37 ;  /* 0x0000003b70907223 */ /* 0x000fc20000010825 */
[----:B------:R-:W-:Y:S01]  /*a1f0*/  ISETP.GT.AND P2, PT, R62, 0x70, PT ;  /* 0x000000703e00780c */ /* 0x000fe20003f44270 */
[----:B------:R-:W-:Y:S01]  /*a200*/  FMUL.FTZ R25, R2, R25 ;  /* 0x0000001902197220 */ /* 0x000fe20000410000 */
[----:B0-----:R-:W-:Y:S02]  /*a210*/  FSEL R112, R31, -INF , P0 ;  /* 0xff8000001f707808 */ /* 0x001fe40000000000 */
[----:B------:R-:W-:Y:S02]  /*a220*/  FMNMX.FTZ R55, R142, R55, !PT ;  /* 0x000000378e377209 */ /* 0x000fe40007810000 */
[----:B------:R-:W0:Y:S01]  /*a230*/  MUFU.TANH R43, R43 ;  /* 0x0000002b002b7308 */ /* 0x000e220000002400 */
[----:B------:R-:W-:Y:S01]  /*a240*/  ISETP.GT.AND P0, PT, R62, 0x71, PT ;  /* 0x000000713e00780c */ /* 0x000fe20003f04270 */
[----:B------:R-:W-:Y:S01]  /*a250*/  FMUL.FTZ R28, R2, R28 ;  /* 0x0000001c021c7220 */ /* 0x000fe20000410000 */
[----:B---3--:R-:W-:-:S02]  /*a260*/  FSEL R146, R35, -INF , P2 ;  /* 0xff80000023927808 */ /* 0x008fc40001000000 */
[----:B------:R-:W-:-:S03]  /*a270*/  FMNMX.FTZ R55, R112, R55, !PT ;  /* 0x0000003770377209 */ /* 0x000fc60007810000 */
[----:B------:R-:W3:Y:S01]  /*a280*/  MUFU.TANH R24, R24 ;  /* 0x0000001800187308 */ /* 0x000ee20000002400 */
[----:B------:R-:W-:-:S01]  /*a290*/  FFMA.FTZ R27, R66, R59, -R37 ;  /* 0x0000003b421b7223 */ /* 0x000fc20000010825 */
[----:B------:R-:W-:Y:S01]  /*a2a0*/  ISETP.GT.AND P2, PT, R62, 0x78, PT ;  /* 0x000000783e00780c */ /* 0x000fe20003f44270 */
[----:B------:R-:W-:Y:S01]  /*a2b0*/  FMUL.FTZ R29, R2, R29 ;  /* 0x0000001d021d7220 */ /* 0x000fe20000410000 */
        /* <DEDUP_REMOVED lines=24> */
[----:B------:R-:W-:Y:S02]  /*a440*/  ISETP.GT.AND P0, PT, R62, 0x89, PT ;  /* 0x000000893e00780c */ /* 0x000fe40003f04270 */
[----:B--2---:R-:W-:-:S02]  /*a450*/  FSEL R28, R28, -INF , P2 ;  /* 0xff8000001c1c7808 */ /* 0x004fc40001000000 */
        /* <DEDUP_REMOVED lines=9> */
[----:B------:R-:W-:Y:S01]  /*a4f0*/  FMNMX.FTZ R55, R114, R55, !PT ;  /* 0x0000003772377209 */ /* 0x000fe20007810000 */
[----:B------:R-:W-:Y:S01]  /*a500*/  FFMA.FTZ R29, R30, R59, -R37 ;  /* 0x0000003b1e1d7223 */ /* 0x000fe20000010825 */
[----:B------:R-:W-:Y:S02]  /*a510*/  ISETP.GT.AND P2, PT, R62, 0x98, PT ;  /* 0x000000983e00780c */ /* 0x000fe40003f44270 */
[----:B-1----:R-:W-:Y:S02]  /*a520*/  FSEL R30, R33, -INF , P0 ;  /* 0xff800000211e7808 */ /* 0x002fe40000000000 */
[----:B------:R-:W-:Y:S02]  /*a530*/  FMNMX.FTZ R55, R32, R55, !PT ;  /* 0x0000003720377209 */ /* 0x000fe40007810000 */
[----:B------:R-:W-:Y:S02]  /*a540*/  ISETP.GT.AND P0, PT, R62, 0x99, PT ;  /* 0x000000993e00780c */ /* 0x000fe40003f04270 */
[----:B--2---:R-:W-:-:S02]  /*a550*/  FSEL R36, R36, -INF , P2 ;  /* 0xff80000024247808 */ /* 0x004fc40001000000 */
[----:B------:R-:W-:Y:S02]  /*a560*/  FMNMX.FTZ R55, R30, R55, !PT ;  /* 0x000000371e377209 */ /* 0x000fe40007810000 */
[----:B0-----:R-:W-:Y:S02]  /*a570*/  FSEL R62, R45, -INF , P0 ;  /* 0xff8000002d3e7808 */ /* 0x001fe40000000000 */
[----:B------:R-:W-:Y:S01]  /*a580*/  FMNMX.FTZ R55, R36, R55, !PT ;  /* 0x0000003724377209 */ /* 0x000fe20007810000 */
[----:B------:R-:W-:-:S03]  /*a590*/  FFMA.FTZ R58, R58, R59, -R37 ;  /* 0x0000003b3a3a7223 */ /* 0x000fc60000010825 */
[----:B------:R-:W-:Y:S01]  /*a5a0*/  FMNMX.FTZ R55, R62, R55, !PT ;  /* 0x000000373e377209 */ /* 0x000fe20007810000 */
[----:B------:R0:W-:Y:S04]  /*a5b0*/  MUFU.EX2 R11, R58 ;  /* 0x0000003a000b7308 */ /* 0x0001e80000000800 */
[----:B0-----:R-:W0:Y:S02]  /*a5c0*/  SHFL.BFLY PT, R58, R55, 0x2, 0x1f ;  /* 0x0c401f00373a7f89 */ /* 0x001e2400000e0000 */
[----:B0-----:R-:W-:-:S05]  /*a5d0*/  FMNMX.FTZ R45, R55, R58, !PT ;  /* 0x0000003a372d7209 */ /* 0x001fca0007810000 */
[----:B------:R-:W0:Y:S01]  /*a5e0*/  SHFL.BFLY PT, R58, R45, 0x1, 0x1f ;  /* 0x0c201f002d3a7f89 */ /* 0x000e2200000e0000 */
[----:B------:R1:W-:Y:S01]  /*a5f0*/  MUFU.EX2 R25, R31 ;  /* 0x0000001f00197308 */ /* 0x0003e20000000800 */
        /* <DEDUP_REMOVED lines=9> */
[-CC-:B------:R-:W-:Y:S01]  /*a690*/  FFMA.FTZ R35, R126, R59.reuse, -R37.reuse ;  /* 0x0000003b7e237223 */ /* 0x180fe20000010825 */
[----:B------:R-:W-:-:S01]  /*a6a0*/  FFMA.FTZ R120, R124, R59, -R37 ;  /* 0x0000003b7c787223 */ /* 0x000fc20000010825 */
[-CC-:B------:R-:W-:Y:S01]  /*a6b0*/  FFMA.FTZ R39, R128, R59.reuse, -R37.reuse ;  /* 0x0000003b80277223 */ /* 0x180fe20000010825 */
[----:B------:R-:W-:-:S01]  /*a6c0*/  FFMA.FTZ R38, R38, R59, -R37 ;  /* 0x0000003b26267223 */ /* 0x000fc20000010825 */
[-CC-:B------:R-:W-:Y:S01]  /*a6d0*/  FFMA.FTZ R41, R132, R59.reuse, -R37.reuse ;  /* 0x0000003b84297223 */ /* 0x180fe20000010825 */
[----:B0-----:R-:W-:Y:S01]  /*a6e0*/  FMNMX.FTZ R58, R45, R58, !PT ;  /* 0x0000003a2d3a7209 */ /* 0x001fe20007810000 */
[----:B------:R-:W-:-:S03]  /*a6f0*/  FFMA.FTZ R122, R130, R59, -R37 ;  /* 0x0000003b827a7223 */ /* 0x000fc60000010825 */
[C---:B------:R-:W-:Y:S01]  /*a700*/  FSETP.NEU.FTZ.AND P0, PT, R58.reuse, -INF , PT ;  /* 0xff8000003a00780b */ /* 0x040fe20003f1d000 */
[----:B------:R-:W-:-:S01]  /*a710*/  FFMA.FTZ R55, R58, R59, -8 ;  /* 0xc10000003a377423 */ /* 0x000fc2000001003b */
[-CC-:B------:R-:W-:Y:S01]  /*a720*/  FFMA.FTZ R43, R134, R59.reuse, -R37.reuse ;  /* 0x0000003b862b7223 */ /* 0x180fe20000010825 */
[----:B------:R-:W-:-:S01]  /*a730*/  FFMA.FTZ R44, R44, R59, -R37 ;  /* 0x0000003b2c2c7223 */ /* 0x000fc20000010825 */
[-CC-:B------:R-:W-:Y:S01]  /*a740*/  FFMA.FTZ R45, R136, R59.reuse, -R37.reuse ;  /* 0x0000003b882d7223 */ /* 0x180fe20000010825 */
[----:B------:R-:W-:-:S01]  /*a750*/  FFMA.FTZ R98, R98, R59, -R37 ;  /* 0x0000003b62627223 */ /* 0x000fc20000010825 */
[----:B------:R-:W0:Y:S01]  /*a760*/  S2R R107, SR_TID.X ;  /* 0x00000000006b7919 */ /* 0x000e220000002100 */
[----:B------:R-:W-:Y:S01]  /*a770*/  FSEL R37, R55, RZ, P0 ;  /* 0x000000ff37257208 */ /* 0x000fe20000000000 */
[----:B------:R-:W-:Y:S04]  /*a780*/  MUFU.EX2 R40, R40 ;  /* 0x0000002800287308 */ /* 0x000fe80000000800 */
[----:B------:R-:W-:-:S01]  /*a790*/  FFMA.FTZ R52, R52, R59, -R37 ;  /* 0x0000003b34347223 */ /* 0x000fc20000010825 */
[-CC-:B------:R-:W-:Y:S01]  /*a7a0*/  FFMA.FTZ R55, R12, R59.reuse, -R37.reuse ;  /* 0x0000003b0c377223 */ /* 0x180fe20000010825 */
[----:B------:R-:W-:-:S01]  /*a7b0*/  FFMA.FTZ R67, R76, R59, -R37 ;  /* 0x0000003b4c437223 */ /* 0x000fc20000010825 */
[-CC-:B------:R-:W-:Y:S01]  /*a7c0*/  FFMA.FTZ R76, R50, R59.reuse, -R37.reuse ;  /* 0x0000003b324c7223 */ /* 0x180fe20000010825 */
[----:B------:R-:W-:-:S01]  /*a7d0*/  FFMA.FTZ R50, R56, R59, -R37 ;  /* 0x0000003b38327223 */ /* 0x000fc20000010825 */
[----:B------:R-:W1:Y:S01]  /*a7e0*/  MUFU.EX2 R47, R47 ;  /* 0x0000002f002f7308 */ /* 0x000e620000000800 */
[----:B------:R-:W-:-:S01]  /*a7f0*/  FFMA.FTZ R12, R68, R59, -R37 ;  /* 0x0000003b440c7223 */ /* 0x000fc20000010825 */
[----:B------:R-:W-:Y:S01]  /*a800*/  FFMA.FTZ R56, R10, R59, -R37 ;  /* 0x0000003b0a387223 */ /* 0x000fe20000010825 */
[----:B------:R-:W-:-:S05]  /*a810*/  IMAD.IADD R10, R109, 0x1, -R111 ;  /* 0x000000016d0a7824 */ /* 0x000fca00078e0a6f */
[----:B------:R-:W-:Y:S01]  /*a820*/  MUFU.EX2 R52, R52 ;  /* 0x0000003400347308 */ /* 0x000fe20000000800 */
[----:B------:R-:W-:-:S07]  /*a830*/  IMAD R10, R105, 0xc0, R10 ;  /* 0x000000c0690a7824 */ /* 0x000fce00078e020a */
[----:B------:R-:W2:Y:S01]  /*a840*/  MUFU.EX2 R55, R55 ;  /* 0x0000003700377308 */ /* 0x000ea20000000800 */
[----:B------:R-:W-:-:S07]  /*a850*/  IMAD.HI R10, R10, 0x66666667, RZ ;  /* 0x666666670a0a7827 */ /* 0x000fce00078e02ff */
[----:B------:R3:W-:Y:S08]  /*a860*/  MUFU.EX2 R9, R57 ;  /* 0x0000003900097308 */ /* 0x0007f00000000800 */
[----:B------:R-:W4:Y:S01]  /*a870*/  MUFU.EX2 R48, R48 ;  /* 0x0000003000307308 */ /* 0x000f220000000800 */
[----:B---3--:R-:W-:-:S01]  /*a880*/  FFMA.FTZ R57, R14, R59, -R37 ;  /* 0x0000003b0e397223 */ /* 0x008fc20000010825 */
[----:B------:R-:W-:-:S06]  /*a890*/  FFMA.FTZ R14, R92, R59, -R37 ;  /* 0x0000003b5c0e7223 */ /* 0x000fcc0000010825 */
[----:B------:R-:W3:Y:S01]  /*a8a0*/  MUFU.EX2 R12, R12 ;  /* 0x0000000c000c7308 */ /* 0x000ee20000000800 */
[----:B------:R-:W-:-:S01]  /*a8b0*/  FFMA.FTZ R61, R20, R59, -R37 ;  /* 0x0000003b143d7223 */ /* 0x000fc20000010825 */
[----:B------:R-:W-:-:S06]  /*a8c0*/  SHF.R.U32.HI R79, RZ, 0x1f, R10 ;  /* 0x0000001fff4f7819 */ /* 0x000fcc000001160a */
[----:B------:R-:W5:Y:S01]  /*a8d0*/  MUFU.EX2 R49, R49 ;  /* 0x0000003100317308 */ /* 0x000f620000000800 */
[----:B-1----:R-:W-:-:S07]  /*a8e0*/  FADD.FTZ R83, R40, R47 ;  /* 0x0000002f28537221 */ /* 0x002fce0000010000 */
[----:B------:R-:W1:Y:S01]  /*a8f0*/  MUFU.EX2 R57, R57 ;  /* 0x0000003900397308 */ /* 0x000e620000000800 */
[----:B------:R-:W-:-:S07]  /*a900*/  LEA.HI.SX32 R10, R10, R79, 0x1a ;  /* 0x0000004f0a0a7211 */ /* 0x000fce00078fd2ff */
[----:B------:R-:W1:Y:S01]  /*a910*/  MUFU.EX2 R42, R42 ;  /* 0x0000002a002a7308 */ /* 0x000e620000000800 */
[----:B------:R-:W-:-:S01]  /*a920*/  FFMA.FTZ R20, R72, R59, -R37 ;  /* 0x0000003b48147223 */ /* 0x000fc20000010825 */
[----:B--2---:R-:W-:-:S06]  /*a930*/  FADD.FTZ R79, R52, R55 ;  /* 0x00000037344f7221 */ /* 0x004fcc0000010000 */
[----:B------:R-:W2:Y:S01]  /*a940*/  MUFU.EX2 R14, R14 ;  /* 0x0000000e000e7308 */ /* 0x000ea20000000800 */
[----:B------:R-:W-:-:S01]  /*a950*/  FFMA.FTZ R68, R88, R59, -R37 ;  /* 0x0000003b58447223 */ /* 0x000fc20000010825 */
[----:B------:R-:W-:-:S06]  /*a960*/  FFMA.FTZ R72, R82, R59, -R37 ;  /* 0x0000003b52487223 */ /* 0x000fcc0000010825 */
[----:B------:R0:W-:Y:S01]  /*a970*/  MUFU.EX2 R53, R63 ;  /* 0x0000003f00357308 */ /* 0x0001e20000000800 */
[----:B----4-:R-:W-:-:S01]  /*a980*/  FADD.FTZ R82, R48, R83 ;  /* 0x0000005330527221 */ /* 0x010fc20000010000 */
[----:B------:R-:W-:-:S06]  /*a990*/  FFMA.FTZ R69, R80, R59, -R37 ;  /* 0x0000003b50457223 */ /* 0x000fcc0000010825 */
[----:B------:R-:W4:Y:S01]  /*a9a0*/  MUFU.EX2 R51, R51 ;  /* 0x0000003300337308 */ /* 0x000f220000000800 */
[----:B0-----:R-:W-:-:S01]  /*a9b0*/  FFMA.FTZ R63, R74, R59, -R37 ;  /* 0x0000003b4a3f7223 */ /* 0x001fc20000010825 */
[----:B------:R-:W-:Y:S01]  /*a9c0*/  LOP3.LUT R99, R107, 0x7f, RZ, 0xc0, !PT ;  /* 0x0000007f6b637812 */ /* 0x000fe200078ec0ff */
[----:B---3--:R-:W-:-:S05]  /*a9d0*/  FADD.FTZ R80, R12, R79 ;  /* 0x0000004f0c507221 */ /* 0x008fca0000010000 */
[----:B------:R-:W0:Y:S01]  /*a9e0*/  MUFU.EX2 R61, R61 ;  /* 0x0000003d003d7308 */ /* 0x000e220000000800 */
[----:B-----5:R-:W-:-:S01]  /*a9f0*/  FADD.FTZ R79, R49, R82 ;  /* 0x00000052314f7221 */ /* 0x020fc20000010000 */
[----:B------:R-:W-:Y:S01]  /*aa00*/  ISETP.NE.AND P0, PT, R99, RZ, PT ;  /* 0x000000ff6300720c */ /* 0x000fe20003f05270 */
[----:B-1----:R-:W-:-:S05]  /*aa10*/  FADD.FTZ R83, R57, R80 ;  /* 0x0000005039537221 */ /* 0x002fca0000010000 */
[----:B------:R-:W1:Y:S01]  /*aa20*/  MUFU.EX2 R63, R63 ;  /* 0x0000003f003f7308 */ /* 0x000e620000000800 */
[----:B------:R-:W-:-:S01]  /*aa30*/  FFMA.FTZ R65, R78, R59, -R37 ;  /* 0x0000003b4e417223 */ /* 0x000fc20000010825 */
[----:B------:R-:W-:-:S06]  /*aa40*/  FADD.FTZ R82, R42, R79 ;  /* 0x0000004f2a527221 */ /* 0x000fcc0000010000 */
[----:B------:R-:W-:Y:S01]  /*aa50*/  MUFU.EX2 R90, R90 ;  /* 0x0000005a005a7308 */ /* 0x000fe20000000800 */
[----:B--2---:R-:W-:-:S07]  /*aa60*/  FADD.FTZ R80, R14, R83 ;  /* 0x000000530e507221 */ /* 0x004fce0000010000 */
[----:B------:R-:W2:Y:S01]  /*aa70*/  MUFU.EX2 R68, R68 ;  /* 0x0000004400447308 */ /* 0x000ea20000000800 */
[----:B----4-:R-:W-:-:S01]  /*aa80*/  FADD.FTZ R82, R51, R82 ;  /* 0x0000005233527221 */ /* 0x010fc20000010000 */
[----:B------:R-:W-:Y:S01]  /*aa90*/  FFMA.FTZ R81, R54, R59, -R37 ;  /* 0x0000003b36517223 */ /* 0x000fe20000010825 */
[----:B0-----:R-:W-:-:S05]  /*aaa0*/  FADD.FTZ R80, R61, R80 ;  /* 0x000000503d507221 */ /* 0x001fca0000010000 */
[----:B------:R-:W0:Y:S01]  /*aab0*/  MUFU.EX2 R20, R20 ;  /* 0x0000001400147308 */ /* 0x000e220000000800 */
[----:B------:R-:W-:-:S01]  /*aac0*/  FFMA.FTZ R74, R94, R59, -R37 ;  /* 0x0000003b5e4a7223 */ /* 0x000fc20000010825 */
[----:B------:R-:W-:Y:S01]  /*aad0*/  FFMA.FTZ R54, R8, R59, -R37 ;  /* 0x0000003b08367223 */ /* 0x000fe20000010825 */
[----:B------:R-:W-:-:S05]  /*aae0*/  FADD.FTZ R85, R3, R82 ;  /* 0x0000005203557221 */ /* 0x000fca0000010000 */
[----:B------:R-:W3:Y:S01]  /*aaf0*/  MUFU.EX2 R46, R46 ;  /* 0x0000002e002e7308 */ /* 0x000ee20000000800 */
[----:B------:R-:W-:Y:S01]  /*ab00*/  @!P0 IADD3 R8, R0, 0x13240, RZ ;  /* 0x0001324000088810 */ /* 0x000fe20007ffe0ff */
[----:B-1----:R-:W-:-:S06]  /*ab10*/  FADD.FTZ R87, R63, R80 ;  /* 0x000000503f577221 */ /* 0x002fcc0000010000 */
[----:B------:R-:W1:Y:S01]  /*ab20*/  MUFU.EX2 R65, R65 ;  /* 0x0000004100417308 */ /* 0x000e620000000800 */
[----:B--2---:R-:W-:-:S07]  /*ab30*/  FADD.FTZ R87, R68, R87 ;  /* 0x0000005744577221 */ /* 0x004fce0000010000 */
[----:B------:R-:W2:Y:S08]  /*ab40*/  MUFU.EX2 R67, R67 ;  /* 0x0000004300437308 */ /* 0x000eb00000000800 */
[----:B------:R4:W-:Y:S01]  /*ab50*/  MUFU.EX2 R0, R54 ;  /* 0x0000003600007308 */ /* 0x0009e20000000800 */
[----:B------:R-:W-:-:S07]  /*ab60*/  FFMA.FTZ R73, R84, R59, -R37 ;  /* 0x0000003b54497223 */ /* 0x000fce0000010825 */
[----:B------:R-:W5:Y:S01]  /*ab70*/  MUFU.EX2 R96, R96 ;  /* 0x0000006000607308 */ /* 0x000f620000000800 */
[----:B----4-:R-:W-:-:S04]  /*ab80*/  FADD.FTZ R54, R90, R85 ;  /* 0x000000555a367221 */ /* 0x010fc80000010000 */
[----:B------:R-:W-:-:S03]  /*ab90*/  FADD.FTZ R89, R13, R54 ;  /* 0x000000360d597221 */ /* 0x000fc60000010000 */
[----:B------:R-:W4:Y:S01]  /*aba0*/  MUFU.EX2 R74, R74 ;  /* 0x0000004a004a7308 */ /* 0x000f220000000800 */
[----:B------:R-:W-:-:S01]  /*abb0*/  FFMA.FTZ R54, R26, R59, -R37 ;  /* 0x0000003b1a367223 */ /* 0x000fc20000010825 */
[----:B0-----:R-:W-:Y:S01]  /*abc0*/  FADD.FTZ R26, R20, R87 ;  /* 0x00000057141a7221 */ /* 0x001fe20000010000 */
[----:B---3--:R-:W-:-:S05]  /*abd0*/  FADD.FTZ R80, R46, R89 ;  /* 0x000000592e507221 */ /* 0x008fca0000010000 */
[----:B------:R-:W0:Y:S01]  /*abe0*/  MUFU.EX2 R69, R69 ;  /* 0x0000004500457308 */ /* 0x000e220000000800 */
[----:B-1----:R-:W-:-:S01]  /*abf0*/  FADD.FTZ R26, R65, R26 ;  /* 0x0000001a411a7221 */ /* 0x002fc20000010000 */
[----:B------:R-:W-:-:S06]  /*ac00*/  FADD.FTZ R89, R15, R80 ;  /* 0x000000500f597221 */ /* 0x000fcc0000010000 */
[----:B------:R-:W1:Y:S01]  /*ac10*/  MUFU.EX2 R100, R100 ;  /* 0x0000006400647308 */ /* 0x000e620000000800 */
[----:B--2---:R-:W-:-:S07]  /*ac20*/  FADD.FTZ R87, R67, R26 ;  /* 0x0000001a43577221 */ /* 0x004fce0000010000 */
[----:B------:R-:W2:Y:S01]  /*ac30*/  MUFU.EX2 R72, R72 ;  /* 0x0000004800487308 */ /* 0x000ea20000000800 */
[----:B-----5:R-:W-:-:S01]  /*ac40*/  FADD.FTZ R80, R96, R89 ;  /* 0x0000005960507221 */ /* 0x020fc20000010000 */
[----:B----4-:R-:W-:-:S06]  /*ac50*/  FADD.FTZ R26, R74, R87 ;  /* 0x000000574a1a7221 */ /* 0x010fcc0000010000 */
[----:B------:R-:W3:Y:S01]  /*ac60*/  MUFU.EX2 R73, R73 ;  /* 0x0000004900497308 */ /* 0x000ee20000000800 */
[----:B------:R-:W-:-:S01]  /*ac70*/  FFMA.FTZ R71, R86, R59, -R37 ;  /* 0x0000003b56477223 */ /* 0x000fc20000010825 */
[----:B------:R-:W-:-:S06]  /*ac80*/  FADD.FTZ R89, R21, R80 ;  /* 0x0000005015597221 */ /* 0x000fcc0000010000 */
[----:B------:R-:W4:Y:S01]  /*ac90*/  MUFU.EX2 R108, R108 ;  /* 0x0000006c006c7308 */ /* 0x000f220000000800 */
[----:B0-----:R-:W-:-:S01]  /*aca0*/  FADD.FTZ R87, R69, R26 ;  /* 0x0000001a45577221 */ /* 0x001fc20000010000 */
[----:B------:R-:W-:-:S06]  /*acb0*/  FFMA.FTZ R77, R102, R59, -R37 ;  /* 0x0000003b664d7223 */ /* 0x000fcc0000010825 */
[----:B------:R-:W0:Y:S01]  /*acc0*/  MUFU.EX2 R76, R76 ;  /* 0x0000004c004c7308 */ /* 0x000e220000000800 */
[----:B-1----:R-:W-:-:S01]  /*acd0*/  FADD.FTZ R80, R100, R89 ;  /* 0x0000005964507221 */ /* 0x002fc20000010000 */
[----:B--2---:R-:W-:-:S06]  /*ace0*/  FADD.FTZ R26, R72, R87 ;  /* 0x00000057481a7221 */ /* 0x004fcc0000010000 */
[----:B------:R-:W1:Y:S01]  /*acf0*/  MUFU.EX2 R50, R50 ;  /* 0x0000003200327308 */ /* 0x000e620000000800 */
[----:B------:R-:W-:-:S01]  /*ad00*/  FFMA.FTZ R78, R106, R59, -R37 ;  /* 0x0000003b6a4e7223 */ /* 0x000fc20000010825 */
[----:B------:R-:W-:Y:S01]  /*ad10*/  FADD.FTZ R87, R53, R80 ;  /* 0x0000005035577221 */ /* 0x000fe20000010000 */
[----:B------:R-:W-:-:S05]  /*ad20*/  F2FP.SATFINITE.E4M3.F32.PACK_AB_MERGE_C R153, R49, R48, RZ ;  /* 0x000000303199723e */ /* 0x000fca00048070ff */
[----:B------:R-:W2:Y:S01]  /*ad30*/  MUFU.EX2 R140, R140 ;  /* 0x0000008c008c7308 */ /* 0x000ea20000000800 */
[----:B---3--:R-:W-:-:S07]  /*ad40*/  FADD.FTZ R49, R73, R26 ;  /* 0x0000001a49317221 */ /* 0x008fce0000010000 */
[----:B------:R-:W3:Y:S01]  /*ad50*/  MUFU.EX2 R71, R71 ;  /* 0x0000004700477308 */ /* 0x000ee20000000800 */
[----:B----4-:R-:W-:-:S01]  /*ad60*/  FADD.FTZ R48, R108, R87 ;  /* 0x000000576c307221 */ /* 0x010fc20000010000 */
[----:B------:R-:W-:-:S06]  /*ad70*/  @!P0 PRMT R8, RZ, 0x654, R8 ;  /* 0x00000654ff088816 */ /* 0x000fcc0000000008 */
[----:B------:R-:W4:Y:S01]  /*ad80*/  MUFU.EX2 R144, R144 ;  /* 0x0000009000907308 */ /* 0x000f220000000800 */
[----:B0-----:R-:W-:-:S01]  /*ad90*/  FADD.FTZ R49, R76, R49 ;  /* 0x000000314c317221 */ /* 0x001fc20000010000 */
[----:B------:R-:W-:Y:S01]  /*ada0*/  FFMA.FTZ R75, R138, R59, -R37 ;  /* 0x0000003b8a4b7223 */ /* 0x000fe20000010825 */
[----:B------:R-:W-:-:S05]  /*adb0*/  F2FP.SATFINITE.E4M3.F32.PACK_AB_MERGE_C R155, R90, R3, RZ ;  /* 0x000000035a9b723e */ /* 0x000fca00048070ff */
[----:B------:R-:W0:Y:S01]  /*adc0*/  MUFU.EX2 R77, R77 ;  /* 0x0000004d004d7308 */ /* 0x000e220000000800 */
[----:B------:R-:W-:-:S01]  /*add0*/  FADD.FTZ R3, R11, R48 ;  /* 0x000000300b037221 */ /* 0x000fc20000010000 */
[----:B------:R5:W-:Y:S01]  /*ade0*/  @!P0 SYNCS.ARRIVE.TRANS64.RED.A1T0 RZ, [R8+URZ], RZ ;  /* 0x000000ff08ff89a7 */ /* 0x000be2000810043f */
[----:B------:R-:W-:-:S05]  /*adf0*/  FFMA.FTZ R85, R66, R59, -R37 ;  /* 0x0000003b42557223 */ /* 0x000fca0000010825 */
[----:B------:R-:W0:Y:S01]  /*ae00*/  MUFU.EX2 R78, R78 ;  /* 0x0000004e004e7308 */ /* 0x000e220000000800 */
[----:B-1----:R-:W-:-:S01]  /*ae10*/  FADD.FTZ R48, R50, R49 ;  /* 0x0000003132307221 */ /* 0x002fc20000010000 */
[-CC-:B------:R-:W-:Y:S01]  /*ae20*/  FFMA.FTZ R64, R64, R59.reuse, -R37.reuse ;  /* 0x0000003b40407223 */ /* 0x180fe20000010825 */
[----:B------:R-:W-:-:S01]  /*ae30*/  FFMA.FTZ R79, R110, R59, -R37 ;  /* 0x0000003b6e4f7223 */ /* 0x000fc20000010825 */
[-CC-:B-----5:R-:W-:Y:S01]  /*ae40*/  FFMA.FTZ R8, R142, R59.reuse, -R37.reuse ;  /* 0x0000003b8e087223 */ /* 0x1a0fe20000010825 */
[----:B------:R-:W-:-:S03]  /*ae50*/  FFMA.FTZ R83, R112, R59, -R37 ;  /* 0x0000003b70537223 */ /* 0x000fc60000010825 */
[----:B------:R-:W1:Y:S01]  /*ae60*/  MUFU.EX2 R27, R27 ;  /* 0x0000001b001b7308 */ /* 0x000e620000000800 */
[----:B------:R-:W-:-:S01]  /*ae70*/  FFMA.FTZ R146, R146, R59, -R37 ;  /* 0x0000003b92927223 */ /* 0x000fc20000010825 */
[-CC-:B------:R-:W-:Y:S01]  /*ae80*/  FFMA.FTZ R148, R148, R59.reuse, -R37.reuse ;  /* 0x0000003b94947223 */ /* 0x180fe20000010825 */
[----:B------:R-:W-:-:S01]  /*ae90*/  FFMA.FTZ R66, R24, R59, -R37 ;  /* 0x0000003b18427223 */ /* 0x000fc20000010825 */
[-CC-:B------:R-:W-:Y:S01]  /*aea0*/  FFMA.FTZ R70, R70, R59.reuse, -R37.reuse ;  /* 0x0000003b46467223 */ /* 0x180fe20000010825 */
[----:B------:R-:W-:-:S01]  /*aeb0*/  FFMA.FTZ R28, R28, R59, -R37 ;  /* 0x0000003b1c1c7223 */ /* 0x000fc20000010825 */
[-CC-:B------:R-:W-:Y:S02]  /*aec0*/  FFMA.FTZ R114, R114, R59.reuse, -R37.reuse ;  /* 0x0000003b72727223 */ /* 0x180fe40000010825 */
[----:B------:R-:W5:Y:S01]  /*aed0*/  MUFU.EX2 R56, R56 ;  /* 0x0000003800387308 */ /* 0x000f620000000800 */
[----:B------:R-:W-:-:S01]  /*aee0*/  FFMA.FTZ R32, R32, R59, -R37 ;  /* 0x0000003b20207223 */ /* 0x000fc20000010825 */
[-CC-:B------:R-:W-:Y:S01]  /*aef0*/  FFMA.FTZ R30, R30, R59.reuse, -R37.reuse ;  /* 0x0000003b1e1e7223 */ /* 0x180fe20000010825 */
[----:B------:R-:W-:-:S01]  /*af00*/  FFMA.FTZ R36, R36, R59, -R37 ;  /* 0x0000003b24247223 */ /* 0x000fc20000010825 */
[----:B------:R-:W-:Y:S01]  /*af10*/  FFMA.FTZ R37, R62, R59, -R37 ;  /* 0x0000003b3e257223 */ /* 0x000fe20000010825 */
[----:B--2---:R-:W-:-:S01]  /*af20*/  FADD.FTZ R62, R140, R3 ;  /* 0x000000038c3e7221 */ /* 0x004fc20000010000 */
[----:B---3--:R-:W-:-:S02]  /*af30*/  FADD.FTZ R48, R71, R48 ;  /* 0x0000003047307221 */ /* 0x008fc40000010000 */
[----:B------:R-:W2:Y:S01]  /*af40*/  MUFU.EX2 R150, R150 ;  /* 0x0000009600967308 */ /* 0x000ea20000000800 */
[----:B------:R-:W-:Y:S01]  /*af50*/  F2FP.SATFINITE.E4M3.F32.PACK_AB_MERGE_C R149, R96, R15, RZ ;  /* 0x0000000f6095723e */ /* 0x000fe200048070ff */
[----:B------:R-:W-:Y:S01]  /*af60*/  FADD.FTZ R15, R9, R62 ;  /* 0x0000003e090f7221 */ /* 0x000fe20000010000 */
[----:B----4-:R-:W-:-:S05]  /*af70*/  F2FP.SATFINITE.E4M3.F32.PACK_AB_MERGE_C R145, R144, R9, RZ ;  /* 0x000000099091723e */ /* 0x010fca00048070ff */
[----:B------:R-:W3:Y:S01]  /*af80*/  MUFU.EX2 R75, R75 ;  /* 0x0000004b004b7308 */ /* 0x000ee20000000800 */
[----:B0-----:R-:W-:-:S01]  /*af90*/  FADD.FTZ R9, R77, R48 ;  /* 0x000000304d097221 */ /* 0x001fc20000010000 */
[----:B------:R-:W-:-:S06]  /*afa0*/  FADD.FTZ R144, R144, R15 ;  /* 0x0000000f90907221 */ /* 0x000fcc0000010000 */
[----:B------:R-:W0:Y:S01]  /*afb0*/  MUFU.EX2 R64, R64 ;  /* 0x0000004000407308 */ /* 0x000e220000000800 */
[----:B------:R-:W-:-:S01]  /*afc0*/  FADD.FTZ R9, R78, R9 ;  /* 0x000000094e097221 */ /* 0x000fc20000010000 */
[----:B-1----:R-:W-:-:S06]  /*afd0*/  FADD.FTZ R15, R27, R144 ;  /* 0x000000901b0f7221 */ /* 0x002fcc0000010000 */
[----:B------:R-:W1:Y:S01]  /*afe0*/  MUFU.EX2 R81, R81 ;  /* 0x0000005100517308 */ /* 0x000e620000000800 */
[----:B-----5:R-:W-:-:S01]  /*aff0*/  FADD.FTZ R48, R56, R9 ;  /* 0x0000000938307221 */ /* 0x020fc20000010000 */
[----:B------:R-:W-:-:S06]  /*b000*/  F2FP.SATFINITE.E4M3.F32.PACK_AB_MERGE_C R153, R47, R40, R153 ;  /* 0x000000282f99723e */ /* 0x000fcc0004807099 */
[----:B------:R-:W4:Y:S08]  /*b010*/  MUFU.EX2 R152, R152 ;  /* 0x0000009800987308 */ /* 0x000f300000000800 */
[----:B------:R2:W-:Y:S08]  /*b020*/  MUFU.EX2 R3, R54 ;  /* 0x0000003600037308 */ /* 0x0005f00000000800 */
[----:B------:R-:W5:Y:S01]  /*b030*/  MUFU.EX2 R79, R79 ;  /* 0x0000004f004f7308 */ /* 0x000f620000000800 */
[----:B--2---:R-:W-:-:S01]  /*b040*/  FADD.FTZ R54, R150, R15 ;  /* 0x0000000f96367221 */ /* 0x004fc20000010000 */
[----:B---3--:R-:W-:-:S04]  /*b050*/  FADD.FTZ R15, R75, R48 ;  /* 0x000000304b0f7221 */ /* 0x008fc80000010000 */
[----:B0-----:R-:W-:Y:S02]  /*b060*/  FADD.FTZ R40, R64, R15 ;  /* 0x0000000f40287221 */ /* 0x001fe40000010000 */
[----:B------:R-:W0:Y:S01]  /*b070*/  MUFU.EX2 R29, R29 ;  /* 0x0000001d001d7308 */ /* 0x000e220000000800 */
[C---:B-1----:R-:W-:Y:S01]  /*b080*/  F2FP.SATFINITE.E4M3.F32.PACK_AB_MERGE_C R64, R81.reuse, R64, RZ ;  /* 0x000000405140723e */ /* 0x042fe200048070ff */
[----:B------:R-:W-:-:S06]  /*b090*/  FADD.FTZ R81, R81, R40 ;  /* 0x0000002851517221 */ /* 0x000fcc0000010000 */
[----:B------:R-:W1:Y:S01]  /*b0a0*/  MUFU.EX2 R8, R8 ;  /* 0x0000000800087308 */ /* 0x000e620000000800 */
[----:B------:R-:W-:-:S01]  /*b0b0*/  FADD.FTZ R47, R25, R54 ;  /* 0x00000036192f7221 */ /* 0x000fc20000010000 */
[----:B------:R-:W-:-:S06]  /*b0c0*/  FADD.FTZ R40, R0, R81 ;  /* 0x0000005100287221 */ /* 0x000fcc0000010000 */
[----:B------:R-:W2:Y:S08]  /*b0d0*/  MUFU.EX2 R116, R116 ;  /* 0x0000007400747308 */ /* 0x000eb00000000800 */
[----:B------:R-:W3:Y:S01]  /*b0e0*/  MUFU.EX2 R83, R83 ;  /* 0x0000005300537308 */ /* 0x000ee20000000800 */
[C---:B----4-:R-:W-:Y:S01]  /*b0f0*/  F2FP.SATFINITE.E4M3.F32.PACK_AB_MERGE_C R147, R152.reuse, R25, RZ ;  /* 0x000000199893723e */ /* 0x050fe200048070ff */
[----:B------:R-:W-:Y:S01]  /*b100*/  FADD.FTZ R152, R152, R47 ;  /* 0x0000002f98987221 */ /* 0x000fe20000010000 */
[----:B------:R-:W-:-:S05]  /*b110*/  F2FP.SATFINITE.E4M3.F32.PACK_AB_MERGE_C R145, R140, R11, R145 ;  /* 0x0000000b8c91723e */ /* 0x000fca0004807091 */
[----:B------:R-:W4:Y:S01]  /*b120*/  MUFU.EX2 R31, R31 ;  /* 0x0000001f001f7308 */ /* 0x000f220000000800 */
[----:B-----5:R-:W-:-:S07]  /*b130*/  FADD.FTZ R11, R79, R40 ;  /* 0x000000284f0b7221 */ /* 0x020fce0000010000 */
[----:B------:R-:W5:Y:S01]  /*b140*/  MUFU.EX2 R24, R146 ;  /* 0x0000009200187308 */ /* 0x000f620000000800 */
[----:B------:R-:W-:Y:S01]  /*b150*/  F2FP.SATFINITE.E4M3.F32.PACK_AB_MERGE_C R151, R108, R53, RZ ;  /* 0x000000356c97723e */ /* 0x000fe200048070ff */
[----:B0-----:R-:W-:-:S06]  /*b160*/  FADD.FTZ R15, R29, R152 ;  /* 0x000000981d0f7221 */ /* 0x001fcc0000010000 */
[----:B------:R-:W0:Y:S01]  /*b170*/  MUFU.EX2 R118, R118 ;  /* 0x0000007600767308 */ /* 0x000e220000000800 */
[----:B-1----:R-:W-:-:S07]  /*b180*/  FADD.FTZ R40, R8, R11 ;  /* 0x0000000b08287221 */ /* 0x002fce0000010000 */
[----:B------:R-:W1:Y:S01]  /*b190*/  MUFU.EX2 R85, R85 ;  /* 0x0000005500557308 */ /* 0x000e620000000800 */
[----:B------:R-:W-:Y:S01]  /*b1a0*/  F2FP.SATFINITE.E4M3.F32.PACK_AB_MERGE_C R155, R51, R42, R155 ;  /* 0x0000002a339b723e */ /* 0x000fe2000480709b */
[----:B--2---:R-:W-:Y:S01]  /*b1b0*/  FADD.FTZ R42, R116, R15 ;  /* 0x0000000f742a7221 */ /* 0x004fe20000010000 */
[----:B------:R-:W-:-:S05]  /*b1c0*/  F2FP.SATFINITE.E4M3.F32.PACK_AB_MERGE_C R151, R100, R21, R151 ;  /* 0x000000156497723e */ /* 0x000fca0004807097 */
[----:B------:R-:W2:Y:S01]  /*b1d0*/  MUFU.EX2 R33, R33 ;  /* 0x0000002100217308 */ /* 0x000ea20000000800 */
[C---:B---3--:R-:W-:Y:S01]  /*b1e0*/  F2FP.SATFINITE.E4M3.F32.PACK_AB_MERGE_C R21, R83.reuse, R8, RZ ;  /* 0x000000085315723e */ /* 0x048fe200048070ff */
[----:B------:R-:W-:-:S06]  /*b1f0*/  FADD.FTZ R83, R83, R40 ;  /* 0x0000002853537221 */ /* 0x000fcc0000010000 */
[----:B------:R-:W3:Y:S01]  /*b200*/  MUFU.EX2 R26, R148 ;  /* 0x00000094001a7308 */ /* 0x000ee20000000800 */
[----:B----4-:R-:W-:-:S01]  /*b210*/  FADD.FTZ R15, R31, R42 ;  /* 0x0000002a1f0f7221 */ /* 0x010fc20000010000 */
[----:B-----5:R-:W-:-:S06]  /*b220*/  FADD.FTZ R8, R24, R83 ;  /* 0x0000005318087221 */ /* 0x020fcc0000010000 */
[----:B------:R-:W4:Y:S01]  /*b230*/  MUFU.EX2 R34, R34 ;  /* 0x0000002200227308 */ /* 0x000f220000000800 */
[C---:B0-----:R-:W-:Y:S01]  /*b240*/  F2FP.SATFINITE.E4M3.F32.PACK_AB_MERGE_C R141, R118.reuse, R31, RZ ;  /* 0x0000001f768d723e */ /* 0x041fe200048070ff */
[----:B------:R-:W-:-:S06]  /*b250*/  FADD.FTZ R118, R118, R15 ;  /* 0x0000000f76767221 */ /* 0x000fcc0000010000 */
[----:B------:R-:W-:Y:S01]  /*b260*/  MUFU.EX2 R35, R35 ;  /* 0x0000002300237308 */ /* 0x000fe20000000800 */
[----:B-1----:R-:W-:-:S07]  /*b270*/  FADD.FTZ R15, R85, R8 ;  /* 0x00000008550f7221 */ /* 0x002fce0000010000 */
[----:B------:R-:W0:Y:S08]  /*b280*/  MUFU.EX2 R120, R120 ;  /* 0x0000007800787308 */ /* 0x000e300000000800 */
[----:B------:R-:W1:Y:S01]  /*b290*/  MUFU.EX2 R66, R66 ;  /* 0x0000004200427308 */ /* 0x000e620000000800 */
[----:B--2---:R-:W-:-:S01]  /*b2a0*/  FADD.FTZ R11, R33, R118 ;  /* 0x00000076210b7221 */ /* 0x004fc20000010000 */
[----:B---3--:R-:W-:-:S06]  /*b2b0*/  FADD.FTZ R8, R26, R15 ;  /* 0x0000000f1a087221 */ /* 0x008fcc0000010000 */
[----:B------:R-:W2:Y:S01]  /*b2c0*/  MUFU.EX2 R9, R70 ;  /* 0x0000004600097308 */ /* 0x000ea20000000800 */
[----:B------:R-:W-:Y:S01]  /*b2d0*/  F2FP.SATFINITE.E4M3.F32.PACK_AB_MERGE_C R149, R46, R13, R149 ;  /* 0x0000000d2e95723e */ /* 0x000fe20004807095 */
[----:B----4-:R-:W-:-:S06]  /*b2e0*/  FADD.FTZ R40, R34, R11 ;  /* 0x0000000b22287221 */ /* 0x010fcc0000010000 */
[----:B------:R-:W-:Y:S01]  /*b2f0*/  MUFU.EX2 R41, R41 ;  /* 0x0000002900297308 */ /* 0x000fe20000000800 */
[----:B------:R-:W-:-:S07]  /*b300*/  F2FP.SATFINITE.E4M3.F32.PACK_AB_MERGE_C R26, R3, R26, RZ ;  /* 0x0000001a031a723e */ /* 0x000fce00048070ff */
[----:B------:R-:W3:Y:S01]  /*b310*/  MUFU.EX2 R122, R122 ;  /* 0x0000007a007a7308 */ /* 0x000ee20000000800 */
[----:B------:R-:W-:-:S07]  /*b320*/  FADD.FTZ R3, R3, R8 ;  /* 0x0000000803037221 */ /* 0x000fce0000010000 */
[----:B------:R-:W4:Y:S01]  /*b330*/  MUFU.EX2 R39, R39 ;  /* 0x0000002700277308 */ /* 0x000f220000000800 */
[----:B0-----:R-:W-:-:S07]  /*b340*/  F2FP.SATFINITE.E4M3.F32.PACK_AB_MERGE_C R143, R120, R35, RZ ;  /* 0x00000023788f723e */ /* 0x001fce00048070ff */
[----:B------:R-:W0:Y:S01]  /*b350*/  MUFU.EX2 R28, R28 ;  /* 0x0000001c001c7308 */ /* 0x000e220000000800 */
[----:B------:R-:W-:-:S07]  /*b360*/  FADD.FTZ R35, R35, R40 ;  /* 0x0000002823237221 */ /* 0x000fce0000010000 */
[----:B------:R-:W5:Y:S01]  /*b370*/  MUFU.EX2 R38, R38 ;  /* 0x0000002600267308 */ /* 0x000f620000000800 */
[----:B-1----:R-:W-:-:S07]  /*b380*/  FADD.FTZ R8, R66, R3 ;  /* 0x0000000342087221 */ /* 0x002fce0000010000 */
[----:B------:R-:W1:Y:S01]  /*b390*/  MUFU.EX2 R13, R114 ;  /* 0x00000072000d7308 */ /* 0x000e620000000800 */
[----:B------:R-:W-:-:S01]  /*b3a0*/  FADD.FTZ R120, R120, R35 ;  /* 0x0000002378787221 */ /* 0x000fc20000010000 */
[----:B--2---:R-:W-:-:S06]  /*b3b0*/  FADD.FTZ R3, R9, R8 ;  /* 0x0000000809037221 */ /* 0x004fcc0000010000 */
[----:B------:R-:W2:Y:S01]  /*b3c0*/  MUFU.EX2 R32, R32 ;  /* 0x0000002000207308 */ /* 0x000ea20000000800 */
[----:B---3--:R-:W-:Y:S01]  /*b3d0*/  F2FP.SATFINITE.E4M3.F32.PACK_AB_MERGE_C R137, R122, R41, RZ ;  /* 0x000000297a89723e */ /* 0x008fe200048070ff */
[----:B----4-:R-:W-:Y:S01]  /*b3e0*/  FADD.FTZ R15, R39, R120 ;  /* 0x00000078270f7221 */ /* 0x010fe20000010000 */
[----:B0-----:R-:W-:-:S05]  /*b3f0*/  FADD.FTZ R8, R28, R3 ;  /* 0x000000031c087221 */ /* 0x001fca0000010000 */
[----:B------:R-:W-:Y:S01]  /*b400*/  MUFU.EX2 R45, R45 ;  /* 0x0000002d002d7308 */ /* 0x000fe20000000800 */
[C---:B-----5:R-:W-:Y:S01]  /*b410*/  F2FP.SATFINITE.E4M3.F32.PACK_AB_MERGE_C R137, R38.reuse, R39, R137 ;  /* 0x000000272689723e */ /* 0x060fe20004807089 */
[----:B------:R-:W-:-:S06]  /*b420*/  FADD.FTZ R38, R38, R15 ;  /* 0x0000000f26267221 */ /* 0x000fcc0000010000 */
[----:B------:R-:W0:Y:S01]  /*b430*/  MUFU.EX2 R98, R98 ;  /* 0x0000006200627308 */ /* 0x000e220000000800 */
[C---:B-1----:R-:W-:Y:S01]  /*b440*/  F2FP.SATFINITE.E4M3.F32.PACK_AB_MERGE_C R28, R13.reuse, R28, RZ ;  /* 0x0000001c0d1c723e */ /* 0x042fe200048070ff */
[----:B------:R-:W-:-:S06]  /*b450*/  FADD.FTZ R13, R13, R8 ;  /* 0x000000080d0d7221 */ /* 0x000fcc0000010000 */
[----:B------:R-:W1:Y:S01]  /*b460*/  MUFU.EX2 R43, R43 ;  /* 0x0000002b002b7308 */ /* 0x000e620000000800 */
[----:B------:R-:W-:-:S01]  /*b470*/  FADD.FTZ R41, R41, R38 ;  /* 0x0000002629297221 */ /* 0x000fc20000010000 */
[----:B------:R-:W-:-:S06]  /*b480*/  F2FP.SATFINITE.E4M3.F32.PACK_AB_MERGE_C R140, R79, R0, R21 ;  /* 0x000000004f8c723e */ /* 0x000fcc0004807015 */
[----:B------:R-:W3:Y:S01]  /*b490*/  MUFU.EX2 R44, R44 ;  /* 0x0000002c002c7308 */ /* 0x000ee20000000800 */
[----:B--2---:R-:W-:-:S01]  /*b4a0*/  FADD.FTZ R0, R32, R13 ;  /* 0x0000000d20007221 */ /* 0x004fc20000010000 */
[----:B------:R-:W-:-:S06]  /*b4b0*/  VIADD R13, R104, 0xfffffffe ;  /* 0xfffffffe680d7836 */ /* 0x000fcc0000000000 */
[----:B------:R-:W2:Y:S01]  /*b4c0*/  MUFU.EX2 R11, R30 ;  /* 0x0000001e000b7308 */ /* 0x000ea20000000800 */
[----:B------:R-:W-:Y:S01]  /*b4d0*/  VIMNMX R21, RZ, R10, !PT ;  /* 0x0000000aff157248 */ /* 0x000fe20007fe0100 */
[----:B------:R-:W-:-:S06]  /*b4e0*/  FADD.FTZ R122, R122, R41 ;  /* 0x000000297a7a7221 */ /* 0x000fcc0000010000 */
[----:B------:R-:W4:Y:S08]  /*b4f0*/  MUFU.EX2 R36, R36 ;  /* 0x0000002400247308 */ /* 0x000f300000000800 */
[----:B------:R-:W5:Y:S01]  /*b500*/  MUFU.EX2 R37, R37 ;  /* 0x0000002500257308 */ /* 0x000f620000000800 */
[----:B0-----:R-:W-:Y:S01]  /*b510*/  F2FP.SATFINITE.E4M3.F32.PACK_AB_MERGE_C R8, R98, R45, RZ ;  /* 0x0000002d6208723e */ /* 0x001fe200048070ff */
[----:B-1----:R-:W-:Y:S01]  /*b520*/  FADD.FTZ R3, R43, R122 ;  /* 0x0000007a2b037221 */ /* 0x002fe20000010000 */
[----:B------:R-:W-:-:S02]  /*b530*/  ISETP.GE.AND P0, PT, R13, R21, PT ;  /* 0x000000150d00720c */ /* 0x000fc40003f06270 */
[C---:B---3--:R-:W-:Y:S01]  /*b540*/  F2FP.SATFINITE.E4M3.F32.PACK_AB_MERGE_C R139, R44.reuse, R43, R8 ;  /* 0x0000002b2c8b723e */ /* 0x048fe20004807008 */
[----:B------:R-:W-:-:S01]  /*b550*/  FADD.FTZ R44, R44, R3 ;  /* 0x000000032c2c7221 */ /* 0x000fc20000010000 */
[----:B------:R-:W-:Y:S01]  /*b560*/  F2FP.SATFINITE.E4M3.F32.PACK_AB_MERGE_C R12, R57, R12, RZ ;  /* 0x0000000c390c723e */ /* 0x000fe200048070ff */
[----:B--2---:R-:W-:-:S01]  /*b570*/  FADD.FTZ R3, R11, R0 ;  /* 0x000000000b037221 */ /* 0x004fc20000010000 */
[----:B------:R-:W-:Y:S01]  /*b580*/  F2FP.SATFINITE.E4M3.F32.PACK_AB_MERGE_C R67, R74, R67, RZ ;  /* 0x000000434a43723e */ /* 0x000fe200048070ff */
[----:B------:R-:W-:-:S01]  /*b590*/  FADD.FTZ R45, R45, R44 ;  /* 0x0000002c2d2d7221 */ /* 0x000fc20000010000 */
[----:B------:R-:W-:Y:S01]  /*b5a0*/  F2FP.SATFINITE.E4M3.F32.PACK_AB_MERGE_C R152, R55, R52, R12 ;  /* 0x000000343798723e */ /* 0x000fe2000480700c */
[----:B------:R-:W-:Y:S01]  /*b5b0*/  IMAD.MOV.U32 R55, RZ, RZ, RZ ;  /* 0x000000ffff377224 */ /* 0x000fe200078e00ff */
[----:B------:R-:W-:Y:S01]  /*b5c0*/  F2FP.SATFINITE.E4M3.F32.PACK_AB_MERGE_C R148, R65, R20, R67 ;  /* 0x000000144194723e */ /* 0x000fe20004807043 */
[----:B----4-:R-:W-:-:S01]  /*b5d0*/  FADD.FTZ R20, R36, R3 ;  /* 0x0000000324147221 */ /* 0x010fc20000010000 */
[----:B------:R-:W-:-:S02]  /*b5e0*/  F2FP.SATFINITE.E4M3.F32.PACK_AB_MERGE_C R77, R78, R77, RZ ;  /* 0x0000004d4e4d723e */ /* 0x000fc400048070ff */
[C---:B-----5:R-:W-:Y:S01]  /*b5f0*/  F2FP.SATFINITE.E4M3.F32.PACK_AB_MERGE_C R0, R37.reuse, R36, RZ ;  /* 0x000000242500723e */ /* 0x060fe200048070ff */
[----:B------:R-:W-:Y:S01]  /*b600*/  BSSY B0, `(.L_x_1896) ;  /* 0x00003e2000007945 */ /* 0x000fe20003800000 */
[----:B------:R-:W-:Y:S02]  /*b610*/  F2FP.SATFINITE.E4M3.F32.PACK_AB_MERGE_C R63, R68, R63, RZ ;  /* 0x0000003f443f723e */ /* 0x000fe400048070ff */
[----:B------:R-:W-:Y:S01]  /*b620*/  F2FP.SATFINITE.E4M3.F32.PACK_AB_MERGE_C R73, R76, R73, RZ ;  /* 0x000000494c49723e */ /* 0x000fe200048070ff */
[----:B------:R-:W-:-:S01]  /*b630*/  FADD.FTZ R20, R37, R20 ;  /* 0x0000001425147221 */ /* 0x000fc20000010000 */
[----:B------:R-:W-:Y:S01]  /*b640*/  F2FP.SATFINITE.E4M3.F32.PACK_AB_MERGE_C R138, R11, R32, R0 ;  /* 0x000000200b8a723e */ /* 0x000fe20004807000 */
[----:B------:R-:W-:-:S01]  /*b650*/  FADD.FTZ R0, R98, R45 ;  /* 0x0000002d62007221 */ /* 0x000fc20000010000 */
[----:B------:R-:W-:Y:S01]  /*b660*/  F2FP.SATFINITE.E4M3.F32.PACK_AB_MERGE_C R147, R150, R27, R147 ;  /* 0x0000001b9693723e */ /* 0x000fe20004807093 */
[----:B------:R-:W-:Y:S01]  /*b670*/  IMAD.MOV.U32 R54, RZ, RZ, R55 ;  /* 0x000000ffff367224 */ /* 0x000fe200078e0037 */
[----:B------:R-:W-:Y:S01]  /*b680*/  F2FP.SATFINITE.E4M3.F32.PACK_AB_MERGE_C R141, R116, R29, R141 ;  /* 0x0000001d748d723e */ /* 0x000fe2000480708d */
[----:B------:R-:W-:Y:S01]  /*b690*/  IMAD.MOV.U32 R53, RZ, RZ, R55 ;  /* 0x000000ffff357224 */ /* 0x000fe200078e0037 */
[----:B------:R-:W-:Y:S01]  /*b6a0*/  F2FP.SATFINITE.E4M3.F32.PACK_AB_MERGE_C R143, R34, R33, R143 ;  /* 0x00000021228f723e */ /* 0x000fe2000480708f */
[----:B------:R-:W-:Y:S01]  /*b6b0*/  IMAD.MOV.U32 R52, RZ, RZ, R55 ;  /* 0x000000ffff347224 */ /* 0x000fe200078e0037 */
[----:B------:R-:W-:Y:S01]  /*b6c0*/  F2FP.SATFINITE.E4M3.F32.PACK_AB_MERGE_C R144, R71, R50, R77 ;  /* 0x000000324790723e */ /* 0x000fe2000480704d */
[--C-:B------:R-:W-:Y:S01]  /*b6d0*/  IMAD.MOV.U32 R51, RZ, RZ, R55.reuse ;  /* 0x000000ffff337224 */ /* 0x100fe200078e0037 */
[----:B------:R-:W-:Y:S01]  /*b6e0*/  F2FP.SATFINITE.E4M3.F32.PACK_AB_MERGE_C R142, R85, R24, R26 ;  /* 0x00000018558e723e */ /* 0x000fe2000480701a */
[--C-:B------:R-:W-:Y:S01]  /*b6f0*/  IMAD.MOV.U32 R50, RZ, RZ, R55.reuse ;  /* 0x000000ffff327224 */ /* 0x100fe200078e0037 */
        /* <DEDUP_REMOVED lines=8> */
[-C--:B------:R-:W-:Y:S01]  /*b780*/  MOV R47, R55.reuse ;  /* 0x00000037002f7202 */ /* 0x080fe20000000f00 */
[--C-:B------:R-:W-:Y:S01]  /*b790*/  IMAD.MOV.U32 R44, RZ, RZ, R55.reuse ;  /* 0x000000ffff2c7224 */ /* 0x100fe200078e0037 */
[-C--:B------:R-:W-:Y:S01]  /*b7a0*/  MOV R37, R55.reuse ;  /* 0x0000003700257202 */ /* 0x080fe20000000f00 */
[--C-:B------:R-:W-:Y:S01]  /*b7b0*/  IMAD.MOV.U32 R43, RZ, RZ, R55.reuse ;  /* 0x000000ffff2b7224 */ /* 0x100fe200078e0037 */
[----:B------:R-:W-:Y:S01]  /*b7c0*/  MOV R27, R55 ;  /* 0x00000037001b7202 */ /* 0x000fe20000000f00 */
[----:B------:R-:W-:-:S02]  /*b7d0*/  IMAD.MOV.U32 R42, RZ, RZ, R55 ;  /* 0x000000ffff2a7224 */ /* 0x000fc400078e0037 */
[--C-:B------:R-:W-:Y:S02]  /*b7e0*/  IMAD.MOV.U32 R41, RZ, RZ, R55.reuse ;  /* 0x000000ffff297224 */ /* 0x100fe400078e0037 */
[--C-:B------:R-:W-:Y:S02]  /*b7f0*/  IMAD.MOV.U32 R40, RZ, RZ, R55.reuse ;  /* 0x000000ffff287224 */ /* 0x100fe400078e0037 */
[--C-:B------:R-:W-:Y:S02]  /*b800*/  IMAD.MOV.U32 R39, RZ, RZ, R55.reuse ;  /* 0x000000ffff277224 */ /* 0x100fe400078e0037 */
[--C-:B------:R-:W-:Y:S02]  /*b810*/  IMAD.MOV.U32 R38, RZ, RZ, R55.reuse ;  /* 0x000000ffff267224 */ /* 0x100fe400078e0037 */
[--C-:B------:R-:W-:Y:S02]  /*b820*/  IMAD.MOV.U32 R36, RZ, RZ, R55.reuse ;  /* 0x000000ffff247224 */ /* 0x100fe400078e0037 */
        /* <DEDUP_REMOVED lines=10> */
[----:B------:R-:W-:Y:S01]  /*b8d0*/  IMAD.MOV.U32 R24, RZ, RZ, R55 ;  /* 0x000000ffff187224 */ /* 0x000fe200078e0037 */
[----:B------:R-:W-:Y:S06]  /*b8e0*/  @!P0 BRA `(.L_x_1897) ;  /* 0x0000003800cc8947 */ /* 0x000fec0003800000 */
[----:B------:R-:W-:Y:S01]  /*b8f0*/  BSSY B1, `(.L_x_1897) ;  /* 0x00003b2000017945 */ /* 0x000fe20003800000 */
[----:B------:R-:W-:Y:S01]  /*b900*/  IMAD.MOV.U32 R3, RZ, RZ, R60 ;  /* 0x000000ffff037224 */ /* 0x000fe200078e003c */
[----:B------:R-:W-:Y:S01]  /*b910*/  CS2R R54, SRZ ;  /* 0x0000000000367805 */ /* 0x000fe2000001ff00 */
[----:B------:R-:W-:Y:S01]  /*b920*/  IMAD.MOV.U32 R15, RZ, RZ, R58 ;  /* 0x000000ffff0f7224 */ /* 0x000fe200078e003a */
[----:B------:R-:W-:Y:S01]  /*b930*/  CS2R R52, SRZ ;  /* 0x0000000000347805 */ /* 0x000fe2000001ff00 */
[----:B------:R-:W-:Y:S01]  /*b940*/  IMAD.MOV.U32 R9, RZ, RZ, R157 ;  /* 0x000000ffff097224 */ /* 0x000fe200078e009d */
[----:B------:R-:W-:Y:S01]  /*b950*/  CS2R R50, SRZ ;  /* 0x0000000000327805 */ /* 0x000fe2000001ff00 */
[----:B------:R-:W-:Y:S01]  /*b960*/  IMAD.MOV.U32 R8, RZ, RZ, R22 ;  /* 0x000000ffff087224 */ /* 0x000fe200078e0016 */
        /* <DEDUP_REMOVED lines=12> */
[----:B------:R-:W-:-:S07]  /*ba30*/  CS2R R24, SRZ ;  /* 0x0000000000187805 */ /* 0x000fce000001ff00 */
.L_x_1909:
[----:B------:R-:W-:-:S04]  /*ba40*/  ISETP.NE.AND P0, PT, R8, 0x1, PT ;  /* 0x000000010800780c */ /* 0x000fc80003f05270 */
[----:B------:R-:W-:-:S04]  /*ba50*/  SEL R10, RZ, 0x1, P0 ;  /* 0x00000001ff0a7807 */ /* 0x000fc80000000000 */
[----:B------:R-:W-:Y:S01]  /*ba60*/  LOP3.LUT R157, R9, R10, RZ, 0x3c, !PT ;  /* 0x0000000a099d7212 */ /* 0x000fe200078e3cff */
[----:B0-----:R-:W-:Y:S06]  /*ba70*/  @!P1 BRA `(.L_x_1898) ;  /* 0x0000000000049947 */ /* 0x001fec0003800000 */
[----:B------:R-:W-:Y:S01]  /*ba80*/  BPT.TRAP 0x1 ;  /* 0x000000040000795c */ /* 0x000fe20000300000 */
.L_x_1898:
        /* <DEDUP_REMOVED lines=8> */
.L_x_1899:
[----:B------:R-:W2:Y:S01]  /*bb10*/  LDL R10, [R1] ;  /* 0x00000000010a7983 */ /* 0x000ea20000100800 */
[----:B------:R-:W-:Y:S01]  /*bb20*/  BSSY B2, `(.L_x_1900) ;  /* 0x0000007000027945 */ /* 0x000fe20003800000 */
[----:B--2---:R-:W-:-:S04]  /*bb30*/  IMAD R14, R22, 0x280, R10 ;  /* 0x00000280160e7824 */ /* 0x004fc800078e020a */
[C---:B------:R-:W-:Y:S01]  /*bb40*/  VIADD R58, R14.reuse, 0x100 ;  /* 0x000001000e3a7836 */ /* 0x040fe20000000000 */
[----:B------:R-:W-:Y:S01]  /*bb50*/  IADD3 R56, R14, 0x80, RZ ;  /* 0x000000800e387810 */ /* 0x000fe20007ffe0ff */
[----:B-1----:R-:W-:Y:S06]  /*bb60*/  @P0 BRA `(.L_x_1901) ;  /* 0x0000000000080947 */ /* 0x002fec0003800000 */
[----:B------:R-:W1:Y:S02]  /*bb70*/  SYNCS.PHASECHK.TRANS64.TRYWAIT P0, [R12+URZ+0x13230], R11 ;  /* 0x0132300b0c0075a7 */ /* 0x000e64000800017f */
[----:B-1----:R-:W-:Y:S05]  /*bb80*/  @!P0 BRA `(.L_x_1902) ;  /* 0x000000e800b88947 */ /* 0x002fea0003800000 */
.L_x_1901:
[----:B------:R-:W-:Y:S05]  /*bb90*/  BSYNC B2 ;  /* 0x0000000000027941 */ /* 0x000fea0003800000 */
.L_x_1900:
        /* <DEDUP_REMOVED lines=32> */
[----:B------:R-:W-:Y:S01]  /*bda0*/  R2UR UR27, R57 ;  /* 0x00000000391b72ca */ /* 0x000fe200000e0000 */
[----:B------:R-:W-:Y:S01]  /*bdb0*/  IMAD.MOV.U32 R57, RZ, RZ, -0x7fffffe0 ;  /* 0x80000020ff397424 */ /* 0x000fe200078e00ff */
[----:B------:R-:W-:-:S02]  /*bdc0*/  R2UR UR20, R4 ;  /* 0x00000000041472ca */ /* 0x000fc400000e0000 */
[----:B------:R-:W-:Y:S02]  /*bdd0*/  R2UR UR21, R5 ;  /* 0x00000000051572ca */ /* 0x000fe400000e0000 */
[----:B------:R-:W-:Y:S02]  /*bde0*/  IADD3 R56, R14, 0x102, RZ ;  /* 0x000001020e387810 */ /* 0x000fe40007ffe0ff */
        /* <DEDUP_REMOVED lines=50> */
.L_x_1903:
[----:B------:R-:W-:Y:S01]  /*c110*/  SHF.L.U32 R9, R9, 0x1f, RZ ;  /* 0x0000001f09097819 */ /* 0x000fe200000006ff */
[----:B------:R-:W-:-:S04]  /*c120*/  IMAD R14, R8, 0x8, R16 ;  /* 0x00000008080e7824 */ /* 0x000fc800078e0210 */
[----:B------:R0:W1:Y:S01]  /*c130*/  SYNCS.PHASECHK.TRANS64.TRYWAIT P0, [R14+URZ+0x13250], R9 ;  /* 0x013250090e0075a7 */ /* 0x000062000800017f */
[----:B------:R-:W-:Y:S05]  /*c140*/  @!P1 BRA `(.L_x_1904) ;  /* 0x0000000000049947 */ /* 0x000fea0003800000 */
[----:B------:R-:W-:Y:S01]  /*c150*/  BPT.TRAP 0x1 ;  /* 0x000000040000795c */ /* 0x000fe20000300000 */
.L_x_1904:
[----:B------:R-:W-:Y:S04]  /*c160*/  BSSY B2, `(.L_x_1905) ;  /* 0x0000004000027945 */ /* 0x000fe80003800000 */
[----:B-1----:R-:W-:Y:S05]  /*c170*/  @P0 BRA `(.L_x_1906) ;  /* 0x0000000000080947 */ /* 0x002fea0003800000 */
[----:B------:R-:W1:Y:S02]  /*c180*/  SYNCS.PHASECHK.TRANS64.TRYWAIT P0, [R14+URZ+0x13250], R9 ;  /* 0x013250090e0075a7 */ /* 0x000e64000800017f */
[----:B-1----:R-:W-:Y:S05]  /*c190*/  @!P0 BRA `(.L_x_1907) ;  /* 0x000000e400488947 */ /* 0x002fea0003800000 */
.L_x_1906:
[----:B------:R-:W-:Y:S05]  /*c1a0*/  BSYNC B2 ;  /* 0x0000000000027941 */ /* 0x000fea0003800000 */
.L_x_1905:
[----:B01----:R-:W-:Y:S01]  /*c1b0*/  VIADD R9, R16, 0x1000 ;  /* 0x0000100010097836 */ /* 0x003fe20000000000 */
[----:B------:R-:W-:Y:S01]  /*c1c0*/  WARPGROUP.ARRIVE ;  /* 0x00000000000079c5 */ /* 0x000fe20000000000 */
[----:B------:R-:W-:Y:S02]  /*c1d0*/  IMAD.MOV.U32 R11, RZ, RZ, -0x3ffffff0 ;  /* 0xc0000010ff0b7424 */ /* 0x000fe400078e00ff */
[C---:B------:R-:W-:Y:S01]  /*c1e0*/  FMUL.FTZ R103, R2.reuse, R103 ;  /* 0x0000006702677220 */ /* 0x040fe20000410000 */
[C---:B------:R-:W-:Y:S01]  /*c1f0*/  FMUL.FTZ R105, R2.reuse, R105 ;  /* 0x0000006902697220 */ /* 0x040fe20000410000 */
[----:B------:R-:W-:Y:S01]  /*c200*/  SHF.R.U32.HI R9, RZ, 0x4, R9 ;  /* 0x00000004ff097819 */ /* 0x000fe20000011609 */
[C---:B------:R-:W-:Y:S01]  /*c210*/  FMUL.FTZ R108, R2.reuse, R108 ;  /* 0x0000006c026c7220 */ /* 0x040fe20000410000 */
[C---:B------:R-:W-:Y:S01]  /*c220*/  FMUL.FTZ R113, R2.reuse, R113 ;  /* 0x0000007102717220 */ /* 0x040fe20000410000 */
[C---:B------:R-:W-:Y:S01]  /*c230*/  FMUL.FTZ R117, R2.reuse, R117 ;  /* 0x0000007502757220 */ /* 0x040fe20000410000 */
[----:B------:R-:W-:Y:S01]  /*c240*/  LOP3.LUT R9, R9, 0x3fff, RZ, 0xc0, !PT ;  /* 0x00003fff09097812 */ /* 0x000fe200078ec0ff */
[C---:B------:R-:W-:Y:S01]  /*c250*/  FMUL.FTZ R88, R2.reuse, R88 ;  /* 0x0000005802587220 */ /* 0x040fe20000410000 */
[C---:B------:R-:W-:Y:S01]  /*c260*/  FMUL.FTZ R100, R2.reuse, R100 ;  /* 0x0000006402647220 */ /* 0x040fe20000410000 */
[C---:B------:R-:W-:Y:S01]  /*c270*/  FMUL.FTZ R101, R2.reuse, R101 ;  /* 0x0000006502657220 */ /* 0x040fe20000410000 */
[----:B------:R-:W-:Y:S01]  /*c280*/  LOP3.LUT R9, R9, 0x10000, RZ, 0xfc, !PT ;  /* 0x0001000009097812 */ /* 0x000fe200078efcff */
[C---:B------:R-:W-:Y:S01]  /*c290*/  FMUL.FTZ R72, R2.reuse, R72 ;  /* 0x0000004802487220 */ /* 0x040fe20000410000 */
[C---:B------:R-:W-:Y:S01]  /*c2a0*/  FMUL.FTZ R73, R2.reuse, R73 ;  /* 0x0000004902497220 */ /* 0x040fe20000410000 */
[C---:B------:R-:W-:Y:S01]  /*c2b0*/  FMUL.FTZ R56, R2.reuse, R56 ;  /* 0x0000003802387220 */ /* 0x040fe20000410000 */
[----:B------:R-:W-:Y:S01]  /*c2c0*/  FMUL.FTZ R57, R2, R57 ;  /* 0x0000003902397220 */ /* 0x000fe20000410000 */
[----:B------:R-:W-:-:S02]  /*c2d0*/  IMAD R8, R8, 0x280, R9 ;  /* 0x0000028008087824 */ /* 0x000fc400078e0209 */
[C---:B------:R-:W-:Y:S01]  /*c2e0*/  FMUL.FTZ R60, R2.reuse, R60 ;  /* 0x0000003c023c7220 */ /* 0x040fe20000410000 */
[----:B------:R-:W-:Y:S02]  /*c2f0*/  IMAD.MOV.U32 R9, RZ, RZ, -0x3ffffff0 ;  /* 0xc0000010ff097424 */ /* 0x000fe400078e00ff */
[C---:B------:R-:W-:Y:S01]  /*c300*/  FMUL.FTZ R61, R2.reuse, R61 ;  /* 0x0000003d023d7220 */ /* 0x040fe20000410000 */
[----:B------:R-:W-:Y:S01]  /*c310*/  FMUL.FTZ R64, R2, R64 ;  /* 0x0000004002407220 */ /* 0x000fe20000410000 */
[----:B------:R-:W-:Y:S01]  /*c320*/  R2UR UR6, R8 ;  /* 0x00000000080672ca */ /* 0x000fe200000e0000 */
[C---:B------:R-:W-:Y:S01]  /*c330*/  FMUL.FTZ R68, R2.reuse, R68 ;  /* 0x0000004402447220 */ /* 0x040fe20000410000 */
[----:B------:R-:W-:Y:S01]  /*c340*/  R2UR UR7, R9 ;  /* 0x00000000090772ca */ /* 0x000fe200000e0000 */
[----:B------:R-:W-:Y:S01]  /*c350*/  FMUL.FTZ R75, R2, R75 ;  /* 0x0000004b024b7220 */ /* 0x000fe20000410000 */
[----:B------:R-:W-:-:S11]  /*c360*/  ULDC UR4, c[0x0][0x988] ;  /* 0x0002620000047ab9 */ /* 0x000fd60000000800 */
[----:B------:R-:W-:Y:S01]  /*c370*/  QGMMA.64x64x32.F32.E4M3.E4M3 R24, R152, gdesc[UR4], R24, gsb0 ;  /* 0x00e0000498187df3 */ /* 0x000fe20008000818 */
[----:B------:R-:W-:Y:S02]  /*c380*/  IADD3 R10, R8, 0x80, RZ ;  /* 0x00000080080a7810 */ /* 0x000fe40007ffe0ff */
[----:B------:R-:W-:Y:S02]  /*c390*/  R2UR UR7, R11 ;  /* 0x000000000b0772ca */ /* 0x000fe400000e0000 */
[----:B------:R-:W-:Y:S01]  /*c3a0*/  R2UR UR6, R10 ;  /* 0x000000000a0672ca */ /* 0x000fe200000e0000 */
[----:B------:R-:W-:Y:S02]  /*c3b0*/  WARPGROUP.DEPBAR.LE gsb0, 0x0 ;  /* 0x00008000000079c5 */ /* 0x000fe40000010000 */
[----:B------:R-:W-:Y:S01]  /*c3c0*/  WARPGROUP.ARRIVE ;  /* 0x00000000000079c5 */ /* 0x000fe20000000000 */
[----:B------:R-:W2:Y:S04]  /*c3d0*/  LDL R152, [R1+0x20] ;  /* 0x0000200001987983 */ /* 0x000ea80000100800 */
[----:B------:R-:W3:Y:S05]  /*c3e0*/  LDL R153, [R1+0xc] ;  /* 0x00000c0001997983 */ /* 0x000eea0000100800 */
[----:B------:R-:W-:Y:S01]  /*c3f0*/  QGMMA.64x64x32.F32.E4M3.E4M3 R24, R148, gdesc[UR4], R24, gsb0 ;  /* 0x00e0000494187df3 */ /* 0x000fe20008000818 */
[----:B------:R-:W4:Y:S04]  /*c400*/  LDL R154, [R1+0x30] ;  /* 0x00003000019a7983 */ /* 0x000f280000100800 */
[----:B------:R-:W5:Y:S01]  /*c410*/  LDL R155, [R1+0x34] ;  /* 0x00003400019b7983 */ /* 0x000f620000100800 */
[----:B------:R-:W-:-:S03]  /*c420*/  WARPGROUP.DEPBAR.LE gsb0, 0x0 ;  /* 0x00008000000079c5 */ /* 0x000fc60000010000 */
[----:B------:R-:W2:Y:S01]  /*c430*/  LDL R151, [R1+0x4] ;  /* 0x0000040001977983 */ /* 0x000ea20000100800 */
        /* <DEDUP_REMOVED lines=8> */
[----:B------:R-:W-:Y:S02]  /*c4c0*/  VIADD R10, R8, 0x100 ;  /* 0x00000100080a7836 */ /* 0x000fe40000000000 */
[----:B------:R-:W-:Y:S01]  /*c4d0*/  FMUL.FTZ R106, R2, R107 ;  /* 0x0000006b026a7220 */ /* 0x000fe20000410000 */
[----:B------:R-:W-:-:S02]  /*c4e0*/  IMAD.MOV.U32 R11, RZ, RZ, -0x3ffffff0 ;  /* 0xc0000010ff0b7424 */ /* 0x000fc400078e00ff */
[C---:B------:R-:W-:Y:S01]  /*c4f0*/  FMUL.FTZ R107, R2.reuse, R110 ;  /* 0x0000006e026b7220 */ /* 0x040fe20000410000 */
[C---:B------:R-:W-:Y:S01]  /*c500*/  FMUL.FTZ R110, R2.reuse, R114 ;  /* 0x00000072026e7220 */ /* 0x040fe20000410000 */
[C---:B------:R-:W-:Y:S01]  /*c510*/  FMUL.FTZ R114, R2.reuse, R116 ;  /* 0x0000007402727220 */ /* 0x040fe20000410000 */
[----:B------:R-:W-:Y:S01]  /*c520*/  FMUL.FTZ R116, R2, R119 ;  /* 0x0000007702747220 */ /* 0x000fe20000410000 */
[----:B------:R-:W-:Y:S01]  /*c530*/  R2UR UR6, R10 ;  /* 0x000000000a0672ca */ /* 0x000fe200000e0000 */
[C---:B------:R-:W-:Y:S01]  /*c540*/  FMUL.FTZ R119, R2.reuse, R93 ;  /* 0x0000005d02777220 */ /* 0x040fe20000410000 */
[----:B------:R-:W-:Y:S01]  /*c550*/  R2UR UR7, R11 ;  /* 0x000000000b0772ca */ /* 0x000fe200000e0000 */
[C---:B------:R-:W-:Y:S01]  /*c560*/  FMUL.FTZ R93, R2.reuse, R95 ;  /* 0x0000005f025d7220 */ /* 0x040fe20000410000 */
[----:B------:R-:W-:Y:S01]  /*c570*/  FMUL.FTZ R95, R2, R98 ;  /* 0x00000062025f7220 */ /* 0x000fe20000410000 */
[----:B------:R-:W-:Y:S01]  /*c580*/  WARPGROUP.ARRIVE ;  /* 0x00000000000079c5 */ /* 0x000fe20000000000 */
[----:B------:R-:W-:Y:S01]  /*c590*/  IMAD.MOV.U32 R11, RZ, RZ, -0x3ffffff0 ;  /* 0xc0000010ff0b7424 */ /* 0x000fe200078e00ff */
[----:B------:R-:W0:Y:S01]  /*c5a0*/  MUFU.TANH R9, R9 ;  /* 0x0000000900097308 */ /* 0x000e220000002400 */
[----:B------:R-:W-:-:S02]  /*c5b0*/  VIADD R10, R8, 0x180 ;  /* 0x00000180080a7836 */ /* 0x000fc40000000000 */
[C---:B------:R-:W-:Y:S01]  /*c5c0*/  FMUL.FTZ R79, R2.reuse, R79 ;  /* 0x0000004f024f7220 */ /* 0x040fe20000410000 */
[C---:B------:R-:W-:Y:S01]  /*c5d0*/  FMUL.FTZ R82, R2.reuse, R82 ;  /* 0x0000005202527220 */ /* 0x040fe20000410000 */
[C---:B------:R-:W-:Y:S01]  /*c5e0*/  FMUL.FTZ R83, R2.reuse, R83 ;  /* 0x0000005302537220 */ /* 0x040fe20000410000 */
[C---:B------:R-:W-:Y:S01]  /*c5f0*/  FMUL.FTZ R86, R2.reuse, R86 ;  /* 0x0000005602567220 */ /* 0x040fe20000410000 */
[C---:B------:R-:W-:Y:S01]  /*c600*/  FMUL.FTZ R87, R2.reuse, R87 ;  /* 0x0000005702577220 */ /* 0x040fe20000410000 */
[C---:B------:R-:W-:Y:S01]  /*c610*/  FMUL.FTZ R62, R2.reuse, R62 ;  /* 0x0000003e023e7220 */ /* 0x040fe20000410000 */
[----:B------:R-:W-:Y:S01]  /*c620*/  QGMMA.64x64x32.F32.E4M3.E4M3 R24, R144, gdesc[UR4], R24, gsb0 ;  /* 0x00e0000490187df3 */ /* 0x000fe20008000818 */
[----:B------:R-:W-:Y:S01]  /*c630*/  R2UR UR7, R11 ;  /* 0x000000000b0772ca */ /* 0x000fe200000e0000 */
[----:B------:R-:W-:Y:S01]  /*c640*/  FMUL.FTZ R11, R2, R121 ;  /* 0x00000079020b7220 */ /* 0x000fe20000410000 */
[----:B------:R-:W-:Y:S01]  /*c650*/  R2UR UR6, R10 ;  /* 0x000000000a0672ca */ /* 0x000fe200000e0000 */
        /* <DEDUP_REMOVED lines=28> */
[----:B------:R-:W-:-:S02]  /*c820*/  FMUL.FTZ R67, R2, R67 ;  /* 0x0000004302437220 */ /* 0x000fc40000410000 */
        /* <DEDUP_REMOVED lines=22> */
[----:B------:R-:W-:Y:S01]  /*c990*/  FMUL.FTZ R141, R2, R59 ;  /* 0x0000003b028d7220 */ /* 0x000fe20000410000 */
[----:B------:R-:W-:Y:S01]  /*c9a0*/  IMAD.U32 R59, RZ, RZ, UR4 ;  /* 0x00000004ff3b7e24 */ /* 0x000fe2000f8e00ff */
[----:B------:R-:W-:Y:S02]  /*c9b0*/  WARPGROUP.ARRIVE ;  /* 0x00000000000079c5 */ /* 0x000fe40000000000 */
[----:B------:R-:W1:Y:S08]  /*c9c0*/  MUFU.TANH R96, R96 ;  /* 0x0000006000607308 */ /* 0x000e700000002400 */
[----:B------:R-:W1:Y:S08]  /*c9d0*/  MUFU.TANH R100, R100 ;  /* 0x0000006400647308 */ /* 0x000e700000002400 */
[----:B------:R-:W1:Y:S08]  /*c9e0*/  MUFU.TANH R101, R101 ;  /* 0x0000006500657308 */ /* 0x000e700000002400 */
[----:B------:R-:W1:Y:S08]  /*c9f0*/  MUFU.TANH R72, R72 ;  /* 0x0000004800487308 */ /* 0x000e700000002400 */
        /* <DEDUP_REMOVED lines=9> */
[----:B--2---:R-:W-:-:S04]  /*ca90*/  IMAD R98, R151, 0xc0, RZ ;  /* 0x000000c097627824 */ /* 0x004fc800078e02ff */
[----:B------:R-:W-:-:S03]  /*caa0*/  IMAD R98, R13, -0xa0, R98 ;  /* 0xffffff600d627824 */ /* 0x000fc600078e0262 */
[----:B------:R-:W-:Y:S02]  /*cab0*/  MUFU.TANH R126, R126 ;  /* 0x0000007e007e7308 */ /* 0x000fe40000002400 */
[----:B------:R-:W-:-:S06]  /*cac0*/  IADD3 R98, R98, 0x1, R152 ;  /* 0x0000000162627810 */ /* 0x000fcc0007ffe098 */
[----:B------:R-:W-:Y:S01]  /*cad0*/  MUFU.TANH R128, R128 ;  /* 0x0000008000807308 */ /* 0x000fe20000002400 */
[----:B---3--:R-:W-:-:S04]  /*cae0*/  IMAD.IADD R98, R98, 0x1, -R153 ;  /* 0x0000000162627824 */ /* 0x008fc800078e0a99 */
[----:B----4-:R-:W-:-:S03]  /*caf0*/  IMAD R98, R154, -0x2, R98 ;  /* 0xfffffffe9a627824 */ /* 0x010fc600078e0262 */
[----:B------:R-:W-:Y:S01]  /*cb00*/  MUFU.TANH R130, R130 ;  /* 0x0000008200827308 */ /* 0x000fe20000002400 */
[----:B-----5:R-:W-:Y:S02]  /*cb10*/  IMAD.IADD R98, R155, 0x1, R98 ;  /* 0x000000019b627824 */ /* 0x020fe400078e0262 */
[----:B------:R-:W2:Y:S03]  /*cb20*/  S2R R155, SR_TID.X ;  /* 0x00000000009b7919 */ /* 0x000ea60000002100 */
[C---:B------:R-:W-:Y:S02]  /*cb30*/  ISETP.GT.AND P0, PT, R98.reuse, RZ, PT ;  /* 0x000000ff6200720c */ /* 0x040fe40003f04270 */
[----:B------:R-:W-:Y:S01]  /*cb40*/  ISETP.GT.AND P2, PT, R98, 0x1, PT ;  /* 0x000000016200780c */ /* 0x000fe20003f44270 */
[----:B------:R-:W-:Y:S01]  /*cb50*/  MUFU.TANH R132, R132 ;  /* 0x0000008400847308 */ /* 0x000fe20000002400 */
[----:B0-----:R-:W-:-:S02]  /*cb60*/  FSEL R102, R9, -INF , P0 ;  /* 0xff80000009667808 */ /* 0x001fc40000000000 */
[C---:B------:R-:W-:Y:S02]  /*cb70*/  ISETP.GT.AND P0, PT, R98.reuse, 0x8, PT ;  /* 0x000000086200780c */ /* 0x040fe40003f04270 */
[----:B-1----:R-:W-:Y:S02]  /*cb80*/  FSEL R11, R11, -INF , P2 ;  /* 0xff8000000b0b7808 */ /* 0x002fe40001000000 */
[C---:B------:R-:W-:Y:S01]  /*cb90*/  ISETP.GT.AND P2, PT, R98.reuse, 0x9, PT ;  /* 0x000000096200780c */ /* 0x040fe20003f44270 */
[----:B------:R0:W-:Y:S01]  /*cba0*/  MUFU.TANH R9, R103 ;  /* 0x0000006700097308 */ /* 0x0001e20000002400 */
[----:B------:R-:W-:Y:S02]  /*cbb0*/  FSEL R121, R121, -INF , P0 ;  /* 0xff80000079797808 */ /* 0x000fe40000000000 */
[----:B------:R-:W-:Y:S02]  /*cbc0*/  ISETP.GT.AND P0, PT, R98, 0x10, PT ;  /* 0x000000106200780c */ /* 0x000fe40003f04270 */
[----:B------:R-:W-:-:S02]  /*cbd0*/  FSEL R123, R123, -INF , P2 ;  /* 0xff8000007b7b7808 */ /* 0x000fc40001000000 */
[----:B------:R-:W-:Y:S01]  /*cbe0*/  ISETP.GT.AND P2, PT, R98, 0x11, PT ;  /* 0x000000116200780c */ /* 0x000fe20003f44270 */
[----:B------:R-:W-:Y:S01]  /*cbf0*/  MUFU.TANH R104, R104 ;  /* 0x0000006800687308 */ /* 0x000fe20000002400 */
[----:B0-----:R-:W-:Y:S02]  /*cc00*/  FMNMX.FTZ R103, R102, R15, !PT ;  /* 0x0000000f66677209 */ /* 0x001fe40007810000 */
[----:B------:R-:W-:Y:S02]  /*cc10*/  FSEL R125, R125, -INF , P0 ;  /* 0xff8000007d7d7808 */ /* 0x000fe40000000000 */
[----:B------:R-:W-:Y:S02]  /*cc20*/  FMNMX.FTZ R103, R11, R103, !PT ;  /* 0x000000670b677209 */ /* 0x000fe40007810000 */
[----:B------:R-:W-:Y:S01]  /*cc30*/  ISETP.GT.AND P0, PT, R98, 0x18, PT ;  /* 0x000000186200780c */ /* 0x000fe20003f04270 */
[----:B------:R-:W-:Y:S01]  /*cc40*/  MUFU.TANH R106, R106 ;  /* 0x0000006a006a7308 */ /* 0x000fe20000002400 */
[----:B------:R-:W-:-:S02]  /*cc50*/  FMNMX.FTZ R103, R121, R103, !PT ;  /* 0x0000006779677209 */ /* 0x000fc40007810000 */
[----:B------:R-:W-:Y:S02]  /*cc60*/  FSEL R127, R127, -INF , P2 ;  /* 0xff8000007f7f7808 */ /* 0x000fe40001000000 */
[----:B------:R-:W-:Y:S02]  /*cc70*/  FMNMX.FTZ R135, R123, R103, !PT ;  /* 0x000000677b877209 */ /* 0x000fe40007810000 */
[----:B------:R-:W-:Y:S01]  /*cc80*/  ISETP.GT.AND P2, PT, R98, 0x19, PT ;  /* 0x000000196200780c */ /* 0x000fe20003f44270 */
[----:B------:R0:W1:Y:S01]  /*cc90*/  MUFU.TANH R103, R73 ;  /* 0x0000004900677308 */ /* 0x0000620000002400 */
[----:B------:R-:W-:Y:S02]  /*cca0*/  FMNMX.FTZ R135, R125, R135, !PT ;  /* 0x000000877d877209 */ /* 0x000fe40007810000 */
[----:B------:R-:W-:Y:S02]  /*ccb0*/  FSEL R129, R129, -INF , P0 ;  /* 0xff80000081817808 */ /* 0x000fe40000000000 */
[----:B------:R-:W-:-:S02]  /*ccc0*/  FMNMX.FTZ R135, R127, R135, !PT ;  /* 0x000000877f877209 */ /* 0x000fc40007810000 */
[----:B------:R-:W-:Y:S01]  /*ccd0*/  ISETP.GT.AND P0, PT, R98, 0x20, PT ;  /* 0x000000206200780c */ /* 0x000fe20003f04270 */
[----:B------:R-:W-:Y:S01]  /*cce0*/  MUFU.TANH R107, R107 ;  /* 0x0000006b006b7308 */ /* 0x000fe20000002400 */
[----:B------:R-:W-:Y:S01]  /*ccf0*/  FSEL R131, R131, -INF , P2 ;  /* 0xff80000083837808 */ /* 0x000fe20001000000 */
[C---:B0-----:R-:W-:Y:S01]  /*cd00*/  FMUL.FTZ R73, R2.reuse, R74 ;  /* 0x0000004a02497220 */ /* 0x041fe20000410000 */
[----:B------:R-:W-:Y:S01]  /*cd10*/  FMNMX.FTZ R135, R129, R135, !PT ;  /* 0x0000008781877209 */ /* 0x000fe20007810000 */
[----:B------:R-:W-:Y:S01]  /*cd20*/  FMUL.FTZ R74, R2, R76 ;  /* 0x0000004c024a7220 */ /* 0x000fe20000410000 */
[----:B------:R-:W-:Y:S01]  /*cd30*/  ISETP.GT.AND P2, PT, R98, 0x21, PT ;  /* 0x000000216200780c */ /* 0x000fe20003f44270 */
[C---:B------:R-:W-:Y:S01]  /*cd40*/  FMUL.FTZ R76, R2.reuse, R77 ;  /* 0x0000004d024c7220 */ /* 0x040fe20000410000 */
[----:B------:R-:W-:Y:S01]  /*cd50*/  FSEL R133, R133, -INF , P0 ;  /* 0xff80000085857808 */ /* 0x000fe20000000000 */
[----:B------:R-:W-:Y:S01]  /*cd60*/  FMUL.FTZ R77, R2, R80 ;  /* 0x00000050024d7220 */ /* 0x000fe20000410000 */
[----:B------:R-:W-:Y:S01]  /*cd70*/  FMNMX.FTZ R135, R131, R135, !PT ;  /* 0x0000008783877209 */ /* 0x000fe20007810000 */
[----:B------:R-:W0:Y:S01]  /*cd80*/  MUFU.TANH R74, R74 ;  /* 0x0000004a004a7308 */ /* 0x000e220000002400 */
[----:B------:R-:W-:Y:S01]  /*cd90*/  ISETP.GT.AND P0, PT, R98, 0x28, PT ;  /* 0x000000286200780c */ /* 0x000fe20003f04270 */
[C---:B------:R-:W-:Y:S01]  /*cda0*/  FMUL.FTZ R80, R2.reuse, R81 ;  /* 0x0000005102507220 */ /* 0x040fe20000410000 */
[----:B------:R-:W-:Y:S01]  /*cdb0*/  FSEL R105, R105, -INF , P2 ;  /* 0xff80000069697808 */ /* 0x000fe20001000000 */
[C---:B------:R-:W-:Y:S01]  /*cdc0*/  FMUL.FTZ R81, R2.reuse, R84 ;  /* 0x0000005402517220 */ /* 0x040fe20000410000 */
[----:B------:R-:W-:Y:S01]  /*cdd0*/  FMNMX.FTZ R135, R133, R135, !PT ;  /* 0x0000008785877209 */ /* 0x000fe20007810000 */
[----:B------:R-:W-:Y:S01]  /*cde0*/  FMUL.FTZ R84, R2, R85 ;  /* 0x0000005502547220 */ /* 0x000fe20000410000 */
[----:B------:R-:W-:Y:S01]  /*cdf0*/  ISETP.GT.AND P2, PT, R98, 0x29, PT ;  /* 0x000000296200780c */ /* 0x000fe20003f44270 */
[----:B------:R-:W3:Y:S01]  /*ce00*/  MUFU.TANH R76, R76 ;  /* 0x0000004c004c7308 */ /* 0x000ee20000002400 */
[----:B------:R-:W-:Y:S01]  /*ce10*/  FSEL R108, R108, -INF , P0 ;  /* 0xff8000006c6c7808 */ /* 0x000fe20000000000 */
[----:B------:R-:W-:Y:S01]  /*ce20*/  FMUL.FTZ R85, R2, R65 ;  /* 0x0000004102557220 */ /* 0x000fe20000410000 */
[----:B------:R-:W-:-:S02]  /*ce30*/  FMNMX.FTZ R135, R105, R135, !PT ;  /* 0x0000008769877209 */ /* 0x000fc40007810000 */
[----:B------:R-:W-:Y:S02]  /*ce40*/  ISETP.GT.AND P0, PT, R98, 0x30, PT ;  /* 0x000000306200780c */ /* 0x000fe40003f04270 */
[----:B------:R-:W-:Y:S01]  /*ce50*/  FSEL R134, R134, -INF , P2 ;  /* 0xff80000086867808 */ /* 0x000fe20001000000 */
[----:B------:R-:W4:Y:S01]  /*ce60*/  MUFU.TANH R77, R77 ;  /* 0x0000004d004d7308 */ /* 0x000f220000002400 */
[----:B------:R-:W-:Y:S02]  /*ce70*/  FMNMX.FTZ R135, R108, R135, !PT ;  /* 0x000000876c877209 */ /* 0x000fe40007810000 */
[----:B------:R-:W-:Y:S02]  /*ce80*/  ISETP.GT.AND P2, PT, R98, 0x31, PT ;  /* 0x000000316200780c */ /* 0x000fe40003f44270 */
[----:B------:R-:W-:Y:S02]  /*ce90*/  FSEL R111, R111, -INF , P0 ;  /* 0xff8000006f6f7808 */ /* 0x000fe40000000000 */
[----:B------:R-:W-:Y:S01]  /*cea0*/  FMNMX.FTZ R135, R134, R135, !PT ;  /* 0x0000008786877209 */ /* 0x000fe20007810000 */
[----:B------:R-:W5:Y:S01]  /*ceb0*/  MUFU.TANH R80, R80 ;  /* 0x0000005000507308 */ /* 0x000f620000002400 */
[----:B------:R-:W-:-:S02]  /*cec0*/  ISETP.GT.AND P0, PT, R98, 0x38, PT ;  /* 0x000000386200780c */ /* 0x000fc40003f04270 */
[----:B------:R-:W-:Y:S02]  /*ced0*/  FSEL R113, R113, -INF , P2 ;  /* 0xff80000071717808 */ /* 0x000fe40001000000 */
[----:B------:R-:W-:Y:S02]  /*cee0*/  FMNMX.FTZ R135, R111, R135, !PT ;  /* 0x000000876f877209 */ /* 0x000fe40007810000 */
[----:B------:R-:W-:Y:S01]  /*cef0*/  ISETP.GT.AND P2, PT, R98, 0x39, PT ;  /* 0x000000396200780c */ /* 0x000fe20003f44270 */
[----:B------:R-:W2:Y:S01]  /*cf00*/  MUFU.TANH R81, R81 ;  /* 0x0000005100517308 */ /* 0x000ea20000002400 */
[----:B------:R-:W-:Y:S02]  /*cf10*/  FSEL R114, R114, -INF , P0 ;  /* 0xff80000072727808 */ /* 0x000fe40000000000 */
[----:B------:R-:W-:Y:S02]  /*cf20*/  FMNMX.FTZ R135, R113, R135, !PT ;  /* 0x0000008771877209 */ /* 0x000fe40007810000 */
[----:B------:R-:W-:-:S02]  /*cf30*/  ISETP.GT.AND P0, PT, R98, 0x40, PT ;  /* 0x000000406200780c */ /* 0x000fc40003f04270 */
[----:B------:R-:W-:Y:S01]  /*cf40*/  FSEL R117, R117, -INF , P2 ;  /* 0xff80000075757808 */ /* 0x000fe20001000000 */
[----:B------:R-:W2:Y:S01]  /*cf50*/  MUFU.TANH R84, R84 ;  /* 0x0000005400547308 */ /* 0x000ea20000002400 */
[----:B------:R-:W-:Y:S02]  /*cf60*/  FMNMX.FTZ R135, R114, R135, !PT ;  /* 0x0000008772877209 */ /* 0x000fe40007810000 */
[----:B------:R-:W-:Y:S02]  /*cf70*/  ISETP.GT.AND P2, PT, R98, 0x41, PT ;  /* 0x000000416200780c */ /* 0x000fe40003f44270 */
[----:B------:R-:W-:Y:S02]  /*cf80*/  FSEL R88, R88, -INF , P0 ;  /* 0xff80000058587808 */ /* 0x000fe40000000000 */
[----:B------:R-:W-:Y:S01]  /*cf90*/  FMNMX.FTZ R135, R117, R135, !PT ;  /* 0x0000008775877209 */ /* 0x000fe20007810000 */
[----:B------:R-:W2:Y:S01]  /*cfa0*/  MUFU.TANH R85, R85 ;  /* 0x0000005500557308 */ /* 0x000ea20000002400 */
[----:B------:R-:W-:-:S02]  /*cfb0*/  ISETP.GT.AND P0, PT, R98, 0x48, PT ;  /* 0x000000486200780c */ /* 0x000fc40003f04270 */
[----:B------:R-:W-:Y:S02]  /*cfc0*/  FSEL R118, R118, -INF , P2 ;  /* 0xff80000076767808 */ /* 0x000fe40001000000 */
[----:B------:R-:W-:Y:S02]  /*cfd0*/  FMNMX.FTZ R135, R88, R135, !PT ;  /* 0x0000008758877209 */ /* 0x000fe40007810000 */
[----:B------:R-:W-:Y:S01]  /*cfe0*/  ISETP.GT.AND P2, PT, R98, 0x49, PT ;  /* 0x000000496200780c */ /* 0x000fe20003f44270 */
[----:B------:R-:W-:Y:S01]  /*cff0*/  MUFU.TANH R109, R109 ;  /* 0x0000006d006d7308 */ /* 0x000fe20000002400 */
[----:B------:R-:W-:Y:S02]  /*d000*/  FSEL R91, R91, -INF , P0 ;  /* 0xff8000005b5b7808 */ /* 0x000fe40000000000 */
[----:B------:R-:W-:Y:S02]  /*d010*/  FMNMX.FTZ R135, R118, R135, !PT ;  /* 0x0000008776877209 */ /* 0x000fe40007810000 */
[----:B------:R-:W-:-:S02]  /*d020*/  ISETP.GT.AND P0, PT, R98, 0x50, PT ;  /* 0x000000506200780c */ /* 0x000fc40003f04270 */
[----:B------:R-:W-:Y:S01]  /*d030*/  FSEL R119, R119, -INF , P2 ;  /* 0xff80000077777808 */ /* 0x000fe20001000000 */
[----:B------:R-:W-:Y:S01]  /*d040*/  MUFU.TANH R110, R110 ;  /* 0x0000006e006e7308 */ /* 0x000fe20000002400 */
[----:B------:R-:W-:Y:S02]  /*d050*/  FMNMX.FTZ R135, R91, R135, !PT ;  /* 0x000000875b877209 */ /* 0x000fe40007810000 */
[----:B------:R-:W-:Y:S02]  /*d060*/  ISETP.GT.AND P2, PT, R98, 0x51, PT ;  /* 0x000000516200780c */ /* 0x000fe40003f44270 */
[----:B------:R-:W-:Y:S02]  /*d070*/  FSEL R94, R94, -INF , P0 ;  /* 0xff8000005e5e7808 */ /* 0x000fe40000000000 */
[----:B------:R-:W-:Y:S01]  /*d080*/  FMNMX.FTZ R135, R119, R135, !PT ;  /* 0x0000008777877209 */ /* 0x000fe20007810000 */
[----:B------:R-:W-:Y:S01]  /*d090*/  MUFU.TANH R112, R112 ;  /* 0x0000007000707308 */ /* 0x000fe20000002400 */
        /* <DEDUP_REMOVED lines=16> */
[----:B-1----:R-:W-:Y:S02]  /*d1a0*/  FSEL R103, R103, -INF , P2 ;  /* 0xff80000067677808 */ /* 0x002fe40001000000 */
[----:B------:R-:W-:Y:S02]  /*d1b0*/  FMNMX.FTZ R135, R72, R135, !PT ;  /* 0x0000008748877209 */ /* 0x000fe40007810000 */
[----:B------:R-:W-:Y:S01]  /*d1c0*/  ISETP.GT.AND P2, PT, R98, 0x69, PT ;  /* 0x000000696200780c */ /* 0x000fe20003f44270 */
[----:B------:R-:W-:Y:S01]  /*d1d0*/  MUFU.TANH R90, R90 ;  /* 0x0000005a005a7308 */ /* 0x000fe20000002400 */
[----:B0-----:R-:W-:Y:S02]  /*d1e0*/  FSEL R74, R74, -INF , P0 ;  /* 0xff8000004a4a7808 */ /* 0x001fe40000000000 */
[----:B------:R-:W-:Y:S02]  /*d1f0*/  FMNMX.FTZ R135, R103, R135, !PT ;  /* 0x0000008767877209 */ /* 0x000fe40007810000 */
[----:B------:R-:W-:-:S02]  /*d200*/  ISETP.GT.AND P0, PT, R98, 0x70, PT ;  /* 0x000000706200780c */ /* 0x000fc40003f04270 */
[----:B---3--:R-:W-:Y:S01]  /*d210*/  FSEL R76, R76, -INF , P2 ;  /* 0xff8000004c4c7808 */ /* 0x008fe20001000000 */
[----:B------:R-:W-:Y:S01]  /*d220*/  MUFU.TANH R92, R92 ;  /* 0x0000005c005c7308 */ /* 0x000fe20000002400 */
[----:B------:R-:W-:Y:S02]  /*d230*/  FMNMX.FTZ R135, R74, R135, !PT ;  /* 0x000000874a877209 */ /* 0x000fe40007810000 */
[----:B------:R-:W-:Y:S02]  /*d240*/  ISETP.GT.AND P2, PT, R98, 0x71, PT ;  /* 0x000000716200780c */ /* 0x000fe40003f44270 */
[----:B----4-:R-:W-:Y:S02]  /*d250*/  FSEL R77, R77, -INF , P0 ;  /* 0xff8000004d4d7808 */ /* 0x010fe40000000000 */
[----:B------:R-:W-:Y:S01]  /*d260*/  FMNMX.FTZ R135, R76, R135, !PT ;  /* 0x000000874c877209 */ /* 0x000fe20007810000 */
[----:B------:R-:W-:Y:S01]  /*d270*/  MUFU.TANH R93, R93 ;  /* 0x0000005d005d7308 */ /* 0x000fe20000002400 */
[----:B------:R-:W-:-:S02]  /*d280*/  ISETP.GT.AND P0, PT, R98, 0x78, PT ;  /* 0x000000786200780c */ /* 0x000fc40003f04270 */
[----:B-----5:R-:W-:Y:S02]  /*d290*/  FSEL R80, R80, -INF , P2 ;  /* 0xff80000050507808 */ /* 0x020fe40001000000 */
[----:B------:R-:W-:Y:S02]  /*d2a0*/  FMNMX.FTZ R135, R77, R135, !PT ;  /* 0x000000874d877209 */ /* 0x000fe40007810000 */
[----:B------:R-:W-:Y:S01]  /*d2b0*/  ISETP.GT.AND P2, PT, R98, 0x79, PT ;  /* 0x000000796200780c */ /* 0x000fe20003f44270 */
[----:B------:R-:W-:Y:S01]  /*d2c0*/  MUFU.TANH R95, R95 ;  /* 0x0000005f005f7308 */ /* 0x000fe20000002400 */
[----:B--2---:R-:W-:Y:S02]  /*d2d0*/  FSEL R81, R81, -INF , P0 ;  /* 0xff80000051517808 */ /* 0x004fe40000000000 */
        /* <DEDUP_REMOVED lines=8> */
[----:B------:R0:W1:Y:S01]  /*d360*/  MUFU.TANH R56, R68 ;  /* 0x0000004400387308 */ /* 0x0000620000002400 */
[----:B------:R-:W-:-:S02]  /*d370*/  ISETP.GT.AND P0, PT, R98, 0x88, PT ;  /* 0x000000886200780c */ /* 0x000fc40003f04270 */
[----:B------:R-:W-:Y:S02]  /*d380*/  FMNMX.FTZ R135, R65, R135, !PT ;  /* 0x0000008741877209 */ /* 0x000fe40007810000 */
[----:B------:R-:W-:Y:S02]  /*d390*/  FSEL R60, R60, -INF , P0 ;  /* 0xff8000003c3c7808 */ /* 0x000fe40000000000 */
[----:B------:R-:W-:Y:S01]  /*d3a0*/  ISETP.GT.AND P0, PT, R98, 0x90, PT ;  /* 0x000000906200780c */ /* 0x000fe20003f04270 */
[----:B------:R-:W-:Y:S01]  /*d3b0*/  MUFU.TANH R99, R99 ;  /* 0x0000006300637308 */ /* 0x000fe20000002400 */
[----:B0-----:R-:W-:Y:S01]  /*d3c0*/  FSEL R68, R57, -INF , P2 ;  /* 0xff80000039447808 */ /* 0x001fe20001000000 */
[----:B------:R-:W-:Y:S01]  /*d3d0*/  FMUL.FTZ R57, R2, R69 ;  /* 0x0000004502397220 */ /* 0x000fe20000410000 */
[----:B------:R-:W-:Y:S02]  /*d3e0*/  ISETP.GT.AND P2, PT, R98, 0x89, PT ;  /* 0x000000896200780c */ /* 0x000fe40003f44270 */
[----:B------:R-:W-:-:S02]  /*d3f0*/  FMNMX.FTZ R135, R68, R135, !PT ;  /* 0x0000008744877209 */ /* 0x000fc40007810000 */
[----:B------:R-:W-:Y:S01]  /*d400*/  FSEL R61, R61, -INF , P2 ;  /* 0xff8000003d3d7808 */ /* 0x000fe20001000000 */
[----:B------:R-:W0:Y:S01]  /*d410*/  MUFU.TANH R57, R57 ;  /* 0x0000003900397308 */ /* 0x000e220000002400 */
[----:B------:R-:W-:Y:S02]  /*d420*/  FMNMX.FTZ R135, R60, R135, !PT ;  /* 0x000000873c877209 */ /* 0x000fe40007810000 */
[----:B------:R-:W-:Y:S02]  /*d430*/  ISETP.GT.AND P2, PT, R98, 0x91, PT ;  /* 0x000000916200780c */ /* 0x000fe40003f44270 */
[----:B------:R-:W-:Y:S02]  /*d440*/  FSEL R69, R64, -INF , P0 ;  /* 0xff80000040457808 */ /* 0x000fe40000000000 */
[----:B------:R-:W-:Y:S01]  /*d450*/  FMNMX.FTZ R135, R61, R135, !PT ;  /* 0x000000873d877209 */ /* 0x000fe20007810000 */
[----:B------:R2:W-:Y:S01]  /*d460*/  MUFU.TANH R64, R75 ;  /* 0x0000004b00407308 */ /* 0x0005e20000002400 */
[----:B------:R-:W-:-:S02]  /*d470*/  ISETP.GT.AND P0, PT, R98, 0x98, PT ;  /* 0x000000986200780c */ /* 0x000fc40003f04270 */
[----:B------:R-:W-:Y:S02]  /*d480*/  FSEL R85, R85, -INF , P2 ;  /* 0xff80000055557808 */ /* 0x000fe40001000000 */
[----:B------:R-:W-:Y:S02]  /*d490*/  FMNMX.FTZ R135, R69, R135, !PT ;  /* 0x0000008745877209 */ /* 0x000fe40007810000 */
[----:B------:R-:W-:Y:S01]  /*d4a0*/  ISETP.GT.AND P2, PT, R98, 0x99, PT ;  /* 0x000000996200780c */ /* 0x000fe20003f44270 */
[----:B------:R-:W3:Y:S01]  /*d4b0*/  MUFU.TANH R73, R73 ;  /* 0x0000004900497308 */ /* 0x000ee20000002400 */
[----:B--2---:R-:W-:Y:S01]  /*d4c0*/  FMUL.FTZ R75, R2, R78 ;  /* 0x0000004e024b7220 */ /* 0x004fe20000410000 */
[----:B-1----:R-:W-:Y:S02]  /*d4d0*/  FSEL R78, R56, -INF , P0 ;  /* 0xff800000384e7808 */ /* 0x002fe40000000000 */
[----:B------:R-:W-:Y:S02]  /*d4e0*/  FMNMX.FTZ R56, R85, R135, !PT ;  /* 0x0000008755387209 */ /* 0x000fe40007810000 */
[----:B0-----:R-:W-:-:S02]  /*d4f0*/  FSEL R135, R57, -INF , P2 ;  /* 0xff80000039877808 */ /* 0x001fc40001000000 */
[----:B------:R-:W-:Y:S01]  /*d500*/  FMNMX.FTZ R56, R78, R56, !PT ;  /* 0x000000384e387209 */ /* 0x000fe20007810000 */
[----:B------:R-:W0:Y:S01]  /*d510*/  MUFU.TANH R75, R75 ;  /* 0x0000004b004b7308 */ /* 0x000e220000002400 */
[----:B------:R-:W-:Y:S02]  /*d520*/  LOP3.LUT R142, R155, 0x7f, RZ, 0xc0, !PT ;  /* 0x0000007f9b8e7812 */ /* 0x000fe400078ec0ff */
[----:B------:R-:W-:-:S05]  /*d530*/  FMNMX.FTZ R56, R135, R56, !PT ;  /* 0x0000003887387209 */ /* 0x000fca0007810000 */
[----:B------:R-:W1:Y:S01]  /*d540*/  SHFL.BFLY PT, R57, R56, 0x2, 0x1f ;  /* 0x0c401f0038397f89 */ /* 0x000e6200000e0000 */
[----:B------:R-:W2:Y:S08]  /*d550*/  MUFU.TANH R79, R79 ;  /* 0x0000004f004f7308 */ /* 0x000eb00000002400 */
[----:B------:R-:W4:Y:S08]  /*d560*/  MUFU.TANH R82, R82 ;  /* 0x0000005200527308 */ /* 0x000f300000002400 */
[----:B------:R-:W5:Y:S01]  /*d570*/  MUFU.TANH R83, R83 ;  /* 0x0000005300537308 */ /* 0x000f620000002400 */
[----:B-1----:R-:W-:Y:S01]  /*d580*/  FMNMX.FTZ R57, R56, R57, !PT ;  /* 0x0000003938397209 */ /* 0x002fe20007810000 */
[----:B------:R-:W-:-:S02]  /*d590*/  VIADD R56, R8, 0x200 ;  /* 0x0000020008387836 */ /* 0x000fc40000000000 */
[C---:B------:R-:W-:Y:S01]  /*d5a0*/  FMUL.FTZ R8, R2.reuse, R70 ;  /* 0x0000004602087220 */ /* 0x040fe20000410000 */
[----:B------:R-:W-:-:S03]  /*d5b0*/  FMUL.FTZ R70, R2, R71 ;  /* 0x0000004702467220 */ /* 0x000fc60000410000 */
[----:B------:R-:W1:Y:S01]  /*d5c0*/  MUFU.TANH R86, R86 ;  /* 0x0000005600567308 */ /* 0x000e620000002400 */
[----:B------:R-:W3:Y:S01]  /*d5d0*/  SHFL.BFLY PT, R58, R57, 0x1, 0x1f ;  /* 0x0c201f00393a7f89 */ /* 0x000ee200000e0000 */
[----:B------:R-:W-:-:S06]  /*d5e0*/  R2UR UR6, R56 ;  /* 0x00000000380672ca */ /* 0x000fcc00000e0000 */
[----:B------:R-:W1:Y:S08]  /*d5f0*/  MUFU.TANH R87, R87 ;  /* 0x0000005700577308 */ /* 0x000e700000002400 */
[----:B------:R-:W1:Y:S08]  /*d600*/  MUFU.TANH R140, R140 ;  /* 0x0000008c008c7308 */ /* 0x000e700000002400 */
[----:B------:R-:W1:Y:S01]  /*d610*/  MUFU.TANH R141, R141 ;  /* 0x0000008d008d7308 */ /* 0x000e620000002400 */
[----:B---3--:R-:W-:-:S02]  /*d620*/  FMNMX.FTZ R58, R57, R58, !PT ;  /* 0x0000003a393a7209 */ /* 0x008fc40007810000 */
[----:B------:R-:W-:Y:S02]  /*d630*/  MOV R57, 0xc0000010 ;  /* 0xc000001000397802 */ /* 0x000fe40000000f00 */
[C---:B------:R-:W-:Y:S01]  /*d640*/  FSETP.NEU.FTZ.AND P0, PT, R58.reuse, -INF , PT ;  /* 0xff8000003a00780b */ /* 0x040fe20003f1d000 */
[----:B------:R-:W-:-:S01]  /*d650*/  FFMA.FTZ R56, R58, R59, -8 ;  /* 0xc10000003a387423 */ /* 0x000fc2000001003b */
[----:B------:R-:W-:Y:S01]  /*d660*/  R2UR UR7, R57 ;  /* 0x00000000390772ca */ /* 0x000fe200000e0000 */
[----:B------:R-:W3:Y:S03]  /*d670*/  MUFU.TANH R62, R62 ;  /* 0x0000003e003e7308 */ /* 0x000ee60000002400 */
[----:B------:R-:W-:-:S05]  /*d680*/  FSEL R56, R56, RZ, P0 ;  /* 0x000000ff38387208 */ /* 0x000fca0000000000 */
[-CC-:B------:R-:W-:Y:S01]  /*d690*/  FFMA.FTZ R71, R121, R59.reuse, -R56.reuse ;  /* 0x0000003b79477223 */ /* 0x180fe20000010838 */
[----:B------:R-:W-:-:S01]  /*d6a0*/  FFMA.FTZ R121, R125, R59, -R56 ;  /* 0x0000003b7d797223 */ /* 0x000fc20000010838 */
[----:B------:R-:W-:Y:S02]  /*d6b0*/  VIADD R125, R98, 0x8 ;  /* 0x00000008627d7836 */ /* 0x000fe40000000000 */
[----:B------:R-:W-:-:S01]  /*d6c0*/  FFMA.FTZ R57, R102, R59, -R56 ;  /* 0x0000003b66397223 */ /* 0x000fc20000010838 */
[-CC-:B------:R-:W-:Y:S01]  /*d6d0*/  FFMA.FTZ R102, R123, R59.reuse, -R56.reuse ;  /* 0x0000003b7b667223 */ /* 0x180fe20000010838 */
[----:B------:R-:W-:-:S01]  /*d6e0*/  FFMA.FTZ R123, R127, R59, -R56 ;  /* 0x0000003b7f7b7223 */ /* 0x000fc20000010838 */
[-CC-:B------:R-:W-:Y:S01]  /*d6f0*/  FFMA.FTZ R131, R131, R59.reuse, -R56.reuse ;  /* 0x0000003b83837223 */ /* 0x180fe20000010838 */
[----:B------:R-:W-:Y:S01]  /*d700*/  ISETP.GT.AND P4, PT, R125, RZ, PT ;  /* 0x000000ff7d00720c */ /* 0x000fe20003f84270 */
[-CC-:B------:R-:W-:Y:S01]  /*d710*/  FFMA.FTZ R129, R129, R59.reuse, -R56.reuse ;  /* 0x0000003b81817223 */ /* 0x180fe20000010838 */
[----:B------:R-:W-:Y:S01]  /*d720*/  ISETP.GT.AND P3, PT, R125, 0x1, PT ;  /* 0x000000017d00780c */ /* 0x000fe20003f64270 */
[----:B------:R-:W3:Y:S01]  /*d730*/  MUFU.TANH R63, R63 ;  /* 0x0000003f003f7308 */ /* 0x000ee20000002400 */
[----:B------:R-:W-:Y:S01]  /*d740*/  FSEL R127, R10, -INF , P4 ;  /* 0xff8000000a7f7808 */ /* 0x000fe20002000000 */
[-CC-:B------:R-:W-:Y:S01]  /*d750*/  FFMA.FTZ R133, R133, R59.reuse, -R56.reuse ;  /* 0x0000003b85857223 */ /* 0x180fe20000010838 */
[----:B------:R-:W-:Y:S01]  /*d760*/  ISETP.GT.AND P6, PT, R125, 0x8, PT ;  /* 0x000000087d00780c */ /* 0x000fe20003fc4270 */
[-CC-:B------:R-:W-:Y:S01]  /*d770*/  FFMA.FTZ R11, R11, R59.reuse, -R56.reuse ;  /* 0x0000003b0b0b7223 */ /* 0x180fe20000010838 */
[----:B------:R-:W-:Y:S01]  /*d780*/  FSEL R120, R120, -INF , P3 ;  /* 0xff80000078787808 */ /* 0x000fe20001800000 */
[-CC-:B------:R-:W-:Y:S01]  /*d790*/  FFMA.FTZ R105, R105, R59.reuse, -R56.reuse ;  /* 0x0000003b69697223 */ /* 0x180fe20000010838 */
[C---:B------:R-:W-:Y:S01]  /*d7a0*/  ISETP.GT.AND P5, PT, R125.reuse, 0x9, PT ;  /* 0x000000097d00780c */ /* 0x040fe20003fa4270 */
[----:B------:R0:W-:Y:S01]  /*d7b0*/  MUFU.EX2 R10, R131 ;  /* 0x00000083000a7308 */ /* 0x0001e20000000800 */
[C---:B------:R-:W-:Y:S01]  /*d7c0*/  ISETP.GT.AND P2, PT, R125.reuse, 0x10, PT ;  /* 0x000000107d00780c */ /* 0x040fe20003f44270 */
[-CC-:B------:R-:W-:Y:S01]  /*d7d0*/  FFMA.FTZ R108, R108, R59.reuse, -R56.reuse ;  /* 0x0000003b6c6c7223 */ /* 0x180fe20000010838 */
[----:B------:R-:W-:Y:S01]  /*d7e0*/  FSEL R124, R124, -INF , P5 ;  /* 0xff8000007c7c7808 */ /* 0x000fe20002800000 */
[-CC-:B------:R-:W-:Y:S01]  /*d7f0*/  FFMA.FTZ R134, R134, R59.reuse, -R56.reuse ;  /* 0x0000003b86867223 */ /* 0x180fe20000010838 */
[----:B------:R-:W-:Y:S01]  /*d800*/  ISETP.GT.AND P4, PT, R125, 0x11, PT ;  /* 0x000000117d00780c */ /* 0x000fe20003f84270 */
[--C-:B------:R-:W-:Y:S01]  /*d810*/  FFMA.FTZ R111, R111, R59, -R56.reuse ;  /* 0x0000003b6f6f7223 */ /* 0x100fe20000010838 */
[----:B------:R-:W-:Y:S01]  /*d820*/  FSEL R126, R126, -INF , P2 ;  /* 0xff8000007e7e7808 */ /* 0x000fe20001000000 */
[----:B------:R2:W-:Y:S01]  /*d830*/  MUFU.EX2 R98, R129 ;  /* 0x0000008100627308 */ /* 0x0005e20000000800 */
[----:B0-----:R-:W-:Y:S01]  /*d840*/  FMNMX.FTZ R131, R127, R3, !PT ;  /* 0x000000037f837209 */ /* 0x001fe20007810000 */
[-CC-:B------:R-:W-:Y:S01]  /*d850*/  FFMA.FTZ R113, R113, R59.reuse, -R56.reuse ;  /* 0x0000003b71717223 */ /* 0x180fe20000010838 */
[----:B------:R-:W-:Y:S01]  /*d860*/  ISETP.GT.AND P3, PT, R125, 0x18, PT ;  /* 0x000000187d00780c */ /* 0x000fe20003f64270 */
[--C-:B------:R-:W-:Y:S01]  /*d870*/  FFMA.FTZ R114, R114, R59, -R56.reuse ;  /* 0x0000003b72727223 */ /* 0x100fe20000010838 */
[----:B------:R-:W-:Y:S01]  /*d880*/  FMNMX.FTZ R131, R120, R131, !PT ;  /* 0x0000008378837209 */ /* 0x000fe20007810000 */
[-CC-:B------:R-:W-:Y:S01]  /*d890*/  FFMA.FTZ R117, R117, R59.reuse, -R56.reuse ;  /* 0x0000003b75757223 */ /* 0x180fe20000010838 */
[----:B------:R-:W-:Y:S01]  /*d8a0*/  FSEL R128, R128, -INF , P4 ;  /* 0xff80000080807808 */ /* 0x000fe20002000000 */
[----:B------:R-:W0:Y:S01]  /*d8b0*/  MUFU.TANH R66, R66 ;  /* 0x0000004200427308 */ /* 0x000e220000002400 */
[----:B--2---:R-:W-:Y:S01]  /*d8c0*/  FSEL R129, R122, -INF , P6 ;  /* 0xff8000007a817808 */ /* 0x004fe20003000000 */
[-CC-:B------:R-:W-:Y:S01]  /*d8d0*/  FFMA.FTZ R88, R88, R59.reuse, -R56.reuse ;  /* 0x0000003b58587223 */ /* 0x180fe20000010838 */
[----:B------:R-:W-:Y:S01]  /*d8e0*/  ISETP.GT.AND P6, PT, R125, 0x19, PT ;  /* 0x000000197d00780c */ /* 0x000fe20003fc4270 */
[--C-:B------:R-:W-:Y:S01]  /*d8f0*/  FFMA.FTZ R118, R118, R59, -R56.reuse ;  /* 0x0000003b76767223 */ /* 0x100fe20000010838 */
[----:B------:R-:W-:Y:S01]  /*d900*/  FMNMX.FTZ R131, R129, R131, !PT ;  /* 0x0000008381837209 */ /* 0x000fe20007810000 */
[--C-:B------:R-:W-:Y:S01]  /*d910*/  FFMA.FTZ R91, R91, R59, -R56.reuse ;  /* 0x0000003b5b5b7223 */ /* 0x100fe20000010838 */
[----:B------:R-:W-:Y:S01]  /*d920*/  FSEL R130, R130, -INF , P3 ;  /* 0xff80000082827808 */ /* 0x000fe20001800000 */
[----:B------:R-:W2:Y:S01]  /*d930*/  MUFU.TANH R67, R67 ;  /* 0x0000004300437308 */ /* 0x000ea20000002400 */
[----:B------:R-:W-:Y:S01]  /*d940*/  FMNMX.FTZ R131, R124, R131, !PT ;  /* 0x000000837c837209 */ /* 0x000fe20007810000 */
[-CC-:B------:R-:W-:Y:S01]  /*d950*/  FFMA.FTZ R119, R119, R59.reuse, -R56.reuse ;  /* 0x0000003b77777223 */ /* 0x180fe20000010838 */
[C---:B------:R-:W-:Y:S01]  /*d960*/  ISETP.GT.AND P5, PT, R125.reuse, 0x20, PT ;  /* 0x000000207d00780c */ /* 0x040fe20003fa4270 */
[--C-:B------:R-:W-:Y:S01]  /*d970*/  FFMA.FTZ R94, R94, R59, -R56.reuse ;  /* 0x0000003b5e5e7223 */ /* 0x100fe20000010838 */
[----:B------:R-:W-:Y:S01]  /*d980*/  FMNMX.FTZ R131, R126, R131, !PT ;  /* 0x000000837e837209 */ /* 0x000fe20007810000 */
[--C-:B------:R-:W-:Y:S01]  /*d990*/  FFMA.FTZ R96, R96, R59, -R56.reuse ;  /* 0x0000003b60607223 */ /* 0x100fe20000010838 */
        /* <DEDUP_REMOVED lines=13> */
[-CC-:B------:R-:W-:Y:S01]  /*da70*/  FFMA.FTZ R74, R74, R59.reuse, -R56.reuse ;  /* 0x0000003b4a4a7223 */ /* 0x180fe20000010838 */
[----:B------:R-:W-:Y:S01]  /*da80*/  FSEL R106, R106, -INF , P2 ;  /* 0xff8000006a6a7808 */ /* 0x000fe20001000000 */
[--C-:B------:R-:W-:Y:S01]  /*da90*/  FFMA.FTZ R76, R76, R59, -R56.reuse ;  /* 0x0000003b4c4c7223 */ /* 0x100fe20000010838 */
[----:B------:R-:W-:Y:S01]  /*daa0*/  FMNMX.FTZ R131, R104, R131, !PT ;  /* 0x0000008368837209 */ /* 0x000fe20007810000 */
[----:B------:R2:W-:Y:S01]  /*dab0*/  MUFU.EX2 R122, R133 ;  /* 0x00000085007a7308 */ /* 0x0005e20000000800 */
[----:B------:R-:W-:Y:S01]  /*dac0*/  ISETP.GT.AND P3, PT, R125, 0x29, PT ;  /* 0x000000297d00780c */ /* 0x000fe20003f64270 */
[-CC-:B------:R-:W-:Y:S01]  /*dad0*/  FFMA.FTZ R77, R77, R59.reuse, -R56.reuse ;  /* 0x0000003b4d4d7223 */ /* 0x180fe20000010838 */
[----:B------:R-:W-:Y:S01]  /*dae0*/  FSEL R107, R107, -INF , P4 ;  /* 0xff8000006b6b7808 */ /* 0x000fe20002000000 */
[--C-:B------:R-:W-:Y:S01]  /*daf0*/  FFMA.FTZ R80, R80, R59, -R56.reuse ;  /* 0x0000003b50507223 */ /* 0x100fe20000010838 */
[----:B------:R-:W-:Y:S01]  /*db00*/  FMNMX.FTZ R131, R106, R131, !PT ;  /* 0x000000836a837209 */ /* 0x000fe20007810000 */
[-CC-:B------:R-:W-:Y:S01]  /*db10*/  FFMA.FTZ R81, R81, R59.reuse, -R56.reuse ;  /* 0x0000003b51517223 */ /* 0x180fe20000010838 */
        /* <DEDUP_REMOVED lines=15> */
[----:B------:R-:W-:Y:S01]  /*dc10*/  FFMA.FTZ R135, R135, R59, -R56 ;  /* 0x0000003b87877223 */ /* 0x000fe20000010838 */
[----:B------:R-:W-:Y:S01]  /*dc20*/  FMNMX.FTZ R131, R110, R131, !PT ;  /* 0x000000836e837209 */ /* 0x000fe20007810000 */
[----:B------:R-:W-:Y:S01]  /*dc30*/  MUFU.EX2 R57, R57 ;  /* 0x0000003900397308 */ /* 0x000fe20000000800 */
[----:B------:R-:W-:Y:S01]  /*dc40*/  ISETP.GT.AND P4, PT, R125, 0x39, PT ;  /* 0x000000397d00780c */ /* 0x000fe20003f84270 */
[----:B------:R-:W-:Y:S01]  /*dc50*/  QGMMA.64x64x32.F32.E4M3.E4M3 R24, R136, gdesc[UR4], R24, gsb0 ;  /* 0x00e0000488187df3 */ /* 0x000fe20008000818 */
[----:B------:R-:W-:-:S02]  /*dc60*/  FSEL R115, R115, -INF , P2 ;  /* 0xff80000073737808 */ /* 0x000fc40001000000 */
[----:B------:R-:W-:Y:S02]  /*dc70*/  FMNMX.FTZ R131, R112, R131, !PT ;  /* 0x0000008370837209 */ /* 0x000fe40007810000 */
[----:B------:R-:W-:Y:S01]  /*dc80*/  ISETP.GT.AND P3, PT, R125, 0x40, PT ;  /* 0x000000407d00780c */ /* 0x000fe20003f64270 */
[----:B------:R-:W-:Y:S01]  /*dc90*/  MUFU.EX2 R11, R11 ;  /* 0x0000000b000b7308 */ /* 0x000fe20000000800 */
[----:B------:R-:W-:Y:S02]  /*dca0*/  FSEL R116, R116, -INF , P4 ;  /* 0xff80000074747808 */ /* 0x000fe40002000000 */
[----:B------:R-:W-:Y:S02]  /*dcb0*/  FMNMX.FTZ R131, R115, R131, !PT ;  /* 0x0000008373837209 */ /* 0x000fe40007810000 */
[----:B------:R-:W-:Y:S02]  /*dcc0*/  ISETP.GT.AND P6, PT, R125, 0x41, PT ;  /* 0x000000417d00780c */ /* 0x000fe40003fc4270 */
[----:B------:R-:W-:Y:S01]  /*dcd0*/  FSEL R89, R89, -INF , P3 ;  /* 0xff80000059597808 */ /* 0x000fe20001800000 */
[----:B------:R-:W-:Y:S01]  /*dce0*/  MUFU.EX2 R71, R71 ;  /* 0x0000004700477308 */ /* 0x000fe20000000800 */
[----:B------:R-:W-:-:S02]  /*dcf0*/  FMNMX.FTZ R131, R116, R131, !PT ;  /* 0x0000008374837209 */ /* 0x000fc40007810000 */
[----:B------:R-:W-:Y:S02]  /*dd00*/  ISETP.GT.AND P5, PT, R125, 0x48, PT ;  /* 0x000000487d00780c */ /* 0x000fe40003fa4270 */
[----:B------:R-:W-:Y:S02]  /*dd10*/  FSEL R90, R90, -INF , P6 ;  /* 0xff8000005a5a7808 */ /* 0x000fe40003000000 */
[----:B------:R-:W-:Y:S01]  /*dd20*/  FMNMX.FTZ R131, R89, R131, !PT ;  /* 0x0000008359837209 */ /* 0x000fe20007810000 */
[----:B------:R-:W-:Y:S01]  /*dd30*/  MUFU.EX2 R102, R102 ;  /* 0x0000006600667308 */ /* 0x000fe20000000800 */
[----:B------:R-:W-:Y:S02]  /*dd40*/  ISETP.GT.AND P2, PT, R125, 0x49, PT ;  /* 0x000000497d00780c */ /* 0x000fe40003f44270 */
[----:B------:R-:W-:Y:S02]  /*dd50*/  FSEL R92, R92, -INF , P5 ;  /* 0xff8000005c5c7808 */ /* 0x000fe40002800000 */
[----:B------:R-:W-:-:S02]  /*dd60*/  FMNMX.FTZ R131, R90, R131, !PT ;  /* 0x000000835a837209 */ /* 0x000fc40007810000 */
        /* <DEDUP_REMOVED lines=32> */
[----:B------:R-:W-:Y:S01]  /*df70*/  FSEL R79, R79, -INF , P6 ;  /* 0xff8000004f4f7808 */ /* 0x000fe20003000000 */
[----:B------:R-:W-:Y:S02]  /*df80*/  WARPGROUP.DEPBAR.LE gsb0, 0x0 ;  /* 0x00008000000079c5 */ /* 0x000fe40000010000 */
[----:B------:R-:W-:Y:S02]  /*df90*/  FMNMX.FTZ R131, R75, R131, !PT ;  /* 0x000000834b837209 */ /* 0x000fe40007810000 */
[----:B------:R-:W-:Y:S02]  /*dfa0*/  ISETP.GT.AND P2, PT, R125, 0x71, PT ;  /* 0x000000717d00780c */ /* 0x000fe40003f44270 */
[----:B----4-:R-:W-:Y:S01]  /*dfb0*/  FSEL R82, R82, -INF , P5 ;  /* 0xff80000052527808 */ /* 0x010fe20002800000 */
[----:B------:R-:W-:Y:S01]  /*dfc0*/  MUFU.EX2 R114, R114 ;  /* 0x0000007200727308 */ /* 0x000fe20000000800 */
[----:B------:R-:W-:-:S02]  /*dfd0*/  FMNMX.FTZ R131, R79, R131, !PT ;  /* 0x000000834f837209 */ /* 0x000fc40007810000 */
[----:B------:R-:W-:Y:S02]  /*dfe0*/  ISETP.GT.AND P4, PT, R125, 0x78, PT ;  /* 0x000000787d00780c */ /* 0x000fe40003f84270 */
[----:B-----5:R-:W-:Y:S02]  /*dff0*/  FSEL R83, R83, -INF , P2 ;  /* 0xff80000053537808 */ /* 0x020fe40001000000 */
[----:B------:R-:W-:Y:S01]  /*e000*/  FMNMX.FTZ R131, R82, R131, !PT ;  /* 0x0000008352837209 */ /* 0x000fe20007810000 */
[----:B------:R-:W-:Y:S01]  /*e010*/  MUFU.EX2 R117, R117 ;  /* 0x0000007500757308 */ /* 0x000fe20000000800 */
[----:B------:R-:W-:Y:S02]  /*e020*/  ISETP.GT.AND P3, PT, R125, 0x79, PT ;  /* 0x000000797d00780c */ /* 0x000fe40003f64270 */
[----:B-1----:R-:W-:Y:S02]  /*e030*/  FSEL R86, R86, -INF , P4 ;  /* 0xff80000056567808 */ /* 0x002fe40002000000 */
        /* <DEDUP_REMOVED lines=14> */
[----:B---3--:R-:W-:Y:S02]  /*e120*/  FSEL R62, R62, -INF , P2 ;  /* 0xff8000003e3e7808 */ /* 0x008fe40001000000 */
[----:B------:R-:W-:-:S02]  /*e130*/  FMNMX.FTZ R131, R141, R131, !PT ;  /* 0x000000838d837209 */ /* 0x000fc40007810000 */
[----:B------:R-:W-:Y:S01]  /*e140*/  ISETP.GT.AND P3, PT, R125, 0x90, PT ;  /* 0x000000907d00780c */ /* 0x000fe20003f64270 */
[----:B------:R-:W-:Y:S01]  /*e150*/  MUFU.EX2 R119, R119 ;  /* 0x0000007700777308 */ /* 0x000fe20000000800 */
[----:B------:R-:W-:Y:S02]  /*e160*/  FSEL R63, R63, -INF , P4 ;  /* 0xff8000003f3f7808 */ /* 0x000fe40002000000 */
[----:B------:R-:W-:Y:S02]  /*e170*/  FMNMX.FTZ R131, R62, R131, !PT ;  /* 0x000000833e837209 */ /* 0x000fe40007810000 */
[----:B------:R-:W-:Y:S02]  /*e180*/  ISETP.GT.AND P6, PT, R125, 0x91, PT ;  /* 0x000000917d00780c */ /* 0x000fe40003fc4270 */
[----:B0-----:R-:W-:Y:S01]  /*e190*/  FSEL R66, R66, -INF , P3 ;  /* 0xff80000042427808 */ /* 0x001fe20001800000 */
[----:B------:R-:W-:Y:S01]  /*e1a0*/  MUFU.EX2 R94, R94 ;  /* 0x0000005e005e7308 */ /* 0x000fe20000000800 */
[----:B------:R-:W-:-:S02]  /*e1b0*/  FMNMX.FTZ R131, R63, R131, !PT ;  /* 0x000000833f837209 */ /* 0x000fc40007810000 */
[----:B------:R-:W-:Y:S02]  /*e1c0*/  ISETP.GT.AND P5, PT, R125, 0x98, PT ;  /* 0x000000987d00780c */ /* 0x000fe40003fa4270 */
[----:B--2---:R-:W-:Y:S02]  /*e1d0*/  FSEL R67, R67, -INF , P6 ;  /* 0xff80000043437808 */ /* 0x004fe40003000000 */
[----:B------:R-:W-:Y:S01]  /*e1e0*/  FMNMX.FTZ R131, R66, R131, !PT ;  /* 0x0000008342837209 */ /* 0x000fe20007810000 */
[----:B------:R-:W-:Y:S01]  /*e1f0*/  MUFU.EX2 R96, R96 ;  /* 0x0000006000607308 */ /* 0x000fe20000000800 */
[----:B------:R-:W-:Y:S02]  /*e200*/  ISETP.GT.AND P2, PT, R125, 0x99, PT ;  /* 0x000000997d00780c */ /* 0x000fe40003f44270 */
[----:B------:R-:W-:Y:S02]  /*e210*/  FSEL R8, R8, -INF , P5 ;  /* 0xff80000008087808 */ /* 0x000fe40002800000 */
[----:B------:R-:W-:-:S02]  /*e220*/  FMNMX.FTZ R131, R67, R131, !PT ;  /* 0x0000008343837209 */ /* 0x000fc40007810000 */
[----:B------:R-:W-:Y:S01]  /*e230*/  FSEL R70, R70, -INF , P2 ;  /* 0xff80000046467808 */ /* 0x000fe20001000000 */
[----:B------:R-:W-:Y:S01]  /*e240*/  MUFU.EX2 R100, R100 ;  /* 0x0000006400647308 */ /* 0x000fe20000000800 */
[----:B------:R-:W-:-:S04]  /*e250*/  FMNMX.FTZ R125, R8, R131, !PT ;  /* 0x00000083087d7209 */ /* 0x000fc80007810000 */
[----:B------:R-:W-:-:S03]  /*e260*/  FMNMX.FTZ R125, R70, R125, !PT ;  /* 0x0000007d467d7209 */ /* 0x000fc60007810000 */
[----:B------:R-:W-:Y:S02]  /*e270*/  MUFU.EX2 R101, R101 ;  /* 0x0000006500657308 */ /* 0x000fe40000000800 */
[----:B------:R-:W0:Y:S06]  /*e280*/  SHFL.BFLY PT, R131, R125, 0x2, 0x1f ;  /* 0x0c401f007d837f89 */ /* 0x000e2c00000e0000 */
[----:B------:R-:W-:Y:S08]  /*e290*/  MUFU.EX2 R72, R72 ;  /* 0x0000004800487308 */ /* 0x000ff00000000800 */
[----:B------:R-:W-:Y:S08]  /*e2a0*/  MUFU.EX2 R103, R103 ;  /* 0x0000006700677308 */ /* 0x000ff00000000800 */
[----:B------:R-:W-:Y:S01]  /*e2b0*/  MUFU.EX2 R74, R74 ;  /* 0x0000004a004a7308 */ /* 0x000fe20000000800 */
[----:B0-----:R-:W-:Y:S01]  /*e2c0*/  FMNMX.FTZ R131, R125, R131, !PT ;  /* 0x000000837d837209 */ /* 0x001fe20007810000 */
[----:B------:R-:W-:-:S04]  /*e2d0*/  FFMA.FTZ R125, R60, R59, -R56 ;  /* 0x0000003b3c7d7223 */ /* 0x000fc80000010838 */
[----:B------:R-:W0:Y:S02]  /*e2e0*/  SHFL.BFLY PT, R133, R131, 0x1, 0x1f ;  /* 0x0c201f0083857f89 */ /* 0x000e2400000e0000 */
[----:B------:R-:W-:Y:S08]  /*e2f0*/  MUFU.EX2 R76, R76 ;  /* 0x0000004c004c7308 */ /* 0x000ff00000000800 */
[----:B------:R-:W-:Y:S08]  /*e300*/  MUFU.EX2 R77, R77 ;  /* 0x0000004d004d7308 */ /* 0x000ff00000000800 */
[----:B------:R-:W-:Y:S01]  /*e310*/  MUFU.EX2 R80, R80 ;  /* 0x0000005000507308 */ /* 0x000fe20000000800 */
[----:B0-----:R-:W-:-:S07]  /*e320*/  FMNMX.FTZ R60, R131, R133, !PT ;  /* 0x00000085833c7209 */ /* 0x001fce0007810000 */
[----:B------:R-:W-:Y:S01]  /*e330*/  MUFU.EX2 R81, R81 ;  /* 0x0000005100517308 */ /* 0x000fe20000000800 */
[----:B------:R-:W-:Y:S02]  /*e340*/  FSEL R131, R58, RZ, P0 ;  /* 0x000000ff3a837208 */ /* 0x000fe40000000000 */
[C---:B------:R-:W-:Y:S01]  /*e350*/  FSETP.NEU.FTZ.AND P0, PT, R60.reuse, -INF , PT ;  /* 0xff8000003c00780b */ /* 0x040fe20003f1d000 */
[----:B------:R-:W-:-:S02]  /*e360*/  FFMA.FTZ R56, R60, R59, -8 ;  /* 0xc10000003c387423 */ /* 0x000fc4000001003b */
[----:B------:R-:W-:Y:S02]  /*e370*/  FADD.FTZ R131, -R131, R15 ;  /* 0x0000000f83837221 */ /* 0x000fe40000010100 */
[----:B------:R-:W-:Y:S01]  /*e380*/  MUFU.EX2 R84, R84 ;  /* 0x0000005400547308 */ /* 0x000fe20000000800 */
[----:B------:R-:W-:Y:S01]  /*e390*/  FSEL R56, R56, RZ, P0 ;  /* 0x000000ff38387208 */ /* 0x000fe20000000000 */
[----:B------:R-:W-:-:S04]  /*e3a0*/  FMUL.FTZ R15, R131, R59 ;  /* 0x0000003b830f7220 */ /* 0x000fc80000410000 */
[-CC-:B------:R-:W-:Y:S01]  /*e3b0*/  FFMA.FTZ R131, R132, R59.reuse, -R56.reuse ;  /* 0x0000003b84837223 */ /* 0x180fe20000010838 */
[----:B------:R-:W-:Y:S01]  /*e3c0*/  FSEL R132, R60, RZ, P0 ;  /* 0x000000ff3c847208 */ /* 0x000fe20000000000 */
[-CC-:B------:R-:W-:Y:S01]  /*e3d0*/  FFMA.FTZ R127, R127, R59.reuse, -R56.reuse ;  /* 0x0000003b7f7f7223 */ /* 0x180fe20000010838 */
[----:B------:R-:W-:-:S01]  /*e3e0*/  FFMA.FTZ R120, R120, R59, -R56 ;  /* 0x0000003b78787223 */ /* 0x000fc20000010838 */
[----:B------:R-:W0:Y:S01]  /*e3f0*/  MUFU.EX2 R15, R15 ;  /* 0x0000000f000f7308 */ /* 0x000e220000000800 */
[----:B------:R-:W-:-:S01]  /*e400*/  FFMA.FTZ R129, R129, R59, -R56 ;  /* 0x0000003b81817223 */ /* 0x000fc20000010838 */
[----:B------:R-:W-:Y:S01]  /*e410*/  FADD.FTZ R132, -R132, R3 ;  /* 0x0000000384847221 */ /* 0x000fe20000010100 */
[----:B------:R-:W-:-:S01]  /*e420*/  FFMA.FTZ R124, R124, R59, -R56 ;  /* 0x0000003b7c7c7223 */ /* 0x000fc20000010838 */
[-CC-:B------:R-:W-:Y:S01]  /*e430*/  FFMA.FTZ R126, R126, R59.reuse, -R56.reuse ;  /* 0x0000003b7e7e7223 */ /* 0x180fe20000010838 */
[----:B------:R-:W-:-:S01]  /*e440*/  FFMA.FTZ R128, R128, R59, -R56 ;  /* 0x0000003b80807223 */ /* 0x000fc20000010838 */
[-C--:B------:R-:W-:Y:S01]  /*e450*/  FMUL.FTZ R3, R132, R59.reuse ;  /* 0x0000003b84037220 */ /* 0x080fe20000410000 */
        /* <DEDUP_REMOVED lines=10> */
[----:B0-----:R-:W-:-:S01]  /*e500*/  FFMA.FTZ R20, R15, R20, R57 ;  /* 0x000000140f147223 */ /* 0x001fc20000010039 */
[-CC-:B------:R-:W-:Y:S01]  /*e510*/  FFMA.FTZ R116, R116, R59.reuse, -R56.reuse ;  /* 0x0000003b74747223 */ /* 0x180fe20000010838 */
[----:B------:R-:W-:-:S01]  /*e520*/  FFMA.FTZ R89, R89, R59, -R56 ;  /* 0x0000003b59597223 */ /* 0x000fc20000010838 */
[----:B------:R-:W-:Y:S01]  /*e530*/  FFMA.FTZ R90, R90, R59, -R56 ;  /* 0x0000003b5a5a7223 */ /* 0x000fe20000010838 */
[----:B------:R-:W-:-:S01]  /*e540*/  FADD.FTZ R20, R11, R20 ;  /* 0x000000140b147221 */ /* 0x000fc20000010000 */
[-CC-:B------:R-:W-:Y:S01]  /*e550*/  FFMA.FTZ R92, R92, R59.reuse, -R56.reuse ;  /* 0x0000003b5c5c7223 */ /* 0x180fe20000010838 */
[----:B------:R-:W-:-:S01]  /*e560*/  FFMA.FTZ R93, R93, R59, -R56 ;  /* 0x0000003b5d5d7223 */ /* 0x000fc20000010838 */
[----:B------:R-:W0:Y:S01]  /*e570*/  MUFU.EX2 R120, R120 ;  /* 0x0000007800787308 */ /* 0x000e220000000800 */
[----:B------:R-:W-:-:S01]  /*e580*/  FADD.FTZ R20, R71, R20 ;  /* 0x0000001447147221 */ /* 0x000fc20000010000 */
[-CC-:B------:R-:W-:Y:S01]  /*e590*/  FFMA.FTZ R95, R95, R59.reuse, -R56.reuse ;  /* 0x0000003b5f5f7223 */ /* 0x180fe20000010838 */
[----:B------:R-:W-:-:S01]  /*e5a0*/  FFMA.FTZ R97, R97, R59, -R56 ;  /* 0x0000003b61617223 */ /* 0x000fc20000010838 */
[----:B------:R-:W-:Y:S01]  /*e5b0*/  FFMA.FTZ R99, R99, R59, -R56 ;  /* 0x0000003b63637223 */ /* 0x000fe20000010838 */
[----:B------:R-:W-:-:S01]  /*e5c0*/  FADD.FTZ R20, R102, R20 ;  /* 0x0000001466147221 */ /* 0x000fc20000010000 */
[-CC-:B------:R-:W-:Y:S01]  /*e5d0*/  FFMA.FTZ R9, R9, R59.reuse, -R56.reuse ;  /* 0x0000003b09097223 */ /* 0x180fe20000010838 */
[----:B------:R-:W-:-:S01]  /*e5e0*/  FFMA.FTZ R73, R73, R59, -R56 ;  /* 0x0000003b49497223 */ /* 0x000fc20000010838 */
[----:B------:R-:W2:Y:S01]  /*e5f0*/  MUFU.EX2 R129, R129 ;  /* 0x0000008100817308 */ /* 0x000ea20000000800 */
[----:B-1----:R-:W-:-:S01]  /*e600*/  FFMA.FTZ R0, R3, R0, R127 ;  /* 0x0000000003007223 */ /* 0x002fc2000001007f */
[----:B------:R-:W-:Y:S01]  /*e610*/  FADD.FTZ R20, R121, R20 ;  /* 0x0000001479147221 */ /* 0x000fe20000010000 */
[----:B------:R-:W-:-:S01]  /*e620*/  FFMA.FTZ R64, R64, R59, -R56 ;  /* 0x0000003b40407223 */ /* 0x000fc20000010838 */
[-CC-:B------:R-:W-:Y:S01]  /*e630*/  FFMA.FTZ R75, R75, R59.reuse, -R56.reuse ;  /* 0x0000003b4b4b7223 */ /* 0x180fe20000010838 */
[----:B------:R-:W-:-:S01]  /*e640*/  FFMA.FTZ R79, R79, R59, -R56 ;  /* 0x0000003b4f4f7223 */ /* 0x000fc20000010838 */
[----:B------:R-:W-:Y:S01]  /*e650*/  FADD.FTZ R20, R123, R20 ;  /* 0x000000147b147221 */ /* 0x000fe20000010000 */
[----:B------:R-:W-:-:S01]  /*e660*/  FFMA.FTZ R82, R82, R59, -R56 ;  /* 0x0000003b52527223 */ /* 0x000fc20000010838 */
[----:B------:R-:W1:Y:S01]  /*e670*/  MUFU.EX2 R124, R124 ;  /* 0x0000007c007c7308 */ /* 0x000e620000000800 */
        /* <DEDUP_REMOVED lines=16> */
[----:B-1----:R-:W-:-:S01]  /*e780*/  FADD.FTZ R0, R124, R0 ;  /* 0x000000007c007221 */ /* 0x002fc20000010000 */
[----:B------:R-:W-:Y:S01]  /*e790*/  FADD.FTZ R20, R108, R20 ;  /* 0x000000146c147221 */ /* 0x000fe20000010000 */
[----:B------:R-:W-:-:S01]  /*e7a0*/  FFMA.FTZ R67, R67, R59, -R56 ;  /* 0x0000003b43437223 */ /* 0x000fc20000010838 */
[-C--:B------:R-:W-:Y:S01]  /*e7b0*/  FFMA.FTZ R8, R8, R59.reuse, -R56 ;  /* 0x0000003b08087223 */ /* 0x080fe20000010838 */
[----:B------:R-:W-:Y:S01]  /*e7c0*/  ISETP.NE.AND P0, PT, R142, RZ, PT ;  /* 0x000000ff8e00720c */ /* 0x000fe20003f05270 */
[----:B------:R-:W-:Y:S01]  /*e7d0*/  FADD.FTZ R20, R134, R20 ;  /* 0x0000001486147221 */ /* 0x000fe20000010000 */
[----:B------:R-:W-:-:S01]  /*e7e0*/  FFMA.FTZ R56, R70, R59, -R56 ;  /* 0x0000003b46387223 */ /* 0x000fc20000010838 */
[----:B------:R-:W1:Y:S01]  /*e7f0*/  MUFU.EX2 R130, R130 ;  /* 0x0000008200827308 */ /* 0x000e620000000800 */
[----:B0-----:R-:W-:-:S01]  /*e800*/  FADD.FTZ R0, R126, R0 ;  /* 0x000000007e007221 */ /* 0x001fc20000010000 */
[----:B------:R-:W-:-:S04]  /*e810*/  FADD.FTZ R20, R111, R20 ;  /* 0x000000146f147221 */ /* 0x000fc80000010000 */
[----:B------:R-:W-:Y:S02]  /*e820*/  FADD.FTZ R20, R113, R20 ;  /* 0x0000001471147221 */ /* 0x000fe40000010000 */
[----:B------:R-:W0:Y:S01]  /*e830*/  MUFU.EX2 R131, R131 ;  /* 0x0000008300837308 */ /* 0x000e220000000800 */
[----:B--2---:R-:W-:-:S01]  /*e840*/  FADD.FTZ R0, R128, R0 ;  /* 0x0000000080007221 */ /* 0x004fc20000010000 */
[----:B------:R-:W-:Y:S01]  /*e850*/  FADD.FTZ R20, R114, R20 ;  /* 0x0000001472147221 */ /* 0x000fe20000010000 */
[----:B------:R-:W-:-:S03]  /*e860*/  @!P0 VIADD R12, R12, 0x13240 ;  /* 0x000132400c0c8836 */ /* 0x000fc60000000000 */
[----:B------:R-:W-:Y:S02]  /*e870*/  FADD.FTZ R20, R117, R20 ;  /* 0x0000001475147221 */ /* 0x000fe40000010000 */
[----:B------:R-:W2:Y:S01]  /*e880*/  MUFU.EX2 R104, R104 ;  /* 0x0000006800687308 */ /* 0x000ea20000000800 */
[----:B-1----:R-:W-:-:S01]  /*e890*/  FADD.FTZ R0, R130, R0 ;  /* 0x0000000082007221 */ /* 0x002fc20000010000 */
[----:B------:R-:W-:Y:S01]  /*e8a0*/  FADD.FTZ R20, R88, R20 ;  /* 0x0000001458147221 */ /* 0x000fe20000010000 */
[----:B------:R-:W-:-:S03]  /*e8b0*/  @!P0 PRMT R12, RZ, 0x654, R12 ;  /* 0x00000654ff0c8816 */ /* 0x000fc6000000000c */
[----:B------:R-:W-:Y:S01]  /*e8c0*/  FADD.FTZ R20, R118, R20 ;  /* 0x0000001476147221 */ /* 0x000fe20000010000 */
[----:B------:R1:W-:Y:S01]  /*e8d0*/  @!P0 SYNCS.ARRIVE.TRANS64.RED.A1T0 RZ, [R12+URZ], RZ ;  /* 0x000000ff0cff89a7 */ /* 0x0003e2000810043f */
[----:B------:R-:W3:Y:S01]  /*e8e0*/  MUFU.EX2 R106, R106 ;  /* 0x0000006a006a7308 */ /* 0x000ee20000000800 */
[----:B0-----:R-:W-:-:S01]  /*e8f0*/  FADD.FTZ R0, R131, R0 ;  /* 0x0000000083007221 */ /* 0x001fc20000010000 */
[----:B------:R-:W-:-:S04]  /*e900*/  FADD.FTZ R20, R91, R20 ;  /* 0x000000145b147221 */ /* 0x000fc80000010000 */
[----:B------:R-:W-:Y:S02]  /*e910*/  FADD.FTZ R20, R119, R20 ;  /* 0x0000001477147221 */ /* 0x000fe40000010000 */
[----:B------:R-:W0:Y:S01]  /*e920*/  MUFU.EX2 R107, R107 ;  /* 0x0000006b006b7308 */ /* 0x000e220000000800 */
        /* <DEDUP_REMOVED lines=86> */
[----:B---3--:R-:W-:-:S01]  /*ee90*/  FADD.FTZ R0, R8, R0 ;  /* 0x0000000008007221 */ /* 0x008fc20000010000 */
[----:B0-----:R-:W-:-:S03]  /*eea0*/  FADD.FTZ R20, R135, R20 ;  /* 0x0000001487147221 */ /* 0x001fc60000010000 */
[----:B--2---:R-:W-:Y:S01]  /*eeb0*/  FADD.FTZ R0, R56, R0 ;  /* 0x0000000038007221 */ /* 0x004fe20000010000 */
[----:B-1----:R-:W-:Y:S06]  /*eec0*/  @!P1 BRA `(.L_x_1908) ;  /* 0x0000000000049947 */ /* 0x002fec0003800000 */
[----:B------:R-:W-:Y:S01]  /*eed0*/  BPT.TRAP 0x1 ;  /* 0x000000040000795c */ /* 0x000fe20000300000 */
.L_x_1908:
[----:B------:R-:W2:Y:S01]  /*eee0*/  LDL R12, [R1+0x1c] ;  /* 0x00001c00010c7983 */ /* 0x000ea20000100800 */
[----:B------:R-:W-:Y:S01]  /*eef0*/  ISETP.GT.AND P0, PT, R13, R21, PT ;  /* 0x000000150d00720c */ /* 0x000fe20003f04270 */
[----:B------:R-:W-:Y:S01]  /*ef00*/  VIADD R14, R14, 0x13260 ;  /* 0x000132600e0e7836 */ /* 0x000fe20000000000 */
        /* <DEDUP_REMOVED lines=74> */
[----:B--2---:R-:W-:Y:S02]  /*f3b0*/  PRMT R14, R12, 0x654, R14 ;  /* 0x000006540c0e7816 */ /* 0x004fe4000000000e */
[----:B------:R-:W-:Y:S01]  /*f3c0*/  F2FP.SATFINITE.E4M3.F32.PACK_AB_MERGE_C R12, R9, R99, RZ ;  /* 0x00000063090c723e */ /* 0x000fe200048070ff */
[----:B------:R-:W-:Y:S01]  /*f3d0*/  IMAD.MOV.U32 R9, RZ, RZ, R157 ;  /* 0x000000ffff097224 */ /* 0x000fe200078e009d */
[----:B------:R0:W-:Y:S02]  /*f3e0*/  SYNCS.ARRIVE.TRANS64.RED.A1T0 RZ, [R14+URZ], RZ ;  /* 0x000000ff0eff79a7 */ /* 0x0001e4000810043f */
[----:B------:R-:W-:Y:S01]  /*f3f0*/  F2FP.SATFINITE.E4M3.F32.PACK_AB_MERGE_C R147, R97, R95, R12 ;  /* 0x0000005f6193723e */ /* 0x000fe2000480700c */
[----:B------:R-:W-:Y:S06]  /*f400*/  @P0 BRA `(.L_x_1909) ;  /* 0xffffffc4008c0947 */ /* 0x000fec000383ffff */
[----:B------:R-:W-:Y:S05]  /*f410*/  BSYNC B1 ;  /* 0x0000000000017941 */ /* 0x000fea0003800000 */
.L_x_1897:
[----:B------:R-:W-:Y:S05]  /*f420*/  BSYNC B0 ;  /* 0x0000000000007941 */ /* 0x000fea0003800000 */
.L_x_1896:
[----:B------:R-:W-:Y:S01]  /*f430*/  ISETP.GE.AND P0, PT, R13, RZ, PT ;  /* 0x000000ff0d00720c */ /* 0x000fe20003f06270 */
[----:B------:R-:W-:-:S12]  /*f440*/  BSSY B0, `(.L_x_1910) ;  /* 0x00002f2000007945 */ /* 0x000fd80003800000 */
[----:B------:R-:W-:Y:S05]  /*f450*/  @!P0 BRA `(.L_x_1911) ;  /* 0x0000002c00c08947 */ /* 0x000fea0003800000 */
[----:B------:R-:W-:Y:S01]  /*f460*/  IMAD.MOV.U32 R12, RZ, RZ, R60 ;  /* 0x000000ffff0c7224 */ /* 0x000fe200078e003c */
[----:B------:R-:W-:Y:S01]  /*f470*/  MOV R3, R58 ;  /* 0x0000003a00037202 */ /* 0x000fe20000000f00 */
[----:B------:R-:W-:Y:S02]  /*f480*/  IMAD.MOV.U32 R9, RZ, RZ, R157 ;  /* 0x000000ffff097224 */ /* 0x000fe400078e009d */
[----:B------:R-:W-:-:S07]  /*f490*/  IMAD.MOV.U32 R8, RZ, RZ, R22 ;  /* 0x000000ffff087224 */ /* 0x000fce00078e0016 */
.L_x_1923:
[----:B------:R-:W-:-:S05]  /*f4a0*/  VIADD R15, R8, 0x1 ;  /* 0x00000001080f7836 */ /* 0x000fca0000000000 */
[----:B------:R-:W-:-:S04]  /*f4b0*/  ISETP.NE.AND P0, PT, R15, 0x2, PT ;  /* 0x000000020f00780c */ /* 0x000fc80003f05270 */
[----:B------:R-:W-:Y:S02]  /*f4c0*/  SEL R15, R15, RZ, P0 ;  /* 0x000000ff0f0f7207 */ /* 0x000fe40000000000 */
[----:B------:R-:W-:-:S03]  /*f4d0*/  SEL R10, RZ, 0x1, P0 ;  /* 0x00000001ff0a7807 */ /* 0x000fc60000000000 */
[----:B------:R-:W-:Y:S01]  /*f4e0*/  IMAD.MOV.U32 R22, RZ, RZ, R15 ;  /* 0x000000ffff167224 */ /* 0x000fe200078e000f */
[----:B------:R-:W-:Y:S01]  /*f4f0*/  LOP3.LUT R157, R9, R10, RZ, 0x3c, !PT ;  /* 0x0000000a099d7212 */ /* 0x000fe200078e3cff */
[----:B-1----:R-:W-:Y:S06]  /*f500*/  @!P1 BRA `(.L_x_1912) ;  /* 0x0000000000049947 */ /* 0x002fec0003800000 */
[----:B------:R-:W-:Y:S01]  /*f510*/  BPT.TRAP 0x1 ;  /* 0x000000040000795c */ /* 0x000fe20000300000 */
.L_x_1912:
[----:B------:R-:W-:Y:S01]  /*f520*/  IMAD R10, R22, 0x8, R16 ;  /* 0x00000008160a7824 */ /* 0x000fe200078e0210 */
[----:B------:R-:W-:-:S04]  /*f530*/  SHF.L.U32 R11, R157, 0x1f, RZ ;  /* 0x0000001f9d0b7819 */ /* 0x000fc800000006ff */
[----:B------:R1:W2:Y:S01]  /*f540*/  SYNCS.PHASECHK.TRANS64.TRYWAIT P0, [R10+URZ+0x13230], R11 ;  /* 0x0132300b0a0075a7 */ /* 0x0002a2000800017f */
[----:B------:R-:W-:Y:S05]  /*f550*/  @!P1 BRA `(.L_x_1913) ;  /* 0x0000000000049947 */ /* 0x000fea0003800000 */
[----:B------:R-:W-:Y:S01]  /*f560*/  BPT.TRAP 0x1 ;  /* 0x000000040000795c */ /* 0x000fe20000300000 */
.L_x_1913:
[----:B0-----:R-:W3:Y:S01]  /*f570*/  LDL R14, [R1] ;  /* 0x00000000010e7983 */ /* 0x001ee20000100800 */
[----:B------:R-:W-:Y:S01]  /*f580*/  BSSY B1, `(.L_x_1914) ;  /* 0x0000007000017945 */ /* 0x000fe20003800000 */
[----:B---3--:R-:W-:-:S04]  /*f590*/  IMAD R14, R22, 0x280, R14 ;  /* 0x00000280160e7824 */ /* 0x008fc800078e020e */
[C---:B------:R-:W-:Y:S02]  /*f5a0*/  VIADD R56, R14.reuse, 0x80 ;  /* 0x000000800e387836 */ /* 0x040fe40000000000 */
[----:B------:R-:W-:Y:S01]  /*f5b0*/  VIADD R21, R14, 0x100 ;  /* 0x000001000e157836 */ /* 0x000fe20000000000 */
[----:B--2---:R-:W-:Y:S06]  /*f5c0*/  @P0 BRA `(.L_x_1915) ;  /* 0x0000000000080947 */ /* 0x004fec0003800000 */
[----:B------:R-:W0:Y:S02]  /*f5d0*/  SYNCS.PHASECHK.TRANS64.TRYWAIT P0, [R10+URZ+0x13230], R11 ;  /* 0x0132300b0a0075a7 */ /* 0x000e24000800017f */
[----:B0-----:R-:W-:Y:S05]  /*f5e0*/  @!P0 BRA `(.L_x_1916) ;  /* 0x000000b000488947 */ /* 0x001fea0003800000 */
.L_x_1915:
[----:B------:R-:W-:Y:S05]  /*f5f0*/  BSYNC B1 ;  /* 0x0000000000017941 */ /* 0x000fea0003800000 */
.L_x_1914:
[----:B01----:R-:W-:Y:S01]  /*f600*/  IMAD.MOV.U32 R10, RZ, RZ, R14 ;  /* 0x000000ffff0a7224 */ /* 0x003fe200078e000e */
[----:B------:R-:W-:Y:S01]  /*f610*/  R2UR UR4, R4 ;  /* 0x00000000040472ca */ /* 0x000fe200000e0000 */
[----:B------:R-:W-:Y:S01]  /*f620*/  IMAD.MOV.U32 R11, RZ, RZ, -0x7fffffe0 ;  /* 0x80000020ff0b7424 */ /* 0x000fe200078e00ff */
[----:B------:R-:W-:Y:S01]  /*f630*/  R2UR UR5, R5 ;  /* 0x00000000050572ca */ /* 0x000fe200000e0000 */
[----:B------:R-:W-:Y:S01]  /*f640*/  WARPGROUP.ARRIVE ;  /* 0x00000000000079c5 */ /* 0x000fe20000000000 */
[----:B------:R-:W-:Y:S01]  /*f650*/  R2UR UR6, R10 ;  /* 0x000000000a0672ca */ /* 0x000fe200000e0000 */
[----:B------:R-:W-:Y:S01]  /*f660*/  IMAD.MOV.U32 R10, RZ, RZ, R21 ;  /* 0x000000ffff0a7224 */ /* 0x000fe200078e0015 */
[----:B------:R-:W-:Y:S01]  /*f670*/  R2UR UR7, R11 ;  /* 0x000000000b0772ca */ /* 0x000fe200000e0000 */
[----:B------:R-:W-:Y:S01]  /*f680*/  VIADD R58, R14, 0x182 ;  /* 0x000001820e3a7836 */ /* 0x000fe20000000000 */
[----:B------:R-:W-:Y:S01]  /*f690*/  MOV R57, 0x80000020 ;  /* 0x8000002000397802 */ /* 0x000fe20000000f00 */
[----:B------:R-:W-:Y:S01]  /*f6a0*/  IMAD.MOV.U32 R59, RZ, RZ, -0x7fffffe0 ;  /* 0x80000020ff3b7424 */ /* 0x000fe200078e00ff */
[----:B------:R-:W-:Y:S01]  /*f6b0*/  R2UR UR10, R56 ;  /* 0x00000000380a72ca */ /* 0x000fe200000e0000 */
[----:B------:R-:W-:Y:S01]  /*f6c0*/  VIADD R56, R14, 0x180 ;  /* 0x000001800e387836 */ /* 0x000fe20000000000 */
[----:B------:R-:W-:-:S02]  /*f6d0*/  R2UR UR11, R57 ;  /* 0x00000000390b72ca */ /* 0x000fc400000e0000 */
[----:B------:R-:W-:Y:S02]  /*f6e0*/  R2UR UR8, R4 ;  /* 0x00000000040872ca */ /* 0x000fe400000e0000 */
[----:B------:R-:W-:Y:S02]  /*f6f0*/  R2UR UR9, R5 ;  /* 0x00000000050972ca */ /* 0x000fe400000e0000 */
[----:B------:R-:W-:Y:S01]  /*f700*/  R2UR UR14, R10 ;  /* 0x000000000a0e72ca */ /* 0x000fe200000e0000 */
[----:B------:R-:W-:Y:S01]  /*f710*/  QGMMA.64x32x32.F32.E4M3.E4M3 R120, gdesc[UR4], RZ, !UPT, gsb0 ;  /* 0x00600000047879f3 */ /* 0x000fe2000c0008ff */
[----:B------:R-:W-:Y:S01]  /*f720*/  R2UR UR15, R11 ;  /* 0x000000000b0f72ca */ /* 0x000fe200000e0000 */
[----:B------:R-:W-:Y:S01]  /*f730*/  VIADD R10, R14, 0x200 ;  /* 0x000002000e0a7836 */ /* 0x000fe20000000000 */
        /* <DEDUP_REMOVED lines=16> */
[----:B------:R-:W-:Y:S02]  /*f840*/  MOV R57, 0x80000020 ;  /* 0x8000002000397802 */ /* 0x000fe40000000f00 */
        /* <DEDUP_REMOVED lines=50> */
.L_x_1917:
[----:B------:R-:W-:Y:S01]  /*fb70*/  SHF.L.U32 R9, R9, 0x1f, RZ ;  /* 0x0000001f09097819 */ /* 0x000fe200000006ff */
[----:B------:R-:W-:-:S04]  /*fb80*/  IMAD R14, R8, 0x8, R16 ;  /* 0x00000008080e7824 */ /* 0x000fc800078e0210 */
[----:B------:R0:W1:Y:S01]  /*fb90*/  SYNCS.PHASECHK.TRANS64.TRYWAIT P0, [R14+URZ+0x13250], R9 ;  /* 0x013250090e0075a7 */ /* 0x000062000800017f */
[----:B------:R-:W-:Y:S05]  /*fba0*/  @!P1 BRA `(.L_x_1918) ;  /* 0x0000000000049947 */ /* 0x000fea0003800000 */
[----:B------:R-:W-:Y:S01]  /*fbb0*/  BPT.TRAP 0x1 ;  /* 0x000000040000795c */ /* 0x000fe20000300000 */
.L_x_1918:
[----:B------:R-:W-:Y:S04]  /*fbc0*/  BSSY B1, `(.L_x_1919) ;  /* 0x0000004000017945 */ /* 0x000fe80003800000 */
[----:B-1----:R-:W-:Y:S05]  /*fbd0*/  @P0 BRA `(.L_x_1920) ;  /* 0x0000000000080947 */ /* 0x002fea0003800000 */
[----:B------:R-:W1:Y:S02]  /*fbe0*/  SYNCS.PHASECHK.TRANS64.TRYWAIT P0, [R14+URZ+0x13250], R9 ;  /* 0x013250090e0075a7 */ /* 0x000e64000800017f */
[----:B-1----:R-:W-:Y:S05]  /*fbf0*/  @!P0 BRA `(.L_x_1921) ;  /* 0x000000a800d88947 */ /* 0x002fea0003800000 */
.L_x_1920:
[----:B------:R-:W-:Y:S05]  /*fc00*/  BSYNC B1 ;  /* 0x0000000000017941 */ /* 0x000fea0003800000 */
.L_x_1919:
        /* <DEDUP_REMOVED lines=94> */
[----:B------:R-:W-:Y:S01]  /*101f0*/  FMUL.FTZ R71, R2, R71 ;  /* 0x0000004702477220 */ /* 0x000fe20000410000 */
[----:B------:R-:W-:-:S04]  /*10200*/  ULDC UR4, c[0x0][0x988] ;  /* 0x0002620000047ab9 */ /* 0x000fc80000000800 */
        /* <DEDUP_REMOVED lines=18> */
[----:B0-----:R-:W-:Y:S01]  /*10330*/  FMNMX.FTZ R133, R9, R3, !PT ;  /* 0x0000000309857209 */ /* 0x001fe20007810000 */
[----:B------:R-:W-:-:S04]  /*10340*/  FMUL.FTZ R130, R2, R134 ;  /* 0x0000008602827220 */ /* 0x000fc80000410000 */
[----:B------:R-:W0:Y:S08]  /*10350*/  MUFU.TANH R11, R11 ;  /* 0x0000000b000b7308 */ /* 0x000e300000002400 */
[----:B------:R-:W3:Y:S01]  /*10360*/  MUFU.TANH R121, R121 ;  /* 0x0000007900797308 */ /* 0x000ee20000002400 */
[----:B--2---:R-:W-:Y:S02]  /*10370*/  FMNMX.FTZ R133, R10, R133, !PT ;  /* 0x000000850a857209 */ /* 0x004fe40007810000 */
[----:B-1----:R-:W-:-:S02]  /*10380*/  LOP3.LUT R155, R155, 0x7f, RZ, 0xc0, !PT ;  /* 0x0000007f9b9b7812 */ /* 0x002fc400078ec0ff */
[----:B------:R-:W-:Y:S02]  /*10390*/  FMNMX.FTZ R133, R120, R133, !PT ;  /* 0x0000008578857209 */ /* 0x000fe40007810000 */
[----:B------:R-:W-:Y:S01]  /*103a0*/  ISETP.NE.AND P0, PT, R155, RZ, PT ;  /* 0x000000ff9b00720c */ /* 0x000fe20003f05270 */
[----:B------:R-:W1:Y:S01]  /*103b0*/  MUFU.TANH R122, R122 ;  /* 0x0000007a007a7308 */ /* 0x000e620000002400 */
[----:B0-----:R-:W-:-:S04]  /*103c0*/  FMNMX.FTZ R134, R11, R12, !PT ;  /* 0x0000000c0b867209 */ /* 0x001fc80007810000 */
[----:B------:R-:W-:-:S03]  /*103d0*/  FMNMX.FTZ R134, R21, R134, !PT ;  /* 0x0000008615867209 */ /* 0x000fc60007810000 */
[----:B------:R-:W0:Y:S01]  /*103e0*/  MUFU.TANH R125, R125 ;  /* 0x0000007d007d7308 */ /* 0x000e220000002400 */
[----:B---3--:R-:W-:-:S03]  /*103f0*/  FMNMX.FTZ R133, R121, R133, !PT ;  /* 0x0000008579857209 */ /* 0x008fc60007810000 */
[----:B------:R-:W-:Y:S01]  /*10400*/  @!P0 IMAD R15, R15, 0x8, R16 ;  /* 0x000000080f0f8824 */ /* 0x000fe200078e0210 */
[----:B------:R-:W-:-:S03]  /*10410*/  FMNMX.FTZ R133, R124, R133, !PT ;  /* 0x000000857c857209 */ /* 0x000fc60007810000 */
[----:B------:R-:W2:Y:S01]  /*10420*/  MUFU.TANH R126, R126 ;  /* 0x0000007e007e7308 */ /* 0x000ea20000002400 */
[----:B-1----:R-:W-:Y:S01]  /*10430*/  FMNMX.FTZ R134, R122, R134, !PT ;  /* 0x000000867a867209 */ /* 0x002fe20007810000 */
[----:B------:R-:W-:-:S03]  /*10440*/  @!P0 VIADD R15, R15, 0x13240 ;  /* 0x000132400f0f8836 */ /* 0x000fc60000000000 */
[----:B------:R-:W-:Y:S02]  /*10450*/  FMNMX.FTZ R134, R123, R134, !PT ;  /* 0x000000867b867209 */ /* 0x000fe40007810000 */
[----:B------:R-:W-:Y:S01]  /*10460*/  @!P0 PRMT R15, RZ, 0x654, R15 ;  /* 0x00000654ff0f8816 */ /* 0x000fe2000000000f */
[----:B------:R-:W1:Y:S01]  /*10470*/  MUFU.TANH R129, R129 ;  /* 0x0000008100817308 */ /* 0x000e620000002400 */
[----:B0-----:R-:W-:-:S04]  /*10480*/  FMNMX.FTZ R133, R125, R133, !PT ;  /* 0x000000857d857209 */ /* 0x001fc80007810000 */
[----:B------:R-:W-:-:S03]  /*10490*/  FMNMX.FTZ R133, R128, R133, !PT ;  /* 0x0000008580857209 */ /* 0x000fc60007810000 */
[----:B------:R-:W0:Y:S01]  /*104a0*/  MUFU.TANH R130, R130 ;  /* 0x0000008200827308 */ /* 0x000e220000002400 */
[----:B--2---:R-:W-:Y:S01]  /*104b0*/  FMNMX.FTZ R56, R126, R134, !PT ;  /* 0x000000867e387209 */ /* 0x004fe20007810000 */
[----:B------:R-:W-:-:S03]  /*104c0*/  FMUL.FTZ R134, R2, R57 ;  /* 0x0000003902867220 */ /* 0x000fc60000410000 */
[----:B------:R-:W-:-:S03]  /*104d0*/  FMNMX.FTZ R56, R127, R56, !PT ;  /* 0x000000387f387209 */ /* 0x000fc60007810000 */
[----:B------:R-:W2:Y:S01]  /*104e0*/  MUFU.TANH R110, R110 ;  /* 0x0000006e006e7308 */ /* 0x000ea20000002400 */
[----:B-1----:R-:W-:-:S04]  /*104f0*/  FMNMX.FTZ R133, R129, R133, !PT ;  /* 0x0000008581857209 */ /* 0x002fc80007810000 */
[----:B------:R-:W-:Y:S01]  /*10500*/  FMNMX.FTZ R57, R104, R133, !PT ;  /* 0x0000008568397209 */ /* 0x000fe20007810000 */
[----:B------:R-:W-:Y:S02]  /*10510*/  WARPGROUP.DEPBAR.LE gsb0, 0x0 ;  /* 0x00008000000079c5 */ /* 0x000fe40000010000 */
[----:B------:R-:W1:Y:S01]  /*10520*/  MUFU.TANH R112, R112 ;  /* 0x0000007000707308 */ /* 0x000e620000002400 */
[----:B0-----:R-:W-:Y:S01]  /*10530*/  FMNMX.FTZ R56, R130, R56, !PT ;  /* 0x0000003882387209 */ /* 0x001fe20007810000 */
[----:B------:R-:W-:Y:S01]  /*10540*/  WARPGROUP.ARRIVE ;  /* 0x00000000000079c5 */ /* 0x000fe20000000000 */
[----:B------:R-:W-:Y:S02]  /*10550*/  FMNMX.FTZ R57, R105, R57, !PT ;  /* 0x0000003969397209 */ /* 0x000fe40007810000 */
[----:B------:R-:W-:Y:S02]  /*10560*/  FMNMX.FTZ R56, R131, R56, !PT ;  /* 0x0000003883387209 */ /* 0x000fe40007810000 */
[----:B------:R-:W-:Y:S01]  /*10570*/  FMNMX.FTZ R57, R108, R57, !PT ;  /* 0x000000396c397209 */ /* 0x000fe20007810000 */
[----:B------:R-:W0:Y:S01]  /*10580*/  MUFU.TANH R111, R111 ;  /* 0x0000006f006f7308 */ /* 0x000e220000002400 */
[----:B------:R-:W-:Y:S01]  /*10590*/  FMNMX.FTZ R56, R106, R56, !PT ;  /* 0x000000386a387209 */ /* 0x000fe20007810000 */
[----:B------:R-:W-:Y:S01]  /*105a0*/  QGMMA.64x64x32.F32.E4M3.E4M3 R24, R144, gdesc[UR4], R24, gsb0 ;  /* 0x00e0000490187df3 */ /* 0x000fe20008000818 */
[----:B------:R-:W-:-:S02]  /*105b0*/  FMNMX.FTZ R57, R109, R57, !PT ;  /* 0x000000396d397209 */ /* 0x000fc40007810000 */
[----:B------:R-:W-:-:S03]  /*105c0*/  FMNMX.FTZ R56, R107, R56, !PT ;  /* 0x000000386b387209 */ /* 0x000fc60007810000 */
[----:B------:R-:W3:Y:S01]  /*105d0*/  MUFU.TANH R113, R113 ;  /* 0x0000007100717308 */ /* 0x000ee20000002400 */
[----:B--2---:R-:W-:Y:S02]  /*105e0*/  FMNMX.FTZ R56, R110, R56, !PT ;  /* 0x000000386e387209 */ /* 0x004fe40007810000 */
[----:B-1----:R-:W-:-:S05]  /*105f0*/  FMNMX.FTZ R57, R112, R57, !PT ;  /* 0x0000003970397209 */ /* 0x002fca0007810000 */
[----:B------:R-:W1:Y:S01]  /*10600*/  MUFU.TANH R114, R114 ;  /* 0x0000007200727308 */ /* 0x000e620000002400 */
[----:B0-----:R-:W-:-:S07]  /*10610*/  FMNMX.FTZ R56, R111, R56, !PT ;  /* 0x000000386f387209 */ /* 0x001fce0007810000 */
[----:B------:R-:W0:Y:S01]  /*10620*/  MUFU.TANH R116, R116 ;  /* 0x0000007400747308 */ /* 0x000e220000002400 */
[----:B---3--:R-:W-:-:S07]  /*10630*/  FMNMX.FTZ R57, R113, R57, !PT ;  /* 0x0000003971397209 */ /* 0x008fce0007810000 */
        /* <DEDUP_REMOVED lines=13> */
[----:B-1----:R-:W-:Y:S01]  /*10710*/  FMNMX.FTZ R56, R119, R56, !PT ;  /* 0x0000003877387209 */ /* 0x002fe20007810000 */
[----:B------:R-:W-:Y:S02]  /*10720*/  WARPGROUP.DEPBAR.LE gsb0, 0x0 ;  /* 0x00008000000079c5 */ /* 0x000fe40000010000 */
[----:B------:R-:W-:Y:S01]  /*10730*/  FMUL.FTZ R144, R2, R60 ;  /* 0x0000003c02907220 */ /* 0x000fe20000410000 */
[----:B------:R-:W-:-:S03]  /*10740*/  WARPGROUP.ARRIVE ;  /* 0x00000000000079c5 */ /* 0x000fc60000000000 */
        /* <DEDUP_REMOVED lines=58> */
[----:B------:R2:W3:Y:S01]  /*10af0*/  MUFU.TANH R133, R134 ;  /* 0x0000008600857308 */ /* 0x0004e20000002400 */
[----:B-1----:R-:W-:-:S07]  /*10b00*/  FMNMX.FTZ R56, R86, R56, !PT ;  /* 0x0000003856387209 */ /* 0x002fce0007810000 */
[----:B------:R-:W1:Y:S01]  /*10b10*/  MUFU.TANH R87, R87 ;  /* 0x0000005700577308 */ /* 0x000e620000002400 */
[----:B--2---:R-:W-:Y:S01]  /*10b20*/  FMUL.FTZ R134, R2, R58 ;  /* 0x0000003a02867220 */ /* 0x004fe20000410000 */
[----:B0-----:R-:W-:-:S06]  /*10b30*/  FMNMX.FTZ R57, R132, R57, !PT ;  /* 0x0000003984397209 */ /* 0x001fcc0007810000 */
        /* <DEDUP_REMOVED lines=28> */
[----:B------:R-:W-:-:S05]  /*10d00*/  IMAD.MOV.U32 R57, RZ, RZ, -0x3ffffff0 ;  /* 0xc0000010ff397424 */ /* 0x000fca00078e00ff */
[----:B------:R-:W-:Y:S02]  /*10d10*/  R2UR UR7, R57 ;  /* 0x00000000390772ca */ /* 0x000fe400000e0000 */
[----:B0-----:R-:W-:Y:S02]  /*10d20*/  FMNMX.FTZ R59, R70, R56, !PT ;  /* 0x00000038463b7209 */ /* 0x001fe40007810000 */
[----:B------:R-:W0:Y:S02]  /*10d30*/  SHFL.BFLY PT, R56, R58, 0x2, 0x1f ;  /* 0x0c401f003a387f89 */ /* 0x000e2400000e0000 */
[----:B--2---:R-:W-:-:S05]  /*10d40*/  FMNMX.FTZ R59, R71, R59, !PT ;  /* 0x0000003b473b7209 */ /* 0x004fca0007810000 */
[----:B------:R-:W1:Y:S01]  /*10d50*/  SHFL.BFLY PT, R60, R59, 0x2, 0x1f ;  /* 0x0c401f003b3c7f89 */ /* 0x000e6200000e0000 */
[----:B0-----:R-:W-:Y:S02]  /*10d60*/  FMNMX.FTZ R58, R58, R56, !PT ;  /* 0x000000383a3a7209 */ /* 0x001fe40007810000 */
[----:B------:R-:W-:-:S03]  /*10d70*/  IADD3 R56, R8, 0x180, RZ ;  /* 0x0000018008387810 */ /* 0x000fc60007ffe0ff */
[----:B------:R-:W0:Y:S01]  /*10d80*/  SHFL.BFLY PT, R57, R58, 0x1, 0x1f ;  /* 0x0c201f003a397f89 */ /* 0x000e2200000e0000 */
[----:B------:R-:W-:Y:S02]  /*10d90*/  R2UR UR6, R56 ;  /* 0x00000000380672ca */ /* 0x000fe400000e0000 */
[----:B-1----:R-:W-:Y:S01]  /*10da0*/  FMNMX.FTZ R60, R59, R60, !PT ;  /* 0x0000003c3b3c7209 */ /* 0x002fe20007810000 */
[----:B------:R-:W-:-:S04]  /*10db0*/  IMAD.U32 R59, RZ, RZ, UR4 ;  /* 0x00000004ff3b7e24 */ /* 0x000fc8000f8e00ff */
[----:B------:R-:W1:Y:S06]  /*10dc0*/  SHFL.BFLY PT, R56, R60, 0x1, 0x1f ;  /* 0x0c201f003c387f89 */ /* 0x000e6c00000e0000 */
[----:B------:R-:W-:Y:S01]  /*10dd0*/  QGMMA.64x64x32.F32.E4M3.E4M3 R24, R140, gdesc[UR4], R24, gsb0 ;  /* 0x00e000048c187df3 */ /* 0x000fe20008000818 */
[----:B0-----:R-:W-:Y:S01]  /*10de0*/  FMNMX.FTZ R58, R58, R57, !PT ;  /* 0x000000393a3a7209 */ /* 0x001fe20007810000 */
[----:B------:R-:W-:-:S04]  /*10df0*/  IMAD.MOV.U32 R57, RZ, RZ, -0x3ffffff0 ;  /* 0xc0000010ff397424 */ /* 0x000fc800078e00ff */
[----:B------:R-:W-:Y:S01]  /*10e00*/  FADD.FTZ R3, -R58, R3 ;  /* 0x000000033a037221 */ /* 0x000fe20000010100 */
[----:B------:R-:W-:-:S03]  /*10e10*/  R2UR UR7, R57 ;  /* 0x00000000390772ca */ /* 0x000fc600000e0000 */
[----:B------:R-:W-:Y:S01]  /*10e20*/  FMUL.FTZ R3, R3, R59 ;  /* 0x0000003b03037220 */ /* 0x000fe20000410000 */
[----:B-1----:R-:W-:Y:S01]  /*10e30*/  FMNMX.FTZ R60, R60, R56, !PT ;  /* 0x000000383c3c7209 */ /* 0x002fe20007810000 */
[----:B------:R-:W-:-:S04]  /*10e40*/  VIADD R56, R8, 0x200 ;  /* 0x0000020008387836 */ /* 0x000fc80000000000 */
[----:B------:R-:W-:Y:S01]  /*10e50*/  MUFU.EX2 R3, R3 ;  /* 0x0000000300037308 */ /* 0x000fe20000000800 */
[----:B------:R-:W-:-:S01]  /*10e60*/  FADD.FTZ R8, -R60, R12 ;  /* 0x0000000c3c087221 */ /* 0x000fc20000010100 */
[-C--:B------:R-:W-:Y:S01]  /*10e70*/  FFMA.FTZ R12, R58, R59.reuse, -8 ;  /* 0xc10000003a0c7423 */ /* 0x080fe2000001003b */
[----:B------:R-:W-:Y:S02]  /*10e80*/  R2UR UR6, R56 ;  /* 0x00000000380672ca */ /* 0x000fe400000e0000 */
[-C--:B------:R-:W-:Y:S01]  /*10e90*/  FMUL.FTZ R8, R8, R59.reuse ;  /* 0x0000003b08087220 */ /* 0x080fe20000410000 */
        /* <DEDUP_REMOVED lines=42> */
[----:B------:R-:W1:Y:S01]  /*11140*/  MUFU.EX2 R10, R10 ;  /* 0x0000000a000a7308 */ /* 0x000e620000000800 */
[----:B0-----:R-:W-:-:S01]  /*11150*/  FFMA.FTZ R20, R3, R20, R9 ;  /* 0x0000001403147223 */ /* 0x001fc20000010009 */
[----:B------:R-:W-:-:S02]  /*11160*/  WARPGROUP.DEPBAR.LE gsb0, 0x0 ;  /* 0x00008000000079c5 */ /* 0x000fc40000010000 */
[----:B------:R-:W-:-:S04]  /*11170*/  FFMA.FTZ R140, R60, R59, -8 ;  /* 0xc10000003c8c7423 */ /* 0x000fc8000001003b */
[----:B------:R-:W0:Y:S01]  /*11180*/  MUFU.EX2 R56, R56 ;  /* 0x0000003800387308 */ /* 0x000e220000000800 */
[----:B------:R-:W-:Y:S01]  /*11190*/  WARPGROUP.ARRIVE ;  /* 0x00000000000079c5 */ /* 0x000fe20000000000 */
[-CC-:B------:R-:W-:Y:S01]  /*111a0*/  FFMA.FTZ R11, R11, R59.reuse, -R140.reuse ;  /* 0x0000003b0b0b7223 */ /* 0x180fe2000001088c */
[----:B------:R-:W-:-:S01]  /*111b0*/  FFMA.FTZ R21, R21, R59, -R140 ;  /* 0x0000003b15157223 */ /* 0x000fc2000001088c */
[-CC-:B------:R-:W-:Y:S01]  /*111c0*/  FFMA.FTZ R69, R122, R59.reuse, -R140.reuse ;  /* 0x0000003b7a457223 */ /* 0x180fe2000001088c */
[----:B------:R-:W-:-:S01]  /*111d0*/  FFMA.FTZ R122, R123, R59, -R140 ;  /* 0x0000003b7b7a7223 */ /* 0x000fc2000001088c */
[-CC-:B------:R-:W-:Y:S02]  /*111e0*/  FFMA.FTZ R123, R126, R59.reuse, -R140.reuse ;  /* 0x0000003b7e7b7223 */ /* 0x180fe4000001088c */
[----:B------:R-:W2:Y:S01]  /*111f0*/  MUFU.EX2 R57, R57 ;  /* 0x0000003900397308 */ /* 0x000ea20000000800 */
[----:B------:R-:W-:-:S01]  /*11200*/  FFMA.FTZ R126, R127, R59, -R140 ;  /* 0x0000003b7f7e7223 */ /* 0x000fc2000001088c */
[----:B------:R-:W-:Y:S01]  /*11210*/  FFMA.FTZ R127, R130, R59, -R140 ;  /* 0x0000003b827f7223 */ /* 0x000fe2000001088c */
[----:B-1----:R-:W-:-:S01]  /*11220*/  FADD.FTZ R20, R10, R20 ;  /* 0x000000140a147221 */ /* 0x002fc20000010000 */
        /* <DEDUP_REMOVED lines=21> */
[----:B-1----:R-:W-:-:S01]  /*11380*/  FFMA.FTZ R0, R8, R0, R11 ;  /* 0x0000000008007223 */ /* 0x002fc2000001000b */
[-CC-:B------:R-:W-:Y:S01]  /*11390*/  FFMA.FTZ R103, R103, R59.reuse, -R140.reuse ;  /* 0x0000003b67677223 */ /* 0x180fe2000001088c */
[----:B------:R-:W-:-:S01]  /*113a0*/  FFMA.FTZ R74, R74, R59, -R140 ;  /* 0x0000003b4a4a7223 */ /* 0x000fc2000001088c */
[-CC-:B------:R-:W-:Y:S01]  /*113b0*/  FFMA.FTZ R75, R75, R59.reuse, -R140.reuse ;  /* 0x0000003b4b4b7223 */ /* 0x180fe2000001088c */
[----:B------:R-:W-:-:S01]  /*113c0*/  FFMA.FTZ R78, R78, R59, -R140 ;  /* 0x0000003b4e4e7223 */ /* 0x000fc2000001088c */
[----:B------:R-:W-:Y:S01]  /*113d0*/  FFMA.FTZ R79, R79, R59, -R140 ;  /* 0x0000003b4f4f7223 */ /* 0x000fe2000001088c */
[----:B------:R-:W-:Y:S01]  /*113e0*/  QGMMA.64x64x32.F32.E4M3.E4M3 R24, R136, gdesc[UR4], R24, gsb0 ;  /* 0x00e0000488187df3 */ /* 0x000fe20008000818 */
        /* <DEDUP_REMOVED lines=32> */
[----:B------:R-:W-:Y:S02]  /*115f0*/  WARPGROUP.DEPBAR.LE gsb0, 0x0 ;  /* 0x00008000000079c5 */ /* 0x000fe40000010000 */
[----:B------:R0:W-:Y:S04]  /*11600*/  @!P0 SYNCS.ARRIVE.TRANS64.RED.A1T0 RZ, [R15+URZ], RZ ;  /* 0x000000ff0fff89a7 */ /* 0x0001e8000810043f */
        /* <DEDUP_REMOVED lines=126> */
[----:B--2---:R-:W-:-:S03]  /*11df0*/  FADD.FTZ R20, R12, R20 ;  /* 0x000000140c147221 */ /* 0x004fc60000010000 */
[----:B-1----:R-:W-:Y:S01]  /*11e00*/  FADD.FTZ R0, R71, R0 ;  /* 0x0000000047007221 */ /* 0x002fe20000010000 */
[----:B0-----:R-:W-:Y:S06]  /*11e10*/  @!P1 BRA `(.L_x_1922) ;  /* 0x0000000000049947 */ /* 0x001fec0003800000 */
[----:B------:R-:W-:Y:S01]  /*11e20*/  BPT.TRAP 0x1 ;  /* 0x000000040000795c */ /* 0x000fe20000300000 */
.L_x_1922:
[----:B------:R-:W2:Y:S01]  /*11e30*/  LDL R15, [R1+0x1c] ;  /* 0x00001c00010f7983 */ /* 0x000ea20000100800 */
[----:B------:R-:W-:Y:S01]  /*11e40*/  ISETP.GT.AND P0, PT, R13, RZ, PT ;  /* 0x000000ff0d00720c */ /* 0x000fe20003f04270 */
[----:B------:R-:W-:Y:S01]  /*11e50*/  VIADD R14, R14, 0x13260 ;  /* 0x000132600e0e7836 */ /* 0x000fe20000000000 */
        /* <DEDUP_REMOVED lines=76> */
[----:B------:R-:W-:Y:S02]  /*12320*/  MOV R3, R58 ;  /* 0x0000003a00037202 */ /* 0x000fe40000000f00 */
[----:B--2---:R-:W-:-:S04]  /*12330*/  PRMT R14, R15, 0x654, R14 ;  /* 0x000006540f0e7816 */ /* 0x004fc8000000000e */
[----:B------:R1:W-:Y:S01]  /*12340*/  SYNCS.ARRIVE.TRANS64.RED.A1T0 RZ, [R14+URZ], RZ ;  /* 0x000000ff0eff79a7 */ /* 0x0003e2000810043f */
[----:B------:R-:W-:Y:S05]  /*12350*/  @P0 BRA `(.L_x_1923) ;  /* 0xffffffd000500947 */ /* 0x000fea000383ffff */
.L_x_1911:
[----:B------:R-:W-:Y:S05]  /*12360*/  BSYNC B0 ;  /* 0x0000000000007941 */ /* 0x000fea0003800000 */
.L_x_1910:
[----:B------:R-:W-:Y:S06]  /*12370*/  BAR.ARV 0x8, 0x1a0 ;  /* 0x0206800000007b1d */ /* 0x000fec0000002000 */
[----:B------:R-:W-:Y:S05]  /*12380*/  @!P1 BRA `(.L_x_1924) ;  /* 0x0000000000049947 */ /* 0x000fea0003800000 */
[----:B------:R-:W-:Y:S01]  /*12390*/  BPT.TRAP 0x1 ;  /* 0x000000040000795c */ /* 0x000fe20000300000 */
.L_x_1924:
[----:B------:R-:W-:Y:S01]  /*123a0*/  IMAD R11, R22, 0x8, R16 ;  /* 0x00000008160b7824 */ /* 0x000fe200078e0210 */
[----:B------:R-:W-:-:S04]  /*123b0*/  SHF.L.U32 R2, R157, 0x1f, RZ ;  /* 0x0000001f9d027819 */ /* 0x000fc800000006ff */
[----:B------:R2:W3:Y:S01]  /*123c0*/  SYNCS.PHASECHK.TRANS64.TRYWAIT P0, [R11+URZ+0x13250], R2 ;  /* 0x013250020b0075a7 */ /* 0x0004e2000800017f */
[----:B------:R-:W-:Y:S05]  /*123d0*/  @!P1 BRA `(.L_x_1925) ;  /* 0x0000000000049947 */ /* 0x000fea0003800000 */
[----:B------:R-:W-:Y:S01]  /*123e0*/  BPT.TRAP 0x1 ;  /* 0x000000040000795c */ /* 0x000fe20000300000 */
.L_x_1925:
[----:B------:R-:W-:Y:S04]  /*123f0*/  BSSY B0, `(.L_x_1926) ;  /* 0x0000004000007945 */ /* 0x000fe80003800000 */
[----:B---3--:R-:W-:Y:S05]  /*12400*/  @P0 BRA `(.L_x_1927) ;  /* 0x0000000000080947 */ /* 0x008fea0003800000 */
[----:B------:R-:W3:Y:S02]  /*12410*/  SYNCS.PHASECHK.TRANS64.TRYWAIT P0, [R11+URZ+0x13250], R2 ;  /* 0x013250020b0075a7 */ /* 0x000ee4000800017f */
[----:B---3--:R-:W-:Y:S05]  /*12420*/  @!P0 BRA `(.L_x_1928) ;  /* 0x0000008000e08947 */ /* 0x008fea0003800000 */
.L_x_1927:
[----:B------:R-:W-:Y:S05]  /*12430*/  BSYNC B0 ;  /* 0x0000000000007941 */ /* 0x000fea0003800000 */
.L_x_1926:
[----:B------:R-:W4:Y:S04]  /*12440*/  LDL R6, [R1+0x58] ;  /* 0x0000580001067983 */ /* 0x000f280000100800 */
[----:B------:R-:W5:Y:S01]  /*12450*/  LDL R7, [R1+0x40] ;  /* 0x0000400001077983 */ /* 0x000f620000100800 */
[----:B------:R-:W-:-:S03]  /*12460*/  ULDC.64 UR4, c[0x0][0x9a0] ;  /* 0x0002680000047ab9 */ /* 0x000fc60000000a00 */
[----:B------:R-:W5:Y:S01]  /*12470*/  LDL.LU R10, [R1+0x8] ;  /* 0x00000800010a7983 */ /* 0x000f620000300800 */
[----:B------:R-:W-:Y:S01]  /*12480*/  VIADD R16, R16, 0x1000 ;  /* 0x0000100010107836 */ /* 0x000fe20000000000 */
[----:B------:R-:W-:Y:S01]  /*12490*/  ISETP.NE.U32.AND P0, PT, RZ, UR4, PT ;  /* 0x00000004ff007c0c */ /* 0x000fe2000bf05070 */
[----:B------:R-:W-:-:S03]  /*124a0*/  WARPGROUP.ARRIVE ;  /* 0x00000000000079c5 */ /* 0x000fc60000000000 */
[----:B------:R-:W-:Y:S02]  /*124b0*/  SHF.R.U32.HI R16, RZ, 0x4, R16 ;  /* 0x00000004ff107819 */ /* 0x000fe40000011610 */
[----:B------:R-:W-:Y:S02]  /*124c0*/  ISETP.NE.AND.EX P0, PT, RZ, UR5, PT, P0 ;  /* 0x00000005ff007c0c */ /* 0x000fe4000bf05300 */
[----:B------:R-:W-:-:S04]  /*124d0*/  LOP3.LUT R16, R16, 0x3fff, RZ, 0xc0, !PT ;  /* 0x00003fff10107812 */ /* 0x000fc800078ec0ff */
[----:B------:R-:W-:-:S05]  /*124e0*/  LOP3.LUT R3, R16, 0x10000, RZ, 0xfc, !PT ;  /* 0x0001000010037812 */ /* 0x000fca00078efcff */
[----:B--23--:R-:W-:Y:S02]  /*124f0*/  IMAD R2, R22, 0x280, R3 ;  /* 0x0000028016027824 */ /* 0x00cfe400078e0203 */
[----:B------:R-:W-:Y:S01]  /*12500*/  IMAD.MOV.U32 R3, RZ, RZ, -0x3ffffff0 ;  /* 0xc0000010ff037424 */ /* 0x000fe200078e00ff */
[----:B------:R-:W4:Y:S02]  /*12510*/  @P0 LDC.64 R8, c[0x0][0x9c8] ;  /* 0x00027200ff080b82 */ /* 0x000f240000000a00 */
[----:B------:R-:W-:Y:S02]  /*12520*/  R2UR UR6, R2 ;  /* 0x00000000020672ca */ /* 0x000fe400000e0000 */
[----:B------:R-:W-:-:S04]  /*12530*/  R2UR UR7, R3 ;  /* 0x00000000030772ca */ /* 0x000fc800000e0000 */
[----:B------:R-:W2:Y:S09]  /*12540*/  @P0 LDC.64 R4, c[0x0][0x9d0] ;  /* 0x00027400ff040b82 */ /* 0x000eb20000000a00 */
[----:B------:R-:W-:Y:S03]  /*12550*/  QGMMA.64x64x32.F32.E4M3.E4M3 R24, R152, gdesc[UR4], R24, gsb0 ;  /* 0x00e0000498187df3 */ /* 0x000fe60008000818 */
[----:B------:R-:W-:-:S02]  /*12560*/  WARPGROUP.DEPBAR.LE gsb0, 0x0 ;  /* 0x00008000000079c5 */ /* 0x000fc40000010000 */
[----:B------:R-:W-:Y:S01]  /*12570*/  WARPGROUP.ARRIVE ;  /* 0x00000000000079c5 */ /* 0x000fe20000000000 */
[----:B----4-:R-:W-:-:S04]  /*12580*/  @P0 IMAD R6, R6, R8, RZ ;  /* 0x0000000806060224 */ /* 0x010fc800078e02ff */
[C---:B-----5:R-:W-:Y:S02]  /*12590*/  @P0 IMAD R3, R7.reuse, R9, R6 ;  /* 0x0000000907030224 */ /* 0x060fe400078e0206 */
[----:B------:R-:W-:Y:S01]  /*125a0*/  @P0 IMAD.WIDE.U32 R6, R7, R8, RZ ;  /* 0x0000000807060225 */ /* 0x000fe200078e00ff */
[----:B------:R-:W-:-:S03]  /*125b0*/  @P0 SHF.R.S32.HI R9, RZ, 0x1f, R10 ;  /* 0x0000001fff090819 */ /* 0x000fc6000001140a */
[----:B------:R-:W-:Y:S02]  /*125c0*/  @P0 IMAD.IADD R7, R7, 0x1, R3 ;  /* 0x0000000107070824 */ /* 0x000fe400078e0203 */
[----:B--2---:R-:W-:-:S04]  /*125d0*/  @P0 IMAD R8, R9, R4, RZ ;  /* 0x0000000409080224 */ /* 0x004fc800078e02ff */
[C---:B------:R-:W-:Y:S02]  /*125e0*/  @P0 IMAD R3, R10.reuse, R5, R8 ;  /* 0x000000050a030224 */ /* 0x040fe400078e0208 */
[----:B------:R-:W-:-:S04]  /*125f0*/  @P0 IMAD.WIDE.U32 R4, R10, R4, R6 ;  /* 0x000000040a040225 */ /* 0x000fc800078e0006 */
[----:B------:R-:W-:Y:S01]  /*12600*/  @P0 IMAD.IADD R3, R5, 0x1, R3 ;  /* 0x0000000105030824 */ /* 0x000fe200078e0203 */
[C---:B------:R-:W-:Y:S01]  /*12610*/  @P0 LEA R6, P2, R4.reuse, UR4, 0x2 ;  /* 0x0000000404060c11 */ /* 0x040fe2000f8410ff */
[----:B------:R-:W-:Y:S01]  /*12620*/  IMAD.MOV.U32 R8, RZ, RZ, 0x3f800000 ;  /* 0x3f800000ff087424 */ /* 0x000fe200078e00ff */
[----:B------:R-:W-:Y:S02]  /*12630*/  MOV R5, 0xc0000010 ;  /* 0xc000001000057802 */ /* 0x000fe40000000f00 */
[----:B------:R-:W-:Y:S01]  /*12640*/  @P0 LEA.HI.X R7, R4, UR5, R3, 0x2, P2 ;  /* 0x0000000504070c11 */ /* 0x000fe200090f1403 */
[----:B------:R-:W-:Y:S01]  /*12650*/  VIADD R4, R2, 0x80 ;  /* 0x0000008002047836 */ /* 0x000fe20000000000 */
[----:B------:R-:W-:-:S03]  /*12660*/  R2UR UR7, R5 ;  /* 0x00000000050772ca */ /* 0x000fc600000e0000 */
[----:B------:R2:W3:Y:S01]  /*12670*/  @P0 LDG.E R8, desc[UR40][R6.64] ;  /* 0x0000002806080981 */ /* 0x0004e2000c1e1900 */
[----:B------:R-:W-:Y:S01]  /*12680*/  R2UR UR6, R4 ;  /* 0x00000000040672ca */ /* 0x000fe200000e0000 */
[----:B------:R-:W-:Y:S02]  /*12690*/  VIADD R4, R2, 0x100 ;  /* 0x0000010002047836 */ /* 0x000fe40000000000 */
[----:B------:R-:W-:Y:S01]  /*126a0*/  IMAD.MOV.U32 R5, RZ, RZ, -0x3ffffff0 ;  /* 0xc0000010ff057424 */ /* 0x000fe200078e00ff */
[----:B------:R-:W-:Y:S04]  /*126b0*/  SHFL.BFLY PT, R3, R20, 0x2, 0x1f ;  /* 0x0c401f0014037f89 */ /* 0x000fe800000e0000 */
[----:B--2---:R-:W2:Y:S05]  /*126c0*/  SHFL.BFLY PT, R7, R0, 0x2, 0x1f ;  /* 0x0c401f0000077f89 */ /* 0x004eaa00000e0000 */
[----:B------:R-:W-:Y:S01]  /*126d0*/  QGMMA.64x64x32.F32.E4M3.E4M3 R24, R148, gdesc[UR4], R24, gsb0 ;  /* 0x00e0000494187df3 */ /* 0x000fe20008000818 */
[----:B------:R-:W-:Y:S01]  /*126e0*/  R2UR UR6, R4 ;  /* 0x00000000040672ca */ /* 0x000fe200000e0000 */
[----:B------:R-:W-:Y:S01]  /*126f0*/  VIADD R4, R2, 0x180 ;  /* 0x0000018002047836 */ /* 0x000fe20000000000 */
[----:B------:R-:W-:Y:S01]  /*12700*/  R2UR UR7, R5 ;  /* 0x00000000050772ca */ /* 0x000fe200000e0000 */
[----:B------:R-:W-:-:S02]  /*12710*/  IMAD.MOV.U32 R5, RZ, RZ, -0x3ffffff0 ;  /* 0xc0000010ff057424 */ /* 0x000fc400078e00ff */
[----:B------:R-:W-:Y:S02]  /*12720*/  VIADD R2, R2, 0x200 ;  /* 0x0000020002027836 */ /* 0x000fe40000000000 */
[----:B--2---:R-:W-:-:S01]  /*12730*/  FADD.FTZ R7, R7, R0 ;  /* 0x0000000007077221 */ /* 0x004fc20000010000 */
[----:B------:R-:W-:Y:S01]  /*12740*/  IMAD.MOV.U32 R0, RZ, RZ, -0x800000 ;  /* 0xff800000ff007424 */ /* 0x000fe200078e00ff */
[----:B------:R-:W-:Y:S02]  /*12750*/  WARPGROUP.DEPBAR.LE gsb0, 0x0 ;  /* 0x00008000000079c5 */ /* 0x000fe40000010000 */
[----:B------:R-:W-:-:S06]  /*12760*/  WARPGROUP.ARRIVE ;  /* 0x00000000000079c5 */ /* 0x000fcc0000000000 */
[----:B------:R-:W-:Y:S01]  /*12770*/  QGMMA.64x64x32.F32.E4M3.E4M3 R24, R144, gdesc[UR4], R24, gsb0 ;  /* 0x00e0000490187df3 */ /* 0x000fe20008000818 */
[----:B------:R-:W-:Y:S01]  /*12780*/  R2UR UR6, R4 ;  /* 0x00000000040672ca */ /* 0x000fe200000e0000 */
[----:B------:R-:W-:Y:S01]  /*12790*/  FADD.FTZ R4, R3, R20 ;  /* 0x0000001403047221 */ /* 0x000fe20000010000 */
[----:B------:R-:W-:Y:S01]  /*127a0*/  R2UR UR7, R5 ;  /* 0x00000000050772ca */ /* 0x000fe200000e0000 */
[----:B------:R-:W-:-:S03]  /*127b0*/  IMAD.MOV.U32 R3, RZ, RZ, -0x3ffffff0 ;  /* 0xc0000010ff037424 */ /* 0x000fc600078e00ff */
[----:B------:R-:W2:Y:S02]  /*127c0*/  SHFL.BFLY PT, R5, R4, 0x1, 0x1f ;  /* 0x0c201f0004057f89 */ /* 0x000ea400000e0000 */
[----:B--2---:R-:W-:-:S04]  /*127d0*/  FADD.FTZ R9, R4, R5 ;  /* 0x0000000504097221 */ /* 0x004fc80000010000 */
[C---:B------:R-:W-:Y:S01]  /*127e0*/  FMUL.FTZ R12, R9.reuse, 0.00390625 ;  /* 0x3b800000090c7820 */ /* 0x040fe20000410000 */
[----:B------:R-:W-:-:S04]  /*127f0*/  FSETP.NE.FTZ.AND P0, PT, R9, RZ, PT ;  /* 0x000000ff0900720b */ /* 0x000fc80003f15000 */
[----:B------:R-:W-:-:S13]  /*12800*/  FSETP.NE.FTZ.AND P2, PT, R12, RZ, PT ;  /* 0x000000ff0c00720b */ /* 0x000fda0003f55000 */
[----:B------:R-:W2:Y:S01]  /*12810*/  @P2 MUFU.LG2 R4, R12 ;  /* 0x0000000c00042308 */ /* 0x000ea20000000c00 */
[----:B------:R-:W-:Y:S01]  /*12820*/  @P2 FMUL.FTZ R5, R59, 0.69314718246459960938 ;  /* 0x3f3172183b052820 */ /* 0x000fe20000410000 */
[----:B--2---:R-:W-:-:S04]  /*12830*/  @P2 FMUL.FTZ R4, R4, 0.69314718246459960938 ;  /* 0x3f31721804042820 */ /* 0x004fc80000410000 */
[----:B------:R-:W-:Y:S01]  /*12840*/  @P2 FFMA.FTZ R0, R5, R58, R4 ;  /* 0x0000003a05002223 */ /* 0x000fe20000010004 */
[----:B------:R-:W-:Y:S02]  /*12850*/  WARPGROUP.DEPBAR.LE gsb0, 0x0 ;  /* 0x00008000000079c5 */ /* 0x000fe40000010000 */
[----:B------:R-:W-:-:S06]  /*12860*/  WARPGROUP.ARRIVE ;  /* 0x00000000000079c5 */ /* 0x000fcc0000000000 */
[----:B------:R-:W-:Y:S01]  /*12870*/  QGMMA.64x64x32.F32.E4M3.E4M3 R24, R140, gdesc[UR4], R24, gsb0 ;  /* 0x00e000048c187df3 */ /* 0x000fe20008000818 */
[----:B------:R-:W-:Y:S02]  /*12880*/  R2UR UR6, R2 ;  /* 0x00000000020672ca */ /* 0x000fe400000e0000 */
[----:B------:R-:W-:Y:S01]  /*12890*/  R2UR UR7, R3 ;  /* 0x00000000030772ca */ /* 0x000fe200000e0000 */
[----:B------:R-:W2:Y:S01]  /*128a0*/  SHFL.BFLY PT, R2, R7, 0x1, 0x1f ;  /* 0x0c201f0007027f89 */ /* 0x000ea200000e0000 */
[----:B------:R-:W-:-:S06]  /*128b0*/  IMAD.MOV.U32 R3, RZ, RZ, RZ ;  /* 0x000000ffff037224 */ /* 0x000fcc00078e00ff */
[----:B------:R-:W-:Y:S01]  /*128c0*/  @P0 MUFU.RCP R3, R9 ;  /* 0x0000000900030308 */ /* 0x000fe20000001000 */
[----:B--2---:R-:W-:-:S01]  /*128d0*/  FADD.FTZ R10, R7, R2 ;  /* 0x00000002070a7221 */ /* 0x004fc20000010000 */
[----:B------:R-:W-:Y:S01]  /*128e0*/  IMAD.MOV.U32 R7, RZ, RZ, RZ ;  /* 0x000000ffff077224 */ /* 0x000fe200078e00ff */
[----:B------:R-:W-:Y:S02]  /*128f0*/  MOV R2, 0xff800000 ;  /* 0xff80000000027802 */ /* 0x000fe40000000f00 */
[C---:B------:R-:W-:Y:S01]  /*12900*/  FMUL.FTZ R6, R10.reuse, 0.00390625 ;  /* 0x3b8000000a067820 */ /* 0x040fe20000410000 */
[----:B------:R-:W-:-:S04]  /*12910*/  FSETP.NE.FTZ.AND P0, PT, R10, RZ, PT ;  /* 0x000000ff0a00720b */ /* 0x000fc80003f15000 */
[----:B------:R-:W-:-:S09]  /*12920*/  FSETP.NE.FTZ.AND P3, PT, R6, RZ, PT ;  /* 0x000000ff0600720b */ /* 0x000fd20003f75000 */
[----:B------:R-:W-:Y:S04]  /*12930*/  @P0 MUFU.RCP R7, R10 ;  /* 0x0000000a00070308 */ /* 0x000fe80000001000 */
[----:B01----:R-:W-:-:S04]  /*12940*/  @P3 FMUL.FTZ R14, R59, 0.69314718246459960938 ;  /* 0x3f3172183b0e3820 */ /* 0x003fc80000410000 */
[----:B------:R-:W0:Y:S02]  /*12950*/  @P3 MUFU.LG2 R6, R6 ;  /* 0x0000000600063308 */ /* 0x000e240000000c00 */
[----:B0-----:R-:W-:-:S04]  /*12960*/  @P3 FMUL.FTZ R9, R6, 0.69314718246459960938 ;  /* 0x3f31721806093820 */ /* 0x001fc80000410000 */
[----:B------:R-:W-:Y:S01]  /*12970*/  @P3 FFMA.FTZ R2, R14, R60, R9 ;  /* 0x0000003c0e023223 */ /* 0x000fe20000010009 */
[----:B------:R-:W-:Y:S02]  /*12980*/  WARPGROUP.DEPBAR.LE gsb0, 0x0 ;  /* 0x00008000000079c5 */ /* 0x000fe40000010000 */
[----:B------:R-:W-:-:S06]  /*12990*/  WARPGROUP.ARRIVE ;  /* 0x00000000000079c5 */ /* 0x000fcc0000000000 */
[----:B------:R-:W-:Y:S01]  /*129a0*/  QGMMA.64x64x32.F32.E4M3.E4M3 R24, R136, gdesc[UR4], R24, gsb0 ;  /* 0x00e0000488187df3 */ /* 0x000fe20008000818 */
[-C--:B---3--:R-:W-:Y:S01]  /*129b0*/  FMUL.FTZ R5, R3, R8.reuse ;  /* 0x0000000803057220 */ /* 0x088fe20000410000 */
[----:B------:R-:W-:Y:S01]  /*129c0*/  FMUL.FTZ R16, R7, R8 ;  /* 0x0000000807107220 */ /* 0x000fe20000410000 */
[----:B------:R-:W-:Y:S02]  /*129d0*/  WARPGROUP.DEPBAR.LE gsb0, 0x0 ;  /* 0x00008000000079c5 */ /* 0x000fe40000010000 */
[----:B------:R-:W-:Y:S05]  /*129e0*/  @!P1 BRA `(.L_x_1929) ;  /* 0x0000000000049947 */ /* 0x000fea0003800000 */
[----:B------:R-:W-:Y:S01]  /*129f0*/  BPT.TRAP 0x1 ;  /* 0x000000040000795c */ /* 0x000fe20000300000 */
.L_x_1929:
        /* <DEDUP_REMOVED lines=42> */
[----:B0-----:R-:W-:Y:S01]  /*12ca0*/  SEL R4, RZ, 0x1, P0 ;  /* 0x00000001ff047807 */ /* 0x001fe20000000000 */
[----:B------:R-:W-:-:S03]  /*12cb0*/  FMUL.FTZ R3, R53, R5 ;  /* 0x0000000535037220 */ /* 0x000fc60000410000 */
[----:B------:R-:W-:-:S07]  /*12cc0*/  LOP3.LUT R157, R157, R4, RZ, 0x3c, !PT ;  /* 0x000000049d9d7212 */ /* 0x000fce00078e3cff */
.L_x_1863:
[----:B------:R-:W0:Y:S08]  /*12cd0*/  S2UR UR4, SR_CgaCtaId ;  /* 0x00000000000479c3 */ /* 0x000e300000008800 */
[----:B------:R-:W-:Y:S01]  /*12ce0*/  BAR.SYNC.DEFER_BLOCKING 0x5, 0x200 ;  /* 0x0148000000007b1d */ /* 0x000fe20000010000 */
[----:B------:R-:W-:-:S05]  /*12cf0*/  MOV R16, 0x400 ;  /* 0x0000040000107802 */ /* 0x000fca0000000f00 */
[----:B------:R-:W-:Y:S01]  /*12d00*/  BSSY B0, `(.L_x_1930) ;  /* 0x00001c8000007945 */ /* 0x000fe20003800000 */
[----:B0-----:R-:W-:-:S05]  /*12d10*/  IMAD.U32 R4, RZ, RZ, UR4 ;  /* 0x00000004ff047e24 */ /* 0x001fca000f8e00ff */
[----:B------:R-:W-:Y:S01]  /*12d20*/  LEA R16, R4, R16, 0x18 ;  /* 0x0000001004107211 */ /* 0x000fe200078ec0ff */
[----:B------:R-:W-:Y:S04]  /*12d30*/  STL [R1+0x1c], R4 ;  /* 0x00001c0401007387 */ /* 0x000fe80000100800 */
[----:B------:R-:W0:Y:S04]  /*12d40*/  LDS.128 R44, [R16+0x132d0] ;  /* 0x0132d000102c7984 */ /* 0x000e280000000c00 */
[----:B0-----:R0:W-:Y:S04]  /*12d50*/  STL.64 [R1], R44 ;  /* 0x0000002c01007387 */ /* 0x0011e80000100a00 */
[----:B------:R0:W-:Y:S01]  /*12d60*/  STL.64 [R1+0x8], R46 ;  /* 0x0000082e01007387 */ /* 0x0001e20000100a00 */
[----:B------:R-:W-:Y:S06]  /*12d70*/  BAR.ARV 0x4, 0x200 ;  /* 0x0108000000007b1d */ /* 0x000fec0000002000 */
[----:B------:R-:W-:Y:S05]  /*12d80*/  @P1 BRA `(.L_x_1931) ;  /* 0x0000001000a01947 */ /* 0x000fea0003800000 */
[----:B------:R-:W2:Y:S01]  /*12d90*/  S2R R34, SR_TID.X ;  /* 0x0000000000227919 */ /* 0x000ea20000002100 */
[----:B------:R-:W-:Y:S01]  /*12da0*/  ULDC.64 UR4, c[0x4][0x38] ;  /* 0x01000e0000047ab9 */ /* 0x000fe20000000a00 */
[----:B------:R-:W3:Y:S04]  /*12db0*/  LDL R38, [R1+0x68] ;  /* 0x0000680001267983 */ /* 0x000ee80000100800 */
[----:B0-----:R-:W4:Y:S04]  /*12dc0*/  LDL.LU R45, [R1+0x4c] ;  /* 0x00004c00012d7983 */ /* 0x001f280000300800 */
        /* <DEDUP_REMOVED lines=11> */
[----:B-----5:R2:W4:Y:S01]  /*12e80*/  LDG.E.CONSTANT R28, desc[UR40][R4.64] ;  /* 0x00000028041c7981 */ /* 0x020522000c1e9900 */
[----:B------:R-:W-:Y:S02]  /*12e90*/  F2FP.BF16.F32.PACK_AB R56, R29, R56 ;  /* 0x000000381d38723e */ /* 0x000fe400000010ff */
[----:B------:R-:W-:Y:S02]  /*12ea0*/  F2FP.BF16.F32.PACK_AB R33, R33, R58 ;  /* 0x0000003a2121723e */ /* 0x000fe400000010ff */
[----:B------:R-:W-:Y:S02]  /*12eb0*/  F2FP.BF16.F32.PACK_AB R14, R11, R14 ;  /* 0x0000000e0b0e723e */ /* 0x000fe400000010ff */
[----:B------:R-:W-:Y:S02]  /*12ec0*/  F2FP.BF16.F32.PACK_AB R7, R7, R10 ;  /* 0x0000000a0707723e */ /* 0x000fe400000010ff */
[----:B------:R-:W-:Y:S02]  /*12ed0*/  F2FP.BF16.F32.PACK_AB R26, R25, R26 ;  /* 0x0000001a191a723e */ /* 0x000fe400000010ff */
[----:B--2---:R-:W-:-:S02]  /*12ee0*/  LOP3.LUT P0, R4, R34, 0x3, RZ, 0xc0, !PT ;  /* 0x0000000322047812 */ /* 0x004fc4000780c0ff */
[----:B------:R-:W-:Y:S02]  /*12ef0*/  F2FP.BF16.F32.PACK_AB R37, R37, R40 ;  /* 0x000000282525723e */ /* 0x000fe400000010ff */
[----:B------:R-:W-:Y:S02]  /*12f00*/  ISETP.EQ.OR P0, PT, R4, 0x3, !P0 ;  /* 0x000000030400780c */ /* 0x000fe40004702670 */
[----:B------:R-:W-:Y:S02]  /*12f10*/  F2FP.BF16.F32.PACK_AB R36, R31, R36 ;  /* 0x000000241f24723e */ /* 0x000fe400000010ff */
[----:B------:R-:W-:Y:S02]  /*12f20*/  SEL R29, R21, R20, P0 ;  /* 0x00000014151d7207 */ /* 0x000fe40000000000 */
[----:B------:R-:W-:Y:S02]  /*12f30*/  SEL R30, R20, R21, P0 ;  /* 0x00000015141e7207 */ /* 0x000fe40000000000 */
[----:B------:R-:W-:-:S02]  /*12f40*/  MOV R20, R16 ;  /* 0x0000001000147202 */ /* 0x000fc40000000f00 */
[----:B0-----:R-:W-:Y:S02]  /*12f50*/  MOV R21, R35 ;  /* 0x0000002300157202 */ /* 0x001fe40000000f00 */
[----:B------:R-:W-:Y:S02]  /*12f60*/  F2FP.BF16.F32.PACK_AB R59, R59, R62 ;  /* 0x0000003e3b3b723e */ /* 0x000fe400000010ff */
[----:B------:R-:W-:Y:S02]  /*12f70*/  F2FP.BF16.F32.PACK_AB R60, R57, R60 ;  /* 0x0000003c393c723e */ /* 0x000fe400000010ff */
[----:B------:R-:W-:Y:S02]  /*12f80*/  F2FP.BF16.F32.PACK_AB R15, R15, R24 ;  /* 0x000000180f0f723e */ /* 0x000fe400000010ff */
[----:B------:R-:W-:Y:S02]  /*12f90*/  SEL R25, R33, R56, P0 ;  /* 0x0000003821197207 */ /* 0x000fe40000000000 */
[----:B------:R-:W-:-:S02]  /*12fa0*/  SEL R56, R56, R33, P0 ;  /* 0x0000002138387207 */ /* 0x000fc40000000000 */
        /* <DEDUP_REMOVED lines=24> */
[----:B------:R-:W-:Y:S02]  /*13130*/  IADD3 R41, P2, R10, 0x40, RZ ;  /* 0x000000400a297810 */ /* 0x000fe40007f5e0ff */
[----:B------:R-:W-:Y:S02]  /*13140*/  LOP3.LUT R8, R4, R27, RZ, 0x3c, !PT ;  /* 0x0000001b04087212 */ /* 0x000fe400078e3cff */
[----:B------:R-:W-:Y:S02]  /*13150*/  LOP3.LUT R10, R15, R10, RZ, 0x3c, !PT ;  /* 0x0000000a0f0a7212 */ /* 0x000fe400078e3cff */
[----:B------:R-:W-:-:S02]  /*13160*/  LOP3.LUT R4, R12, R43, RZ, 0x3c, !PT ;  /* 0x0000002b0c047212 */ /* 0x000fc400078e3cff */
[----:B----4-:R-:W-:Y:S01]  /*13170*/  LOP3.LUT R3, R28, 0x2, RZ, 0x3c, !PT ;  /* 0x000000021c037812 */ /* 0x010fe200078e3cff */
[----:B------:R-:W-:Y:S04]  /*13180*/  SHFL.IDX PT, R13, R13, R28, 0x1c1f ;  /* 0x001c1f1c0d0d7589 */ /* 0x000fe800000e0000 */
[----:B------:R-:W0:Y:S04]  /*13190*/  SHFL.IDX PT, R60, R60, R3, 0x1c1f ;  /* 0x001c1f033c3c7589 */ /* 0x000e2800000e0000 */
[----:B------:R-:W-:Y:S04]  /*131a0*/  SHFL.IDX PT, R33, R33, R28, 0x1c1f ;  /* 0x001c1f1c21217589 */ /* 0x000fe800000e0000 */
[----:B------:R-:W2:Y:S04]  /*131b0*/  SHFL.IDX PT, R36, R36, R3, 0x1c1f ;  /* 0x001c1f0324247589 */ /* 0x000ea800000e0000 */
[----:B------:R2:W-:Y:S04]  /*131c0*/  SHFL.IDX PT, R12, R25, R28, 0x1c1f ;  /* 0x001c1f1c190c7589 */ /* 0x0005e800000e0000 */
[----:B------:R-:W3:Y:S04]  /*131d0*/  SHFL.IDX PT, R15, R56, R3, 0x1c1f ;  /* 0x001c1f03380f7589 */ /* 0x000ee800000e0000 */
[----:B------:R-:W-:Y:S04]  /*131e0*/  SHFL.IDX PT, R35, R35, R28, 0x1c1f ;  /* 0x001c1f1c23237589 */ /* 0x000fe800000e0000 */
[----:B------:R-:W4:Y:S04]  /*131f0*/  SHFL.IDX PT, R34, R34, R3, 0x1c1f ;  /* 0x001c1f0322227589 */ /* 0x000f2800000e0000 */
[----:B------:R-:W-:Y:S04]  /*13200*/  SHFL.IDX PT, R29, R29, R28, 0x1c1f ;  /* 0x001c1f1c1d1d7589 */ /* 0x000fe800000e0000 */
[----:B------:R-:W1:Y:S04]  /*13210*/  SHFL.IDX PT, R30, R30, R3, 0x1c1f ;  /* 0x001c1f031e1e7589 */ /* 0x000e6800000e0000 */
[----:B------:R-:W-:Y:S04]  /*13220*/  SHFL.IDX PT, R37, R37, R28, 0x1c1f ;  /* 0x001c1f1c25257589 */ /* 0x000fe800000e0000 */
[----:B------:R-:W1:Y:S04]  /*13230*/  SHFL.IDX PT, R38, R14, R3, 0x1c1f ;  /* 0x001c1f030e267589 */ /* 0x000e6800000e0000 */
[----:B------:R-:W-:Y:S04]  /*13240*/  SHFL.IDX PT, R31, R31, R28, 0x1c1f ;  /* 0x001c1f1c1f1f7589 */ /* 0x000fe800000e0000 */
[----:B------:R-:W1:Y:S04]  /*13250*/  SHFL.IDX PT, R32, R32, R3, 0x1c1f ;  /* 0x001c1f0320207589 */ /* 0x000e6800000e0000 */
[----:B------:R-:W-:Y:S04]  /*13260*/  SHFL.IDX PT, R39, R39, R28, 0x1c1f ;  /* 0x001c1f1c27277589 */ /* 0x000fe800000e0000 */
[----:B------:R-:W1:Y:S01]  /*13270*/  SHFL.IDX PT, R40, R40, R3, 0x1c1f ;  /* 0x001c1f0328287589 */ /* 0x000e6200000e0000 */
[----:B------:R-:W-:Y:S01]  /*13280*/  LOP3.LUT R6, R41, 0x380, RZ, 0xc0, !PT ;  /* 0x0000038029067812 */ /* 0x000fe200078ec0ff */
[----:B------:R-:W-:-:S03]  /*13290*/  IMAD.X R5, RZ, RZ, R11, P1 ;  /* 0x000000ffff057224 */ /* 0x000fc600008e060b */
[----:B------:R-:W-:Y:S01]  /*132a0*/  SHF.R.U64 R6, R6, 0x3, RZ ;  /* 0x0000000306067819 */ /* 0x000fe200000012ff */
[--C-:B------:R-:W-:Y:S01]  /*132b0*/  IMAD.X R7, RZ, RZ, R11.reuse, P2 ;  /* 0x000000ffff077224 */ /* 0x100fe200010e060b */
[----:B0-----:R-:W-:Y:S01]  /*132c0*/  SEL R24, R13, R60, P0 ;  /* 0x0000003c0d187207 */ /* 0x001fe20000000000 */
[----:B------:R-:W-:Y:S01]  /*132d0*/  IMAD.X R9, RZ, RZ, R11, P3 ;  /* 0x000000ffff097224 */ /* 0x000fe200018e060b */
[----:B------:R-:W-:Y:S02]  /*132e0*/  LOP3.LUT R6, R6, R41, RZ, 0x3c, !PT ;  /* 0x0000002906067212 */ /* 0x000fe400078e3cff */
[----:B------:R-:W-:Y:S02]  /*132f0*/  MOV R11, R10 ;  /* 0x0000000a000b7202 */ /* 0x000fe40000000f00 */
[----:B------:R-:W-:Y:S02]  /*13300*/  SEL R26, R60, R13, P0 ;  /* 0x0000000d3c1a7207 */ /* 0x000fe40000000000 */
[----:B--2---:R-:W-:-:S02]  /*13310*/  SEL R25, R33, R36, P0 ;  /* 0x0000002421197207 */ /* 0x004fc40000000000 */
[----:B------:R-:W-:Y:S01]  /*13320*/  SEL R27, R36, R33, P0 ;  /* 0x00000021241b7207 */ /* 0x000fe20000000000 */
[----:B------:R-:W-:Y:S01]  /*13330*/  BAR.SYNC.DEFER_BLOCKING 0x1, 0x180 ;  /* 0x0046000000007b1d */ /* 0x000fe20000010000 */
[----:B------:R-:W-:Y:S02]  /*13340*/  MOV R36, R6 ;  /* 0x0000000600247202 */ /* 0x000fe40000000f00 */
[----:B------:R-:W-:Y:S02]  /*13350*/  MOV R33, R4 ;  /* 0x0000000400217202 */ /* 0x000fe40000000f00 */
[----:B------:R-:W-:Y:S02]  /*13360*/  MOV R41, R8 ;  /* 0x0000000800297202 */ /* 0x000fe40000000f00 */
[----:B---3--:R-:W-:Y:S02]  /*13370*/  SEL R4, R12, R15, P0 ;  /* 0x0000000f0c047207 */ /* 0x008fe40000000000 */
[----:B------:R-:W-:-:S02]  /*13380*/  SEL R6, R15, R12, P0 ;  /* 0x0000000c0f067207 */ /* 0x000fc40000000000 */
[----:B----4-:R-:W-:Y:S02]  /*13390*/  SEL R5, R35, R34, P0 ;  /* 0x0000002223057207 */ /* 0x010fe40000000000 */
[----:B------:R-:W-:Y:S02]  /*133a0*/  SEL R7, R34, R35, P0 ;  /* 0x0000002322077207 */ /* 0x000fe40000000000 */
[----:B-1----:R-:W-:Y:S02]  /*133b0*/  SEL R8, R29, R30, P0 ;  /* 0x0000001e1d087207 */ /* 0x002fe40000000000 */
[----:B------:R-:W-:Y:S02]  /*133c0*/  SEL R10, R30, R29, P0 ;  /* 0x0000001d1e0a7207 */ /* 0x000fe40000000000 */
[----:B------:R-:W-:Y:S02]  /*133d0*/  SEL R9, R37, R38, P0 ;  /* 0x0000002625097207 */ /* 0x000fe40000000000 */
[----:B------:R-:W-:Y:S01]  /*133e0*/  SEL R12, R31, R32, P0 ;  /* 0x000000201f0c7207 */ /* 0x000fe20000000000 */
[----:B------:R0:W-:Y:S01]  /*133f0*/  STSM.16.M88.4 [R11], R24 ;  /* 0x000000180b007844 */ /* 0x0001e20000000200 */
[----:B------:R-:W-:-:S02]  /*13400*/  SEL R14, R32, R31, P0 ;  /* 0x0000001f200e7207 */ /* 0x000fc40000000000 */
[----:B------:R-:W-:Y:S02]  /*13410*/  SEL R13, R39, R40, P0 ;  /* 0x00000028270d7207 */ /* 0x000fe40000000000 */
[----:B------:R-:W-:Y:S02]  /*13420*/  SEL R15, R40, R39, P0 ;  /* 0x00000027280f7207 */ /* 0x000fe40000000000 */
[----:B------:R-:W-:Y:S01]  /*13430*/  ISETP.NE.U32.AND P1, PT, RZ, UR4, PT ;  /* 0x00000004ff007c0c */ /* 0x000fe2000bf25070 */
[----:B------:R1:W-:Y:S01]  /*13440*/  STSM.16.M88.4 [R41], R4 ;  /* 0x0000000429007844 */ /* 0x0003e20000000200 */
[----:B0-----:R-:W-:Y:S02]  /*13450*/  SEL R11, R38, R37, P0 ;  /* 0x00000025260b7207 */ /* 0x001fe40000000000 */
[----:B------:R-:W-:Y:S02]  /*13460*/  IADD3 R26, P2, R45, UR4, RZ ;  /* 0x000000042d1a7c10 */ /* 0x000fe4000ff5e0ff */
[----:B------:R-:W-:Y:S01]  /*13470*/  ISETP.NE.AND.EX P1, PT, RZ, UR5, PT, P1 ;  /* 0x00000005ff007c0c */ /* 0x000fe2000bf25310 */
[----:B------:R1:W-:Y:S01]  /*13480*/  STSM.16.M88.4 [R36], R8 ;  /* 0x0000000824007844 */ /* 0x0003e20000000200 */
[----:B------:R-:W-:Y:S01]  /*13490*/  IADD3.X R27, R44, UR5, RZ, P2, !PT ;  /* 0x000000052c1b7c10 */ /* 0x000fe200097fe4ff */
[----:B------:R-:W-:-:S02]  /*134a0*/  ULDC.64 UR4, c[0x0][0xbe0] ;  /* 0x0002f80000047ab9 */ /* 0x000fc40000000a00 */
[----:B------:R1:W-:Y:S01]  /*134b0*/  STSM.16.M88.4 [R33], R12 ;  /* 0x0000000c21007844 */ /* 0x0003e20000000200 */
[----:B------:R-:W-:Y:S01]  /*134c0*/  BAR.SYNC.DEFER_BLOCKING 0x1, 0x180 ;  /* 0x0046000000007b1d */ /* 0x000fe20000010000 */
[----:B------:R-:W-:-:S04]  /*134d0*/  ISETP.NE.U32.AND P0, PT, RZ, UR4, PT ;  /* 0x00000004ff007c0c */ /* 0x000fc8000bf05070 */
[----:B------:R-:W-:Y:S02]  /*134e0*/  ISETP.NE.AND.EX P0, PT, RZ, UR5, PT, P0 ;  /* 0x00000005ff007c0c */ /* 0x000fe4000bf05300 */
[----:B------:R-:W-:-:S11]  /*134f0*/  MOV R3, RZ ;  /* 0x000000ff00037202 */ /* 0x000fd60000000f00 */
        /* <DEDUP_REMOVED lines=13> */
.L_x_1932:
        /* <DEDUP_REMOVED lines=14> */
[----:B------:R-:W-:-:S03]  /*136b0*/  ULDC.64 UR4, c[0x0][0xb78] ;  /* 0x0002de0000047ab9 */ /* 0x000fc60000000a00 */
[----:B------:R-:W-:Y:S01]  /*136c0*/  IMAD.IADD R5, R5, 0x1, R7 ;  /* 0x0000000105057824 */ /* 0x000fe200078e0207 */
        /* <DEDUP_REMOVED lines=16> */
[----:B0-----:R-:W-:Y:S02]  /*137d0*/  VIADD R9, R8, 0xffffff80 ;  /* 0xffffff8008097836 */ /* 0x001fe40000000000 */
[----:B------:R-:W-:Y:S01]  /*137e0*/  IMAD.X R13, RZ, RZ, R21, P3 ;  /* 0x000000ffff0d7224 */ /* 0x000fe200018e0615 */
[----:B------:R-:W-:Y:S02]  /*137f0*/  SHF.R.U64 R15, R15, 0x3, RZ ;  /* 0x000000030f0f7819 */ /* 0x000fe400000012ff */
[----:B------:R-:W-:-:S04]  /*13800*/  SHF.R.S32.HI R8, RZ, 0x1f, R9 ;  /* 0x0000001fff087819 */ /* 0x000fc80000011409 */
[----:B------:R-:W-:-:S04]  /*13810*/  LEA.HI R8, R8, R9, RZ, 0x7 ;  /* 0x0000000908087211 */ /* 0x000fc800078f38ff */
[----:B------:R-:W-:-:S05]  /*13820*/  LOP3.LUT R8, R8, 0xffffff80, RZ, 0xc0, !PT ;  /* 0xffffff8008087812 */ /* 0x000fca00078ec0ff */
[----:B------:R-:W-:Y:S01]  /*13830*/  IMAD.IADD R8, R9, 0x1, -R8 ;  /* 0x0000000109087824 */ /* 0x000fe200078e0a08 */
[----:B------:R-:W-:-:S04]  /*13840*/  SHF.R.S32.HI R9, RZ, 0x1f, R11 ;  /* 0x0000001fff097819 */ /* 0x000fc8000001140b */
[----:B------:R-:W-:Y:S02]  /*13850*/  LOP3.LUT P0, RZ, R8, 0x3, RZ, 0xc0, !PT ;  /* 0x0000000308ff7812 */ /* 0x000fe4000780c0ff */
[----:B------:R-:W-:Y:S02]  /*13860*/  IADD3.X R9, R9, R5, R6, P1, !PT ;  /* 0x0000000509097210 */ /* 0x000fe40000ffe406 */
[C---:B------:R-:W-:Y:S02]  /*13870*/  IADD3 R5, R11.reuse, 0x8, RZ ;  /* 0x000000080b057810 */ /* 0x040fe40007ffe0ff */
[-C--:B-----5:R-:W-:Y:S02]  /*13880*/  ISETP.GE.OR P1, PT, R11, R32.reuse, P0 ;  /* 0x000000200b00720c */ /* 0x0a0fe40000726670 */
[----:B------:R-:W-:Y:S02]  /*13890*/  ISETP.GE.OR P0, PT, R5, R32, P0 ;  /* 0x000000200500720c */ /* 0x000fe40000706670 */
[----:B------:R-:W-:Y:S01]  /*138a0*/  LEA.HI.X R31, R4, UR5, R9, 0x2, P2 ;  /* 0x00000005041f7c11 */ /* 0x000fe200090f1409 */
[----:B------:R-:W-:Y:S01]  /*138b0*/  IMAD.MOV.U32 R28, RZ, RZ, R40 ;  /* 0x000000ffff1c7224 */ /* 0x000fe200078e0028 */
[C---:B------:R-:W-:Y:S01]  /*138c0*/  IADD3 R11, P2, R20.reuse, 0x1800, RZ ;  /* 0x00001800140b7810 */ /* 0x040fe20007f5e0ff */
[----:B------:R-:W-:Y:S01]  /*138d0*/  ULDC.64 UR4, c[0x0][0xaa0] ;  /* 0x0002a80000047ab9 */ /* 0x000fe20000000a00 */
[----:B------:R-:W-:-:S02]  /*138e0*/  IADD3 R5, P4, R20, 0x4800, RZ ;  /* 0x0000480014057810 */ /* 0x000fc40007f9e0ff */
[----:B------:R-:W-:Y:S01]  /*138f0*/  LOP3.LUT R8, R11, 0x380, RZ, 0xc0, !PT ;  /* 0x000003800b087812 */ /* 0x000fe200078ec0ff */
[--C-:B------:R-:W-:Y:S01]  /*13900*/  IMAD.X R9, RZ, RZ, R21.reuse, P2 ;  /* 0x000000ffff097224 */ /* 0x100fe200010e0615 */
[----:B------:R-:W-:Y:S01]  /*13910*/  LOP3.LUT R6, R7, 0x380, RZ, 0xc0, !PT ;  /* 0x0000038007067812 */ /* 0x000fe200078ec0ff */
[----:B------:R-:W-:Y:S01]  /*13920*/  IMAD.X R25, RZ, RZ, R21, P4 ;  /* 0x000000ffff197224 */ /* 0x000fe200020e0615 */
[----:B------:R-:W-:Y:S01]  /*13930*/  LOP3.LUT R4, R5, 0x380, RZ, 0xc0, !PT ;  /* 0x0000038005047812 */ /* 0x000fe200078ec0ff */
[----:B------:R-:W-:Y:S01]  /*13940*/  @!P1 STG.E desc[UR40][R30.64], R0 ;  /* 0x000000001e009986 */ /* 0x000fe2000c101928 */
        /* <DEDUP_REMOVED lines=9> */
[----:B------:R-:W-:-:S03]  /*139e0*/  SHF.R.S32.HI R29, RZ, 0x1f, R40 ;  /* 0x0000001fff1d7819 */ /* 0x000fc60000011428 */
[----:B------:R1:W5:Y:S01]  /*139f0*/  LD.E.128 R4, desc[UR40][R20.64] ;  /* 0x0000002814047980 */ /* 0x000362000c101d00 */
[----:B------:R-:W-:-:S03]  /*13a00*/  SHF.R.S32.HI R39, RZ, 0x1f, R38 ;  /* 0x0000001fff277819 */ /* 0x000fc60000011426 */
[----:B------:R-:W5:Y:S04]  /*13a10*/  LD.E.128 R12, desc[UR40][R12.64] ;  /* 0x000000280c0c7980 */ /* 0x000f68000c101d00 */
[----:B------:R-:W5:Y:S01]  /*13a20*/  LD.E.128 R24, desc[UR40][R24.64] ;  /* 0x0000002818187980 */ /* 0x000f62000c101d00 */
[----:B------:R-:W-:Y:S01]  /*13a30*/  IMAD R34, R34, UR4, RZ ;  /* 0x0000000422227c24 */ /* 0x000fe2000f8e02ff */
[----:B------:R-:W-:Y:S01]  /*13a40*/  @!PT LDS RZ, [RZ] ;  /* 0x00000000fffff984 */ /* 0x000fe20000000800 */
[----:B------:R-:W-:Y:S01]  /*13a50*/  @!PT LDS RZ, [RZ] ;  /* 0x00000000fffff984 */ /* 0x000fe20000000800 */
[----:B------:R-:W-:Y:S01]  /*13a60*/  @!PT LDS RZ, [RZ] ;  /* 0x00000000fffff984 */ /* 0x000fe20000000800 */
[----:B------:R-:W-:Y:S01]  /*13a70*/  @!PT LDS RZ, [RZ] ;  /* 0x00000000fffff984 */ /* 0x000fe20000000800 */
[----:B------:R2:W-:Y:S06]  /*13a80*/  MEMBAR.ALL.CTA ;  /* 0x0000000000007992 */ /* 0x0005ec0000008000 */
[----:B--2---:R-:W2:Y:S01]  /*13a90*/  FENCE.VIEW.ASYNC.S ;  /* 0x00000000000073c6 */ /* 0x004ea20000000000 */
[----:B------:R-:W-:Y:S01]  /*13aa0*/  IMAD.WIDE.U32 R28, R3, UR4, R28 ;  /* 0x00000004031c7c25 */ /* 0x000fe2000f8e001c */
[----:B------:R-:W-:-:S03]  /*13ab0*/  ULDC UR4, c[0x0][0xa8c] ;  /* 0x0002a30000047ab9 */ /* 0x000fc60000000800 */
[----:B0-----:R-:W-:Y:S01]  /*13ac0*/  IMAD R2, R35, UR6, RZ ;  /* 0x0000000623027c24 */ /* 0x001fe2000f8e02ff */
[----:B------:R-:W-:Y:S01]  /*13ad0*/  ISETP.GE.AND P0, PT, R40, UR4, PT ;  /* 0x0000000428007c0c */ /* 0x000fe2000bf06270 */
[C---:B------:R-:W-:Y:S01]  /*13ae0*/  VIADD R0, R38.reuse, 0x30 ;  /* 0x0000003026007836 */ /* 0x040fe20000000000 */
[----:B------:R0:W-:Y:S01]  /*13af0*/  STL [R1+0x3c], R39 ;  /* 0x00003c2701007387 */ /* 0x0001e20000100800 */
[C---:B-1----:R-:W-:Y:S02]  /*13b00*/  VIADD R20, R38.reuse, 0x60 ;  /* 0x0000006026147836 */ /* 0x042fe40000000000 */
[----:B------:R-:W-:Y:S02]  /*13b10*/  IMAD R35, R37, -0xc0, R32 ;  /* 0xffffff4025237824 */ /* 0x000fe400078e0220 */
[----:B------:R-:W-:Y:S02]  /*13b20*/  VIADD R21, R38, 0x90 ;  /* 0x0000009026157836 */ /* 0x000fe40000000000 */
[----:B------:R-:W-:Y:S01]  /*13b30*/  IMAD R3, R3, UR5, R34 ;  /* 0x0000000503037c24 */ /* 0x000fe2000f8e0222 */
[-C--:B------:R-:W-:Y:S01]  /*13b40*/  ISETP.GE.OR P3, PT, R0, R35.reuse, P0 ;  /* 0x000000230000720c */ /* 0x080fe20000766670 */
[----:B------:R-:W-:Y:S01]  /*13b50*/  IMAD R31, R42, UR7, R2 ;  /* 0x000000072a1f7c24 */ /* 0x000fe2000f8e0202 */
[-C--:B------:R-:W-:Y:S01]  /*13b60*/  ISETP.GE.OR P1, PT, R20, R35.reuse, P0 ;  /* 0x000000231400720c */ /* 0x080fe20000726670 */
[----:B------:R-:W-:Y:S01]  /*13b70*/  IMAD.IADD R29, R29, 0x1, R3 ;  /* 0x000000011d1d7824 */ /* 0x000fe200078e0203 */
[-C--:B------:R-:W-:Y:S01]  /*13b80*/  ISETP.GE.OR P2, PT, R21, R35.reuse, P0 ;  /* 0x000000231500720c */ /* 0x080fe20000746670 */
[----:B------:R-:W-:Y:S01]  /*13b90*/  ULDC.64 UR4, c[0x0][0xae8] ;  /* 0x0002ba0000047ab9 */ /* 0x000fe20000000a00 */
[----:B------:R-:W-:Y:S01]  /*13ba0*/  ISETP.GE.OR P0, PT, R38, R35, P0 ;  /* 0x000000232600720c */ /* 0x000fe20000706670 */
[----:B------:R-:W-:Y:S01]  /*13bb0*/  IMAD.WIDE.U32 R2, R42, UR6, R28 ;  /* 0x000000062a027c25 */ /* 0x000fe2000f8e001c */
[----:B------:R-:W-:-:S03]  /*13bc0*/  IADD3 R0, R16, 0x13220, RZ ;  /* 0x0001322010007810 */ /* 0x000fc60007ffe0ff */
[----:B------:R-:W-:Y:S01]  /*13bd0*/  IMAD.IADD R3, R3, 0x1, R31 ;  /* 0x0000000103037824 */ /* 0x000fe200078e021f */
[----:B------:R-:W-:Y:S01]  /*13be0*/  PRMT R0, RZ, 0x654, R0 ;  /* 0x00000654ff007816 */ /* 0x000fe20000000000 */
[----:B------:R-:W-:Y:S02]  /*13bf0*/  IMAD R20, R36, UR4, RZ ;  /* 0x0000000424147c24 */ /* 0x000fe4000f8e02ff */
[C---:B------:R-:W-:Y:S01]  /*13c00*/  IMAD.WIDE.U32 R30, R33.reuse, UR4, R2 ;  /* 0x00000004211e7c25 */ /* 0x040fe2000f8e0002 */
[----:B--2---:R0:W-:Y:S03]  /*13c10*/  SYNCS.ARRIVE.TRANS64.RED.A1T0 RZ, [R0+URZ], RZ ;  /* 0x000000ff00ff79a7 */ /* 0x0041e6000810043f */
        /* <DEDUP_REMOVED lines=15> */
.L_x_1934:
[----:B------:R-:W-:Y:S05]  /*13d10*/  BSYNC B1 ;  /* 0x0000000000017941 */ /* 0x000fea0003800000 */
.L_x_1933:
        /* <DEDUP_REMOVED lines=15> */
.L_x_1936:
[----:B------:R-:W-:Y:S05]  /*13e10*/  BSYNC B1 ;  /* 0x0000000000017941 */ /* 0x000fea0003800000 */
.L_x_1935:
[----:B------:R-:W-:Y:S04]  /*13e20*/  BSSY B1, `(.L_x_1937) ;  /* 0x000000f000017945 */ /* 0x000fe80003800000 */
[----:B------:R-:W-:Y:S05]  /*13e30*/  @P1 BRA `(.L_x_1938) ;  /* 0x0000000000341947 */ /* 0x000fea0003800000 */
[----:B01---5:R-:W-:Y:S01]  /*13e40*/  IADD3 R5, P0, R28, 0x60, RZ ;  /* 0x000000601c057810 */ /* 0x023fe20007f1e0ff */
        /* <DEDUP_REMOVED lines=12> */
.L_x_1938:
[----:B------:R-:W-:Y:S05]  /*13f10*/  BSYNC B1 ;  /* 0x0000000000017941 */ /* 0x000fea0003800000 */
.L_x_1937:
        /* <DEDUP_REMOVED lines=15> */
.L_x_1931:
[----:B------:R-:W2:Y:S01]  /*14010*/  LDL.LU R4, [R1+0x4c] ;  /* 0x00004c0001047983 */ /* 0x000ea20000300800 */
        /* <DEDUP_REMOVED lines=24> */
.L_x_1940:
        /* <DEDUP_REMOVED lines=34> */
.L_x_1942:
[----:B------:R-:W-:Y:S05]  /*143c0*/  BSYNC B1 ;  /* 0x0000000000017941 */ /* 0x000fea0003800000 */
.L_x_1941:
        /* <DEDUP_REMOVED lines=12> */
[----:B------:R-:W-:-:S02]  /*14490*/  IMAD R4, R8, UR6, RZ ;  /* 0x0000000608047c24 */ /* 0x000fc4000f8e02ff */
[----:B------:R-:W-:Y:S02]  /*144a0*/  IMAD.IADD R3, R3, 0x1, R7 ;  /* 0x0000000103037824 */ /* 0x000fe400078e0207 */
[----:B------:R-:W-:Y:S02]  /*144b0*/  IMAD R6, R12, -0xc0, R0 ;  /* 0xffffff400c067824 */ /* 0x000fe400078e0200 */
[C---:B------:R-:W-:Y:S02]  /*144c0*/  IMAD R5, R13.reuse, UR7, R4 ;  /* 0x000000070d057c24 */ /* 0x040fe4000f8e0204 */
[----:B------:R-:W-:-:S04]  /*144d0*/  IMAD.WIDE.U32 R2, R13, UR6, R2 ;  /* 0x000000060d027c25 */ /* 0x000fc8000f8e0002 */
[----:B------:R-:W-:Y:S02]  /*144e0*/  IMAD.IADD R3, R3, 0x1, R5 ;  /* 0x0000000103037824 */ /* 0x000fe400078e0205 */
[----:B------:R-:W-:Y:S02]  /*144f0*/  IMAD R0, R9, UR4, RZ ;  /* 0x0000000409007c24 */ /* 0x000fe4000f8e02ff */
[----:B------:R-:W-:-:S04]  /*14500*/  IMAD.WIDE.U32 R4, R11, UR4, R2 ;  /* 0x000000040b047c25 */ /* 0x000fc8000f8e0002 */
[----:B------:R-:W-:-:S04]  /*14510*/  IMAD R9, R11, UR5, R0 ;  /* 0x000000050b097c24 */ /* 0x000fc8000f8e0200 */
[----:B------:R-:W-:Y:S02]  /*14520*/  IMAD.IADD R11, R5, 0x1, R9 ;  /* 0x00000001050b7824 */ /* 0x000fe400078e0209 */
[C---:B--2---:R-:W-:Y:S02]  /*14530*/  VIADD R7, R14.reuse, 0x30 ;  /* 0x000000300e077836 */ /* 0x044fe40000000000 */
[----:B------:R-:W-:-:S03]  /*14540*/  VIADD R13, R14, 0x60 ;  /* 0x000000600e0d7836 */ /* 0x000fc60000000000 */
[-C--:B------:R-:W-:Y:S02]  /*14550*/  ISETP.GE.OR P3, PT, R7, R6.reuse, P0 ;  /* 0x000000060700720c */ /* 0x080fe40000766670 */
[C---:B------:R-:W-:Y:S02]  /*14560*/  IADD3 R7, R14.reuse, 0x90, RZ ;  /* 0x000000900e077810 */ /* 0x040fe40007ffe0ff */
[-C--:B------:R-:W-:Y:S02]  /*14570*/  ISETP.GE.OR P1, PT, R13, R6.reuse, P0 ;  /* 0x000000060d00720c */ /* 0x080fe40000726670 */
[-C--:B------:R-:W-:Y:S02]  /*14580*/  ISETP.GE.OR P2, PT, R7, R6.reuse, P0 ;  /* 0x000000060700720c */ /* 0x080fe40000746670 */
[----:B------:R-:W-:Y:S01]  /*14590*/  ISETP.GE.OR P0, PT, R14, R6, P0 ;  /* 0x000000060e00720c */ /* 0x000fe20000706670 */
[--C-:B------:R-:W-:Y:S01]  /*145a0*/  IMAD.MOV.U32 R6, RZ, RZ, R14.reuse ;  /* 0x000000ffff067224 */ /* 0x100fe200078e000e */
[----:B------:R-:W-:-:S03]  /*145b0*/  SHF.R.S32.HI R7, RZ, 0x1f, R14 ;  /* 0x0000001fff077819 */ /* 0x000fc6000001140e */
[----:B------:R-:W-:-:S08]  /*145c0*/  IMAD.WIDE R6, R12, 0xc0, R6 ;  /* 0x000000c00c067825 */ /* 0x000fd000078e0206 */
        /* <DEDUP_REMOVED lines=12> */
.L_x_1944:
[----:B------:R-:W-:Y:S05]  /*14690*/  BSYNC B1 ;  /* 0x0000000000017941 */ /* 0x000fea0003800000 */
.L_x_1943:
        /* <DEDUP_REMOVED lines=15> */
.L_x_1946:
[----:B------:R-:W-:Y:S05]  /*14790*/  BSYNC B1 ;  /* 0x0000000000017941 */ /* 0x000fea0003800000 */
.L_x_1945:
[----:B------:R-:W-:Y:S04]  /*147a0*/  BSSY B1, `(.L_x_1947) ;  /* 0x000000f000017945 */ /* 0x000fe80003800000 */
[----:B------:R-:W-:Y:S05]  /*147b0*/  @P1 BRA `(.L_x_1948) ;  /* 0x0000000000341947 */ /* 0x000fea0003800000 */
[----:B0-2---:R-:W-:Y:S01]  /*147c0*/  IADD3 R9, P0, R6, 0x60, RZ ;  /* 0x0000006006097810 */ /* 0x005fe20007f1e0ff */
        /* <DEDUP_REMOVED lines=12> */
.L_x_1948:
[----:B------:R-:W-:Y:S05]  /*14890*/  BSYNC B1 ;  /* 0x0000000000017941 */ /* 0x000fea0003800000 */
.L_x_1947:
        /* <DEDUP_REMOVED lines=14> */
.L_x_1939:
[----:B------:R-:W-:Y:S05]  /*14980*/  BSYNC B0 ;  /* 0x0000000000007941 */ /* 0x000fea0003800000 */
.L_x_1930:
[----:B------:R-:W3:Y:S01]  /*14990*/  LDL R0, [R1+0xc] ;  /* 0x00000c0001007983 */ /* 0x000ee20000100800 */
[----:B------:R-:W-:Y:S02]  /*149a0*/  ULDC UR4, c[0x0][0xc14] ;  /* 0x0003050000047ab9 */ /* 0x000fe40000000800 */
[----:B---3--:R-:W-:-:S13]  /*149b0*/  ISETP.GE.AND P0, PT, R0, UR4, PT ;  /* 0x0000000400007c0c */ /* 0x008fda000bf06270 */
[----:B------:R-:W-:Y:S05]  /*149c0*/  @!P0 BRA `(.L_x_1949) ;  /* 0xfffffec400ac8947 */ /* 0x000fea000383ffff */
[----:B------:R-:W-:Y:S05]  /*149d0*/  BRA `(.L_x_1822) ;  /* 0x0000005400587947 */ /* 0x000fea0003800000 */
.L_x_1820:
[----:B------:R-:W-:-:S08]  /*149e0*/  NOP ;  /* 0x0000000000007918 */ /* 0x000fd00000000000 */
[----:B--2---:R-:W0:-:S00]  /*149f0*/  USETMAXREG.DEALLOC.CTAPOOL 0x20 ;  /* 0x00000020000079c8 */ /* 0x004e0000080e0500 */
        /* <DEDUP_REMOVED lines=14> */
.L_x_1950:
        /* <DEDUP_REMOVED lines=42> */
.L_x_1956:
[----:B------:R-:W-:Y:S01]  /*14d80*/  UIADD3 UR4, UR4, 0x1f, URZ ;  /* 0x0000001f04047890 */ /* 0x000fe2000fffe03f */
[----:B------:R-:W-:-:S05]  /*14d90*/  IMAD.U32 R19, RZ, RZ, UR7 ;  /* 0x00000007ff137e24 */ /* 0x000fca000f8e00ff */
[----:B0-----:R-:W-:-:S13]  /*14da0*/  ISETP.LE.AND P6, PT, R6, UR4, PT ;  /* 0x0000000406007c0c */ /* 0x001fda000bfc3270 */
[----:B------:R-:W-:Y:S05]  /*14db0*/  @P6 BRA `(.L_x_1953) ;  /* 0x0000000400ac6947 */ /* 0x000fea0003800000 */
[----:B------:R-:W-:Y:S01]  /*14dc0*/  VIADD R7, R5, UR4 ;  /* 0x0000000405077c36 */ /* 0x000fe20008000000 */
[----:B------:R-:W-:Y:S01]  /*14dd0*/  BSSY B0, `(.L_x_1954) ;  /* 0x0000007000007945 */ /* 0x000fe20003800000 */
[----:B------:R-:W-:-:S03]  /*14de0*/  MOV R0, RZ ;  /* 0x000000ff00007202 */ /* 0x000fc60000000f00 */
[----:B------:R-:W-:-:S13]  /*14df0*/  ISETP.GE.OR P6, PT, R7, R6, !P0 ;  /* 0x000000060700720c */ /* 0x000fda00047c6670 */
[----:B------:R-:W-:Y:S05]  /*14e00*/  @P6 BRA `(.L_x_1955) ;  /* 0x00000000000c6947 */ /* 0x000fea0003800000 */
[----:B------:R-:W0:Y:S02]  /*14e10*/  LDC.64 R2, c[0x0][0xc58] ;  /* 0x00031600ff027b82 */ /* 0x000e240000000a00 */
[----:B0-----:R-:W-:-:S05]  /*14e20*/  IMAD.WIDE R2, R7, 0x4, R2 ;  /* 0x0000000407027825 */ /* 0x001fca00078e0202 */
[----:B------:R0:W5:Y:S02]  /*14e30*/  LDG.E R0, desc[UR40][R2.64] ;  /* 0x0000002802007981 */ /* 0x000164000c1e1900 */
.L_x_1955:
[----:B------:R-:W-:Y:S05]  /*14e40*/  BSYNC B0 ;  /* 0x0000000000007941 */ /* 0x000fea0003800000 */
.L_x_1954:
        /* <DEDUP_REMOVED lines=22> */
.L_x_1952:
[----:B------:R-:W-:-:S04]  /*14fb0*/  IMAD.IADD R9, R4, 0x1, -R9 ;  /* 0x0000000104097824 */ /* 0x000fc800078e0a09 */
[----:B------:R-:W-:-:S05]  /*14fc0*/  IMAD R2, R6, UR5, R9 ;  /* 0x0000000506027c24 */ /* 0x000fca000f8e0209 */
[----:B------:R-:W-:Y:S02]  /*14fd0*/  ISETP.GT.AND P0, PT, R2, UR6, PT ;  /* 0x0000000602007c0c */ /* 0x000fe4000bf04270 */
[----:B------:R-:W0:Y:S11]  /*14fe0*/  LDC.64 R2, c[0x0][0xc68] ;  /* 0x00031a00ff027b82 */ /* 0x000e360000000a00 */
[----:B------:R-:W-:-:S04]  /*14ff0*/  VOTE.ANY R10, PT, !P0 ;  /* 0x00000000000a7806 */ /* 0x000fc800040e0100 */
[----:B------:R-:W1:Y:S02]  /*15000*/  POPC R13, R10 ;  /* 0x0000000a000d7309 */ /* 0x000e640000000000 */
[----:B-1----:R-:W-:-:S05]  /*15010*/  IADD3 R19, R13, UR4, RZ ;  /* 0x000000040d137c10 */ /* 0x002fca000fffe0ff */
        /* <DEDUP_REMOVED lines=14> */
.L_x_1957:
        /* <DEDUP_REMOVED lines=21> */
[----:B------:R-:W-:-:S03]  /*15250*/  IMAD.MOV R2, RZ, RZ, -R2 ;  /* 0x000000ffff027224 */ /* 0x000fc600078e0a02 */
[----:B------:R-:W-:Y:S01]  /*15260*/  IADD3 R8, -R6, RZ, RZ ;  /* 0x000000ff06087210 */ /* 0x000fe20007ffe1ff */
        /* <DEDUP_REMOVED lines=22> */
[----:B------:R-:W-:Y:S02]  /*153d0*/  ISETP.GE.AND P2, PT, R3, RZ, PT ;  /* 0x000000ff0300720c */ /* 0x000fe40003f46270 */
[----:B------:R-:W-:-:S05]  /*153e0*/  IADD3 R3, R4, R6, RZ ;  /* 0x0000000604037210 */ /* 0x000fca0007ffe0ff */
        /* <DEDUP_REMOVED lines=8> */
.L_x_1953:
[----:B------:R-:W-:Y:S02]  /*15470*/  IMAD.MOV.U32 R17, RZ, RZ, RZ ;  /* 0x000000ffff117224 */ /* 0x000fe400078e00ff */
[----:B------:R-:W-:Y:S02]  /*15480*/  IMAD.U32 R16, RZ, RZ, UR6 ;  /* 0x00000006ff107e24 */ /* 0x000fe4000f8e00ff */
[----:B------:R-:W-:-:S07]  /*15490*/  IMAD.MOV.U32 R18, RZ, RZ, RZ ;  /* 0x000000ffff127224 */ /* 0x000fce00078e00ff */
.L_x_1958:
[----:B------:R-:W-:-:S13]  /*154a0*/  ISETP.NE.AND P0, PT, R5, RZ, PT ;  /* 0x000000ff0500720c */ /* 0x000fda0003f05270 */
[----:B------:R-:W0:Y:S01]  /*154b0*/  @!P0 S2R R3, SR_CgaCtaId ;  /* 0x0000000000038919 */ /* 0x000e220000008800 */
[----:B------:R-:W-:-:S04]  /*154c0*/  @!P0 MOV R0, 0x400 ;  /* 0x0000040000008802 */ /* 0x000fc80000000f00 */
[----:B0-----:R-:W-:-:S05]  /*154d0*/  @!P0 LEA R0, R3, R0, 0x18 ;  /* 0x0000000003008211 */ /* 0x001fca00078ec0ff */
[----:B------:R1:W-:Y:S01]  /*154e0*/  @!P0 STS.128 [R0+0x132d0], R16 ;  /* 0x0132d01000008388 */ /* 0x0003e20000000c00 */
[----:B------:R-:W-:Y:S06]  /*154f0*/  BAR.ARV 0x5, 0x200 ;  /* 0x0148000000007b1d */ /* 0x000fec0000002000 */
.L_x_1951:
[----:B------:R2:W-:Y:S01]  /*15500*/  STL [R1+0x1c], RZ ;  /* 0x00001cff01007387 */ /* 0x0005e20000100800 */
[----:B------:R-:W-:Y:S01]  /*15510*/  ULDC UR4, c[0x0][0xc14] ;  /* 0x0003050000047ab9 */ /* 0x000fe20000000800 */
[----:B------:R-:W-:Y:S01]  /*15520*/  IMAD.MOV.U32 R25, RZ, RZ, 0x1 ;  /* 0x00000001ff197424 */ /* 0x000fe200078e00ff */
[----:B0-----:R-:W-:Y:S01]  /*15530*/  ISETP.GE.AND P0, PT, R19, UR4, PT ;  /* 0x0000000413007c0c */ /* 0x001fe2000bf06270 */
[----:B------:R-:W-:-:S12]  /*15540*/  IMAD.MOV.U32 R22, RZ, RZ, RZ ;  /* 0x000000ffff167224 */ /* 0x000fd800078e00ff */
[----:B--2---:R-:W-:Y:S05]  /*15550*/  @P0 BRA `(.L_x_1959) ;  /* 0x0000004400800947 */ /* 0x004fea0003800000 */
[----:B------:R-:W2:Y:S01]  /*15560*/  LDL R6, [R1+0x20] ;  /* 0x0000200001067983 */ /* 0x000ea20000100800 */
[----:B-1----:R-:W0:Y:S01]  /*15570*/  S2R R0, SR_TID.X ;  /* 0x0000000000007919 */ /* 0x002e220000002100 */
[----:B------:R-:W1:Y:S01]  /*15580*/  S2R R8, SR_TID.X ;  /* 0x0000000000087919 */ /* 0x000e620000002100 */
[----:B0-----:R-:W-:Y:S01]  /*15590*/  LOP3.LUT R0, R0, 0x7f, RZ, 0xc0, !PT ;  /* 0x0000007f00007812 */ /* 0x001fe200078ec0ff */
[----:B-1----:R-:W-:Y:S01]  /*155a0*/  IMAD.SHL.U32 R29, R8, 0x40, RZ ;  /* 0x00000040081d7824 */ /* 0x002fe200078e00ff */
[----:B------:R-:W-:-:S03]  /*155b0*/  SHF.R.U32.HI R3, RZ, 0x1, R8 ;  /* 0x00000001ff037819 */ /* 0x000fc60000011608 */
[----:B------:R-:W-:Y:S01]  /*155c0*/  IMAD.SHL.U32 R4, R0, 0x10, RZ ;  /* 0x0000001000047824 */ /* 0x000fe200078e00ff */
[----:B------:R-:W-:Y:S02]  /*155d0*/  LOP3.LUT R0, R29, 0x180, RZ, 0xc0, !PT ;  /* 0x000001801d007812 */ /* 0x000fe400078ec0ff */
[----:B------:R-:W-:Y:S02]  /*155e0*/  SHF.L.U32 R2, R8, 0x5, RZ ;  /* 0x0000000508027819 */ /* 0x000fe400000006ff */
[----:B------:R-:W-:Y:S01]  /*155f0*/  LOP3.LUT R0, R0, 0x30, R3, 0xf8, !PT ;  /* 0x0000003000007812 */ /* 0x000fe200078ef803 */
[----:B------:R-:W-:Y:S01]  /*15600*/  IMAD.SHL.U32 R3, R8, 0x8, RZ ;  /* 0x0000000808037824 */ /* 0x000fe200078e00ff */
[----:B------:R-:W-:-:S04]  /*15610*/  LOP3.LUT R5, R4, 0x600, RZ, 0xc0, !PT ;  /* 0x0000060004057812 */ /* 0x000fc800078ec0ff */
[--C-:B------:R-:W-:Y:S02]  /*15620*/  LOP3.LUT R5, R5, 0x60, R2.reuse, 0xf8, !PT ;  /* 0x0000006005057812 */ /* 0x100fe400078ef802 */
[----:B------:R-:W-:Y:S02]  /*15630*/  LOP3.LUT R0, R0, 0x30, R3, 0x78, !PT ;  /* 0x0000003000007812 */ /* 0x000fe400078e7803 */
[----:B------:R-:W-:Y:S02]  /*15640*/  LOP3.LUT R4, R2, 0x80, RZ, 0xc0, !PT ;  /* 0x0000008002047812 */ /* 0x000fe400078ec0ff */
[----:B------:R-:W-:Y:S02]  /*15650*/  LOP3.LUT R5, R5, 0x100, R2, 0xf8, !PT ;  /* 0x0000010005057812 */ /* 0x000fe400078ef802 */
[----:B------:R-:W-:Y:S01]  /*15660*/  LOP3.LUT R29, R0, 0x640, R29, 0xf8, !PT ;  /* 0x00000640001d7812 */ /* 0x000fe200078ef81d */
[----:B------:R-:W-:Y:S01]  /*15670*/  IMAD.SHL.U32 R7, R8, 0x4, RZ ;  /* 0x0000000408077824 */ /* 0x000fe200078e00ff */
[----:B------:R-:W-:Y:S01]  /*15680*/  LOP3.LUT R4, R4, 0x10, R8, 0xf8, !PT ;  /* 0x0000001004047812 */ /* 0x000fe200078ef808 */
[----:B------:R-:W-:Y:S03]  /*15690*/  BSSY B7, `(.L_x_1959) ;  /* 0x000044c000077945 */ /* 0x000fe60003800000 */
[----:B------:R-:W-:Y:S01]  /*156a0*/  LOP3.LUT R4, R4, 0x10, R7, 0x78, !PT ;  /* 0x0000001004047812 */ /* 0x000fe200078e7807 */
[----:B------:R-:W-:-:S02]  /*156b0*/  IMAD.MOV.U32 R26, RZ, RZ, 0x1 ;  /* 0x00000001ff1a7424 */ /* 0x000fc400078e00ff */
[----:B------:R-:W-:Y:S01]  /*156c0*/  IMAD.MOV.U32 R24, RZ, RZ, RZ ;  /* 0x000000ffff187224 */ /* 0x000fe200078e00ff */
[----:B------:R-:W-:Y:S01]  /*156d0*/  LOP3.LUT R28, R5, R4, RZ, 0xfc, !PT ;  /* 0x00000004051c7212 */ /* 0x000fe200078efcff */
[----:B------:R-:W-:Y:S02]  /*156e0*/  IMAD.MOV.U32 R22, RZ, RZ, RZ ;  /* 0x000000ffff167224 */ /* 0x000fe400078e00ff */
[----:B------:R-:W-:Y:S01]  /*156f0*/  IMAD.MOV.U32 R25, RZ, RZ, 0x1 ;  /* 0x00000001ff197424 */ /* 0x000fe200078e00ff */
[----:B------:R-:W-:Y:S01]  /*15700*/  ULDC UR36, c[0x0][0xc] ;  /* 0x0000030000247ab9 */ /* 0x000fe20000000800 */
[----:B------:R-:W-:Y:S01]  /*15710*/  ULDC.64 UR38, c[0x0][0x198] ;  /* 0x0000660000267ab9 */ /* 0x000fe20000000a00 */
[C---:B--2---:R-:W-:Y:S02]  /*15720*/  LOP3.LUT R2, R6.reuse, 0x1, RZ, 0xfc, !PT ;  /* 0x0000000106027812 */ /* 0x044fe400078efcff */
[----:B------:R-:W-:-:S03]  /*15730*/  LOP3.LUT R0, R6, 0x2, RZ, 0xfc, !PT ;  /* 0x0000000206007812 */ /* 0x000fc600078efcff */
[----:B------:R0:W-:Y:S04]  /*15740*/  STL [R1+0x28], R2 ;  /* 0x0000280201007387 */ /* 0x0001e80000100800 */
[----:B------:R0:W-:Y:S04]  /*15750*/  STL [R1+0x14], R0 ;  /* 0x0000140001007387 */ /* 0x0001e80000100800 */
[----:B------:R0:W-:Y:S02]  /*15760*/  STL [R1+0x1c], RZ ;  /* 0x00001cff01007387 */ /* 0x0001e40000100800 */
.L_x_2056:
[----:B0-----:R-:W0:Y:S02]  /*15770*/  LDC.64 R2, c[0x0][0xc60] ;  /* 0x00031800ff027b82 */ /* 0x001e240000000a00 */
[----:B0-----:R-:W-:-:S05]  /*15780*/  IMAD.WIDE R2, R19, 0x4, R2 ;  /* 0x0000000413027825 */ /* 0x001fca00078e0202 */
[----:B------:R-:W2:Y:S01]  /*15790*/  LDG.E R14, desc[UR40][R2.64] ;  /* 0x00000028020e7981 */ /* 0x000ea2000c1e1900 */
[----:B------:R-:W-:Y:S05]  /*157a0*/  YIELD ;  /* 0x0000000000007946 */ /* 0x000fea0003800000 */
[----:B------:R-:W-:Y:S01]  /*157b0*/  ULDC.64 UR4, c[0x0][0xa28] ;  /* 0x00028a0000047ab9 */ /* 0x000fe20000000a00 */
[----:B------:R-:W-:Y:S01]  /*157c0*/  ULDC.64 UR8, c[0x0][0xa18] ;  /* 0x0002860000087ab9 */ /* 0x000fe20000000a00 */
[----:B------:R-:W-:Y:S01]  /*157d0*/  ISETP.NE.U32.AND P0, PT, RZ, UR4, PT ;  /* 0x00000004ff007c0c */ /* 0x000fe2000bf05070 */
[----:B------:R-:W-:Y:S01]  /*157e0*/  ULDC.64 UR6, c[0x0][0xa00] ;  /* 0x0002800000067ab9 */ /* 0x000fe20000000a00 */
[----:B------:R-:W-:-:S02]  /*157f0*/  CS2R R8, SRZ ;  /* 0x0000000000087805 */ /* 0x000fc4000001ff00 */
[----:B------:R-:W-:Y:S02]  /*15800*/  ISETP.NE.AND.EX P1, PT, RZ, UR5, PT, P0 ;  /* 0x00000005ff007c0c */ /* 0x000fe4000bf25300 */
[----:B------:R-:W-:Y:S02]  /*15810*/  ISETP.NE.U32.AND P3, PT, RZ, UR8, PT ;  /* 0x00000008ff007c0c */ /* 0x000fe4000bf65070 */
[----:B------:R-:W-:Y:S02]  /*15820*/  ISETP.NE.U32.AND P0, PT, RZ, UR6, PT ;  /* 0x00000006ff007c0c */ /* 0x000fe4000bf05070 */
[----:B------:R-:W-:Y:S02]  /*15830*/  ISETP.NE.AND.EX P3, PT, RZ, UR9, PT, P3 ;  /* 0x00000009ff007c0c */ /* 0x000fe4000bf65330 */
[----:B------:R-:W-:Y:S01]  /*15840*/  ISETP.NE.AND.EX P0, PT, RZ, UR7, PT, P0 ;  /* 0x00000007ff007c0c */ /* 0x000fe2000bf05300 */
[----:B------:R-:W-:Y:S01]  /*15850*/  IMAD.MOV.U32 R27, RZ, RZ, RZ ;  /* 0x000000ffff1b7224 */ /* 0x000fe200078e00ff */
[----:B--2---:R-:W-:Y:S01]  /*15860*/  SHF.R.S32.HI R0, RZ, 0x1f, R14 ;  /* 0x0000001fff007819 */ /* 0x004fe2000001140e */
[----:B------:R-:W-:-:S02]  /*15870*/  IMAD.SHL.U32 R20, R14, 0x4, RZ ;  /* 0x000000040e147824 */ /* 0x000fc400078e00ff */
[C---:B------:R-:W-:Y:S01]  /*15880*/  @P1 LEA R4, P2, R14.reuse, UR4, 0x2 ;  /* 0x000000040e041c11 */ /* 0x040fe2000f8410ff */
[----:B------:R-:W-:Y:S01]  /*15890*/  STL [R1], R14 ;  /* 0x0000000e01007387 */ /* 0x000fe20000100800 */
[C-C-:B------:R-:W-:Y:S02]  /*158a0*/  SHF.L.U64.HI R15, R14.reuse, 0x2, R0.reuse ;  /* 0x000000020e0f7819 */ /* 0x140fe40000010200 */
[----:B------:R-:W-:Y:S01]  /*158b0*/  @P1 LEA.HI.X R5, R14, UR5, R0, 0x2, P2 ;  /* 0x000000050e051c11 */ /* 0x000fe200090f1400 */
[----:B------:R-:W-:Y:S01]  /*158c0*/  ULDC.64 UR4, c[0x0][0xa08] ;  /* 0x0002820000047ab9 */ /* 0x000fe20000000a00 */
[C---:B------:R-:W-:Y:S01]  /*158d0*/  IADD3 R2, P2, R20.reuse, UR6, RZ ;  /* 0x0000000614027c10 */ /* 0x040fe2000ff5e0ff */
[----:B------:R-:W-:Y:S01]  /*158e0*/  STL [R1+0x8], R20 ;  /* 0x0000081401007387 */ /* 0x000fe20000100800 */
[----:B------:R-:W-:Y:S02]  /*158f0*/  IADD3 R6, P4, R20, UR4, RZ ;  /* 0x0000000414067c10 */ /* 0x000fe4000ff9e0ff */
[----:B------:R-:W-:Y:S01]  /*15900*/  IADD3.X R3, R15, UR7, RZ, P2, !PT ;  /* 0x000000070f037c10 */ /* 0x000fe200097fe4ff */
[----:B------:R-:W-:Y:S01]  /*15910*/  ULDC.64 UR6, c[0x0][0xa10] ;  /* 0x0002840000067ab9 */ /* 0x000fe20000000a00 */
[----:B------:R0:W5:Y:S01]  /*15920*/  @P1 LDG.E R8, desc[UR40][R4.64] ;  /* 0x0000002804081981 */ /* 0x000162000c1e1900 */
[----:B------:R-:W-:-:S02]  /*15930*/  ISETP.NE.U32.AND P1, PT, RZ, UR4, PT ;  /* 0x00000004ff007c0c */ /* 0x000fc4000bf25070 */
[----:B------:R-:W-:Y:S01]  /*15940*/  ISETP.NE.U32.AND P2, PT, RZ, UR6, PT ;  /* 0x00000006ff007c0c */ /* 0x000fe2000bf45070 */
[----:B------:R-:W2:Y:S01]  /*15950*/  @P0 LDG.E R9, desc[UR40][R2.64] ;  /* 0x0000002802090981 */ /* 0x000ea2000c1e1900 */
[----:B------:R-:W-:Y:S02]  /*15960*/  IADD3.X R7, R15, UR5, RZ, P4, !PT ;  /* 0x000000050f077c10 */ /* 0x000fe4000a7fe4ff */
[----:B------:R-:W-:Y:S01]  /*15970*/  ISETP.NE.AND.EX P1, PT, RZ, UR5, PT, P1 ;  /* 0x00000005ff007c0c */ /* 0x000fe2000bf25310 */
[----:B------:R-:W-:Y:S01]  /*15980*/  IMAD.MOV.U32 R0, RZ, RZ, RZ ;  /* 0x000000ffff007224 */ /* 0x000fe200078e00ff */
[----:B------:R-:W-:Y:S01]  /*15990*/  ISETP.NE.AND.EX P2, PT, RZ, UR7, PT, P2 ;  /* 0x00000007ff007c0c */ /* 0x000fe2000bf45320 */
[----:B------:R-:W-:Y:S01]  /*159a0*/  STL [R1+0xc], R15 ;  /* 0x00000c0f01007387 */ /* 0x000fe20000100800 */
[----:B0-----:R-:W-:Y:S01]  /*159b0*/  IADD3 R4, P4, R20, UR6, RZ ;  /* 0x0000000614047c10 */ /* 0x001fe2000ff9e0ff */
[----:B------:R-:W-:-:S03]  /*159c0*/  ULDC UR4, c[0x0][0x288] ;  /* 0x0000a20000047ab9 */ /* 0x000fc60000000800 */
[C---:B------:R-:W-:Y:S02]  /*159d0*/  IADD3.X R5, R15.reuse, UR7, RZ, P4, !PT ;  /* 0x000000070f057c10 */ /* 0x040fe4000a7fe4ff */
[----:B------:R-:W-:Y:S02]  /*159e0*/  @P3 IADD3 R12, P4, R20, UR8, RZ ;  /* 0x00000008140c3c10 */ /* 0x000fe4000ff9e0ff */
[----:B------:R-:W-:Y:S01]  /*159f0*/  MOV R10, UR4 ;  /* 0x00000004000a7c02 */ /* 0x000fe20008000f00 */
[----:B------:R0:W5:Y:S01]  /*15a00*/  @P1 LDG.E R27, desc[UR40][R6.64] ;  /* 0x00000028061b1981 */ /* 0x000162000c1e1900 */
[----:B------:R-:W-:Y:S01]  /*15a10*/  @P3 IADD3.X R13, R15, UR9, RZ, P4, !PT ;  /* 0x000000090f0d3c10 */ /* 0x000fe2000a7fe4ff */
[----:B------:R-:W-:Y:S02]  /*15a20*/  ULDC.64 UR4, c[0x0][0x3f8] ;  /* 0x0000fe0000047ab9 */ /* 0x000fe40000000a00 */
[----:B------:R0:W5:Y:S04]  /*15a30*/  @P2 LDG.E R0, desc[UR40][R4.64] ;  /* 0x0000002804002981 */ /* 0x000168000c1e1900 */
        /* <DEDUP_REMOVED lines=10> */
[----:B-1----:R-:W-:Y:S01]  /*15ae0*/  IMAD.U32 R9, RZ, RZ, UR5 ;  /* 0x00000005ff097e24 */ /* 0x002fe2000f8e00ff */
[----:B0-----:R-:W-:Y:S06]  /*15af0*/  @P3 BRA `(.L_x_1960) ;  /* 0x0000000000103947 */ /* 0x001fec0003800000 */
[----:B------:R-:W-:Y:S05]  /*15b00*/  @!P0 BRA `(.L_x_1960) ;  /* 0x00000000000c8947 */ /* 0x000fea0003800000 */
[----:B-----5:R-:W2:Y:S04]  /*15b10*/  LDG.E R10, desc[UR40][R2.64] ;  /* 0x00000028020a7981 */ /* 0x020ea8000c1e1900 */
[----:B------:R-:W2:Y:S02]  /*15b20*/  LDG.E R2, desc[UR40][R2.64+0x4] ;  /* 0x0000042802027981 */ /* 0x000ea4000c1e1900 */
[----:B--2---:R-:W-:-:S07]  /*15b30*/  IMAD.IADD R10, R2, 0x1, -R10 ;  /* 0x00000001020a7824 */ /* 0x004fce00078e0a0a */
.L_x_1960:
[----:B------:R-:W-:Y:S01]  /*15b40*/  ULDC.64 UR4, c[0x0][0xa20] ;  /* 0x0002880000047ab9 */ /* 0x000fe20000000a00 */
[----:B-----5:R-:W-:Y:S01]  /*15b50*/  IMAD.IADD R27, R27, 0x1, R8 ;  /* 0x000000011b1b7824 */ /* 0x020fe200078e0208 */
[----:B------:R-:W-:-:S04]  /*15b60*/  ISETP.NE.U32.AND P0, PT, RZ, UR4, PT ;  /* 0x00000004ff007c0c */ /* 0x000fc8000bf05070 */
[----:B------:R-:W-:-:S13]  /*15b70*/  ISETP.NE.AND.EX P0, PT, RZ, UR5, PT, P0 ;  /* 0x00000005ff007c0c */ /* 0x000fda000bf05300 */
[----:B------:R-:W-:Y:S05]  /*15b80*/  @!P0 BRA `(.L_x_1961) ;  /* 0x0000000000108947 */ /* 0x000fea0003800000 */
[----:B------:R-:W-:-:S04]  /*15b90*/  IADD3 R2, P0, R20, UR4, RZ ;  /* 0x0000000414027c10 */ /* 0x000fc8000ff1e0ff */
[----:B------:R-:W-:-:S05]  /*15ba0*/  IADD3.X R3, R15, UR5, RZ, P0, !PT ;  /* 0x000000050f037c10 */ /* 0x000fca00087fe4ff */
[----:B------:R0:W5:Y:S01]  /*15bb0*/  LDG.E R11, desc[UR40][R2.64] ;  /* 0x00000028020b7981 */ /* 0x000162000c1e1900 */
[----:B------:R-:W-:Y:S05]  /*15bc0*/  BRA `(.L_x_1962) ;  /* 0x0000000000107947 */ /* 0x000fea0003800000 */
.L_x_1961:
[----:B------:R-:W-:Y:S05]  /*15bd0*/  @!P1 BRA `(.L_x_1962) ;  /* 0x00000000000c9947 */ /* 0x000fea0003800000 */
[----:B------:R-:W2:Y:S04]  /*15be0*/  LDG.E R11, desc[UR40][R6.64] ;  /* 0x00000028060b7981 */ /* 0x000ea8000c1e1900 */
[----:B------:R-:W2:Y:S02]  /*15bf0*/  LDG.E R6, desc[UR40][R6.64+0x4] ;  /* 0x0000042806067981 */ /* 0x000ea4000c1e1900 */
[----:B--2---:R-:W-:-:S07]  /*15c00*/  IMAD.IADD R11, R6, 0x1, -R11 ;  /* 0x00000001060b7824 */ /* 0x004fce00078e0a0b */
.L_x_1962:
[----:B0-----:R-:W2:Y:S01]  /*15c10*/  @P2 LDG.E R2, desc[UR40][R4.64] ;  /* 0x0000002804022981 */ /* 0x001ea2000c1e1900 */
[----:B-----5:R-:W-:-:S03]  /*15c20*/  IMAD.IADD R11, R11, 0x1, -R8 ;  /* 0x000000010b0b7824 */ /* 0x020fc600078e0a08 */
[----:B------:R0:W2:Y:S02]  /*15c30*/  @P2 LDG.E R3, desc[UR40][R4.64+0x4] ;  /* 0x0000042804032981 */ /* 0x0000a4000c1e1900 */
[----:B0-----:R-:W-:-:S05]  /*15c40*/  IMAD.MOV R4, RZ, RZ, -R11 ;  /* 0x000000ffff047224 */ /* 0x001fca00078e0a0b */
[----:B------:R-:W-:Y:S01]  /*15c50*/  VIMNMX R4, RZ, R4, !PT ;  /* 0x00000004ff047248 */ /* 0x000fe20007fe0100 */
[----:B------:R-:W-:Y:S01]  /*15c60*/  BSSY B0, `(.L_x_1963) ;  /* 0x00000ea000007945 */ /* 0x000fe20003800000 */
[----:B--2---:R-:W-:Y:S02]  /*15c70*/  @P2 IMAD.IADD R9, R3, 0x1, -R2 ;  /* 0x0000000103092824 */ /* 0x004fe400078e0a02 */
[----:B------:R-:W-:-:S05]  /*15c80*/  IMAD R3, R17, 0xc0, RZ ;  /* 0x000000c011037824 */ /* 0x000fca00078e02ff */
[----:B------:R-:W-:Y:S01]  /*15c90*/  IADD3 R10, -R10, 0x15f, R3 ;  /* 0x0000015f0a0a7810 */ /* 0x000fe20007ffe103 */
[----:B------:R-:W-:-:S04]  /*15ca0*/  IMAD.IADD R3, R11, 0x1, R9 ;  /* 0x000000010b037824 */ /* 0x000fc800078e0209 */
[C---:B------:R-:W-:Y:S01]  /*15cb0*/  VIADD R2, R3.reuse, 0x9f ;  /* 0x0000009f03027836 */ /* 0x040fe20000000000 */
[----:B------:R-:W-:-:S03]  /*15cc0*/  IADD3 R10, R3, R10, RZ ;  /* 0x0000000a030a7210 */ /* 0x000fc60007ffe0ff */
[----:B------:R-:W-:-:S04]  /*15cd0*/  IMAD.HI R3, R2, 0x66666667, RZ ;  /* 0x6666666702037827 */ /* 0x000fc800078e02ff */
[----:B------:R-:W-:Y:S01]  /*15ce0*/  IMAD.HI R2, R10, 0x66666667, RZ ;  /* 0x666666670a027827 */ /* 0x000fe200078e02ff */
[----:B------:R-:W-:-:S04]  /*15cf0*/  SHF.R.U32.HI R6, RZ, 0x1f, R3 ;  /* 0x0000001fff067819 */ /* 0x000fc80000011603 */
[----:B------:R-:W-:Y:S02]  /*15d00*/  SHF.R.U32.HI R5, RZ, 0x1f, R2 ;  /* 0x0000001fff057819 */ /* 0x000fe40000011602 */
[----:B------:R-:W-:Y:S02]  /*15d10*/  LEA.HI.SX32 R3, R3, R6, 0x1a ;  /* 0x0000000603037211 */ /* 0x000fe400078fd2ff */
[----:B------:R-:W-:-:S04]  /*15d20*/  LEA.HI.SX32 R2, R2, R5, 0x1a ;  /* 0x0000000502027211 */ /* 0x000fc800078fd2ff */
[----:B------:R-:W-:-:S05]  /*15d30*/  VIMNMX R7, R3, R2, PT ;  /* 0x0000000203077248 */ /* 0x000fca0003fe0100 */
[----:B------:R-:W-:-:S05]  /*15d40*/  IMAD R2, R7, 0xa0, -R11 ;  /* 0x000000a007027824 */ /* 0x000fca00078e0a0b */
[----:B------:R-:W-:-:S04]  /*15d50*/  VIMNMX R9, R2, R9, PT ;  /* 0x0000000902097248 */ /* 0x000fc80003fe0100 */
[----:B------:R-:W-:Y:S01]  /*15d60*/  ISETP.GT.AND P0, PT, R9, R4, PT ;  /* 0x000000040900720c */ /* 0x000fe20003f04270 */
[----:B------:R-:W-:-:S05]  /*15d70*/  IMAD.WIDE.U32 R4, R4, -0x33333333, RZ ;  /* 0xcccccccd04047825 */ /* 0x000fca00078e00ff */
[----:B------:R-:W-:-:S07]  /*15d80*/  SHF.R.U32.HI R4, RZ, 0x7, R5 ;  /* 0x00000007ff047819 */ /* 0x000fce0000011605 */
[----:B------:R-:W-:-:S04]  /*15d90*/  @P0 VIADD R2, R9, 0x9f ;  /* 0x0000009f09020836 */ /* 0x000fc80000000000 */
[----:B------:R-:W-:Y:S01]  /*15da0*/  @P0 IMAD.HI R2, R2, 0x66666667, RZ ;  /* 0x6666666702020827 */ /* 0x000fe200078e02ff */
[----:B------:R0:W-:Y:S04]  /*15db0*/  STL [R1+0x10], R7 ;  /* 0x0000100701007387 */ /* 0x0001e80000100800 */
[----:B------:R-:W-:Y:S01]  /*15dc0*/  @P0 SHF.R.U32.HI R3, RZ, 0x1f, R2 ;  /* 0x0000001fff030819 */ /* 0x000fe20000011602 */
[----:B------:R-:W-:-:S03]  /*15dd0*/  IMAD.MOV.U32 R6, RZ, RZ, R4 ;  /* 0x000000ffff067224 */ /* 0x000fc600078e0004 */
[----:B------:R-:W-:-:S04]  /*15de0*/  @P0 LEA.HI.SX32 R6, R2, R3, 0x1a ;  /* 0x0000000302060211 */ /* 0x000fc800078fd2ff */
[----:B------:R-:W-:Y:S02]  /*15df0*/  ISETP.GT.AND P1, PT, R6, R4, PT ;  /* 0x000000040600720c */ /* 0x000fe40003f24270 */
[----:B------:R-:W-:-:S11]  /*15e00*/  PLOP3.LUT P0, PT, PT, PT, PT, 0x80, 0x0 ;  /* 0x000000000000781c */ /* 0x000fd60003f0f070 */
[----:B0-----:R-:W-:Y:S05]  /*15e10*/  @!P1 BRA `(.L_x_1964) ;  /* 0x0000000c00389947 */ /* 0x001fea0003800000 */
        /* <DEDUP_REMOVED lines=14> */
.L_x_2103:
[----:B-1----:R-:W-:Y:S02]  /*15f00*/  ISETP.NE.AND P0, PT, R14, RZ, PT ;  /* 0x000000ff0e00720c */ /* 0x002fe40003f05270 */
[----:B------:R-:W-:-:S11]  /*15f10*/  PLOP3.LUT P6, PT, PT, PT, PT, 0x8, 0x0 ;  /* 0x000000000000781c */ /* 0x000fd60003fce170 */
[----:B------:R-:W-:Y:S05]  /*15f20*/  @P0 BRA `(.L_x_1966) ;  /* 0x00000000000c0947 */ /* 0x000fea0003800000 */
[----:B------:R-:W-:-:S03]  /*15f30*/  UMOV UR4, 0xffffffff ;  /* 0xffffffff00047882 */ /* 0x000fc60000000000 */
[----:B------:R-:W-:Y:S05]  /*15f40*/  BRA.DIV UR4, `(.L_x_1967) ;  /* 0x0000004a04607947 */ /* 0x000fea000b800000 */
[----:B------:R-:W-:-:S13]  /*15f50*/  ELECT P6, URZ, PT ;  /* 0x00000000003f782f */ /* 0x000fda00038c0000 */
.L_x_1966:
        /* <DEDUP_REMOVED lines=12> */
.L_x_2106:
[----:B------:R-:W-:Y:S05]  /*16020*/  BSYNC B1 ;  /* 0x0000000000017941 */ /* 0x000fea0003800000 */
.L_x_1968:
[----:B------:R-:W-:Y:S04]  /*16030*/  BSSY B1, `(.L_x_1970) ;  /* 0x000004d000017945 */ /* 0x000fe80003800000 */
[----:B------:R-:W-:Y:S05]  /*16040*/  @!P6 BRA `(.L_x_1971) ;  /* 0x00000004002ce947 */ /* 0x000fea0003800000 */
[----:B------:R-:W1:Y:S01]  /*16050*/  S2R R8, SR_TID.X ;  /* 0x0000000000087919 */ /* 0x000e620000002100 */
[----:B0-----:R-:W-:Y:S01]  /*16060*/  SHF.L.U32 R7, R26, 0x1f, RZ ;  /* 0x0000001f1a077819 */ /* 0x001fe200000006ff */
[----:B------:R-:W-:Y:S01]  /*16070*/  BSSY B2, `(.L_x_1972) ;  /* 0x0000006000027945 */ /* 0x000fe20003800000 */
[----:B-1----:R-:W-:Y:S01]  /*16080*/  LOP3.LUT R9, R8, 0x7f, RZ, 0xc0, !PT ;  /* 0x0000007f08097812 */ /* 0x002fe200078ec0ff */
[----:B------:R-:W-:-:S03]  /*16090*/  IMAD R8, R24, 0x8, R5 ;  /* 0x0000000818087824 */ /* 0x000fc600078e0205 */
[----:B------:R-:W-:Y:S01]  /*160a0*/  ISETP.NE.AND P1, PT, R9, RZ, PT ;  /* 0x000000ff0900720c */ /* 0x000fe20003f25270 */
[----:B------:R-:W0:Y:S02]  /*160b0*/  SYNCS.PHASECHK.TRANS64.TRYWAIT P0, [R8+URZ+0x132a0], R7 ;  /* 0x0132a007080075a7 */ /* 0x000e24000800017f */
[----:B0-----:R-:W-:Y:S10]  /*160c0*/  @!P0 BRA `(.L_x_1973) ;  /* 0x0000004800348947 */ /* 0x001ff40003800000 */
.L_x_2107:
[----:B------:R-:W-:Y:S05]  /*160d0*/  BSYNC B2 ;  /* 0x0000000000027941 */ /* 0x000fea0003800000 */
.L_x_1972:
        /* <DEDUP_REMOVED lines=9> */
.L_x_1975:
[----:B------:R-:W-:Y:S05]  /*16170*/  BSYNC B2 ;  /* 0x0000000000027941 */ /* 0x000fea0003800000 */
.L_x_1974:
[----:B------:R-:W-:Y:S01]  /*16180*/  IMAD.MOV.U32 R13, RZ, RZ, RZ ;  /* 0x000000ffff0d7224 */ /* 0x000fe200078e00ff */
[----:B------:R-:W-:Y:S01]  /*16190*/  UIADD3 UR4, UP0, UR38, 0x570, URZ ;  /* 0x0000057026047890 */ /* 0x000fe2000ff1e03f */
[----:B------:R-:W-:Y:S01]  /*161a0*/  IMAD R9, R6, 0xa0, R0 ;  /* 0x000000a006097824 */ /* 0x000fe200078e0200 */
[----:B------:R-:W-:Y:S01]  /*161b0*/  PLOP3.LUT P0, PT, PT, PT, PT, 0x80, 0x0 ;  /* 0x000000000000781c */ /* 0x000fe20003f0f070 */
[----:B------:R-:W-:Y:S01]  /*161c0*/  IMAD R12, R24, 0x2800, R5 ;  /* 0x00002800180c7824 */ /* 0x000fe200078e0205 */
[----:B------:R-:W-:Y:S01]  /*161d0*/  R2UR UR10, R13 ;  /* 0x000000000d0a72ca */ /* 0x000fe200000e0000 */
[----:B------:R-:W-:Y:S01]  /*161e0*/  VIADD R10, R8, 0x13290 ;  /* 0x00013290080a7836 */ /* 0x000fe20000000000 */
[----:B------:R-:W-:Y:S01]  /*161f0*/  IADD3 R9, R9, -0xa0, RZ ;  /* 0xffffff6009097810 */ /* 0x000fe20007ffe0ff */
[----:B------:R-:W-:Y:S01]  /*16200*/  VIADD R11, R12, 0xe000 ;  /* 0x0000e0000c0b7836 */ /* 0x000fe20000000000 */
[----:B------:R-:W-:Y:S01]  /*16210*/  UIADD3.X UR5, URZ, UR39, URZ, UP0, !UPT ;  /* 0x000000273f057290 */ /* 0x000fe200087fe43f */
[----:B------:R-:W-:Y:S01]  /*16220*/  UMOV UR6, 0x0 ;  /* 0x0000000000067882 */ /* 0x000fe20000000000 */
[----:B------:R-:W-:-:S10]  /*16230*/  UMOV UR7, 0x12f00000 ;  /* 0x12f0000000077882 */ /* 0x000fd40000000000 */
.L_x_1976:
        /* <DEDUP_REMOVED lines=13> */
.L_x_2108:
[----:B------:R-:W-:Y:S05]  /*16310*/  BSYNC B2 ;  /* 0x0000000000027941 */ /* 0x000fea0003800000 */
.L_x_1977:
        /* <DEDUP_REMOVED lines=11> */
.L_x_1980:
[----:B------:R-:W-:Y:S05]  /*163d0*/  BSYNC B2 ;  /* 0x0000000000027941 */ /* 0x000fea0003800000 */
.L_x_1979:
        /* <DEDUP_REMOVED lines=8> */
.L_x_1981:
        /* <DEDUP_REMOVED lines=10> */
.L_x_1971:
[----:B------:R-:W-:Y:S05]  /*16500*/  BSYNC B1 ;  /* 0x0000000000017941 */ /* 0x000fea0003800000 */
.L_x_1970:
        /* <DEDUP_REMOVED lines=9> */
.L_x_1994:
[----:B------:R-:W-:Y:S05]  /*165a0*/  YIELD ;  /* 0x0000000000007946 */ /* 0x000fea0003800000 */
[----:B------:R-:W-:Y:S04]  /*165b0*/  BSSY B1, `(.L_x_1982) ;  /* 0x000004c000017945 */ /* 0x000fe80003800000 */
[----:B------:R-:W-:Y:S05]  /*165c0*/  @!P6 BRA `(.L_x_1983) ;  /* 0x000000040028e947 */ /* 0x000fea0003800000 */
[----:B------:R-:W0:Y:S01]  /*165d0*/  S2R R7, SR_TID.X ;  /* 0x0000000000077919 */ /* 0x000e220000002100 */
[----:B------:R-:W-:Y:S01]  /*165e0*/  SHF.L.U32 R8, R26, 0x1f, RZ ;  /* 0x0000001f1a087819 */ /* 0x000fe200000006ff */
[----:B------:R-:W-:Y:S01]  /*165f0*/  BSSY B2, `(.L_x_1984) ;  /* 0x0000006000027945 */ /* 0x000fe20003800000 */
[----:B0-----:R-:W-:Y:S02]  /*16600*/  LOP3.LUT R9, R7, 0x7f, RZ, 0xc0, !PT ;  /* 0x0000007f07097812 */ /* 0x001fe400078ec0ff */
[----:B------:R-:W-:Y:S02]  /*16610*/  LEA R7, R24, R5, 0x3 ;  /* 0x0000000518077211 */ /* 0x000fe400078e18ff */
[----:B------:R-:W-:Y:S02]  /*16620*/  ISETP.NE.AND P2, PT, R9, RZ, PT ;  /* 0x000000ff0900720c */ /* 0x000fe40003f45270 */
[----:B------:R-:W0:Y:S02]  /*16630*/  SYNCS.PHASECHK.TRANS64.TRYWAIT P1, [R7+URZ+0x132a0], R8 ;  /* 0x0132a008070075a7 */ /* 0x000e24000802017f */
[----:B0-----:R-:W-:Y:S09]  /*16640*/  @!P1 BRA `(.L_x_1985) ;  /* 0x0000004000fc9947 */ /* 0x001ff20003800000 */
.L_x_2109:
[----:B------:R-:W-:Y:S05]  /*16650*/  BSYNC B2 ;  /* 0x0000000000027941 */ /* 0x000fea0003800000 */
.L_x_1984:
        /* <DEDUP_REMOVED lines=9> */
.L_x_1987:
[----:B------:R-:W-:Y:S05]  /*166f0*/  BSYNC B2 ;  /* 0x0000000000027941 */ /* 0x000fea0003800000 */
.L_x_1986:
        /* <DEDUP_REMOVED lines=11> */
.L_x_1988:
        /* <DEDUP_REMOVED lines=13> */
.L_x_2110:
[----:B------:R-:W-:Y:S05]  /*16880*/  BSYNC B2 ;  /* 0x0000000000027941 */ /* 0x000fea0003800000 */
.L_x_1989:
        /* <DEDUP_REMOVED lines=11> */
.L_x_1992:
[----:B------:R-:W-:Y:S05]  /*16940*/  BSYNC B2 ;  /* 0x0000000000027941 */ /* 0x000fea0003800000 */
.L_x_1991:
        /* <DEDUP_REMOVED lines=8> */
.L_x_1993:
        /* <DEDUP_REMOVED lines=10> */
.L_x_1983:
[----:B------:R-:W-:Y:S05]  /*16a70*/  BSYNC B1 ;  /* 0x0000000000017941 */ /* 0x000fea0003800000 */
.L_x_1982:
        /* <DEDUP_REMOVED lines=8> */
.L_x_1964:
[----:B------:R-:W-:Y:S05]  /*16b00*/  BSYNC B0 ;  /* 0x0000000000007941 */ /* 0x000fea0003800000 */
.L_x_1963:
        /* <DEDUP_REMOVED lines=23> */
.L_x_1996:
        /* <DEDUP_REMOVED lines=11> */
[----:B------:R-:W-:Y:S01]  /*16d30*/  MOV R12, 0x1 ;  /* 0x00000001000c7802 */ /* 0x000fe20000000f00 */
[----:B------:R-:W0:Y:S01]  /*16d40*/  LDC.64 R2, c[0x4][R2] ;  /* 0x0100000002027b82 */ /* 0x000e220000000a00 */
[----:B------:R-:W-:Y:S02]  /*16d50*/  IMAD.U32 R5, RZ, RZ, UR7 ;  /* 0x00000007ff057e24 */ /* 0x000fe4000f8e00ff */
[----:B------:R-:W-:Y:S02]  /*16d60*/  IMAD.U32 R6, RZ, RZ, UR8 ;  /* 0x00000008ff067e24 */ /* 0x000fe4000f8e00ff */
[----:B------:R-:W-:-:S02]  /*16d70*/  IMAD.U32 R7, RZ, RZ, UR9 ;  /* 0x00000009ff077e24 */ /* 0x000fc4000f8e00ff */
[----:B------:R-:W-:Y:S02]  /*16d80*/  IMAD.U32 R10, RZ, RZ, UR4 ;  /* 0x00000004ff0a7e24 */ /* 0x000fe4000f8e00ff */
[----:B------:R-:W-:Y:S02]  /*16d90*/  IMAD.U32 R11, RZ, RZ, UR5 ;  /* 0x00000005ff0b7e24 */ /* 0x000fe4000f8e00ff */
[----:B------:R-:W-:Y:S02]  /*16da0*/  IMAD.MOV.U32 R8, RZ, RZ, 0x70 ;  /* 0x00000070ff087424 */ /* 0x000fe400078e00ff */
[----:B------:R-:W-:-:S07]  /*16db0*/  IMAD.MOV.U32 R13, RZ, RZ, RZ ;  /* 0x000000ffff0d7224 */ /* 0x000fce00078e00ff */
[----:B------:R-:W-:-:S07]  /*16dc0*/  LEPC R20, `(.L_x_1998) ;  /* 0x000000001014794e */ /* 0x000fce0000000000 */
[----:B0-----:R-:W-:Y:S05]  /*16dd0*/  CALL.ABS.NOINC R2 ;  /* 0x0000000002007343 */ /* 0x001fea0003c00000 */
.L_x_1998:
        /* <DEDUP_REMOVED lines=24> */
.L_x_1999:
        /* <DEDUP_REMOVED lines=22> */
.L_x_2000:
        /* <DEDUP_REMOVED lines=22> */
.L_x_2001:
[----:B------:R-:W2:Y:S01]  /*17220*/  LDL.LU R2, [R1+0x8] ;  /* 0x0000080001027983 */ /* 0x000ea20000300800 */
[----:B------:R-:W-:Y:S01]  /*17230*/  ULDC.64 UR4, c[0x0][0x9f8] ;  /* 0x00027e0000047ab9 */ /* 0x000fe20000000a00 */
[----:B------:R-:W0:Y:S02]  /*17240*/  LDC R0, c[0x0][0x428] ;  /* 0x00010a00ff007b82 */ /* 0x000e240000000800 */
[----:B------:R-:W3:Y:S04]  /*17250*/  LDL.LU R20, [R1+0xc] ;  /* 0x00000c0001147983 */ /* 0x000ee80000300800 */
[----:B------:R-:W4:Y:S04]  /*17260*/  LDL.LU R6, [R1+0x24] ;  /* 0x0000240001067983 */ /* 0x000f280000300800 */
[----:B------:R-:W4:Y:S01]  /*17270*/  LDL.LU R21, [R1] ;  /* 0x0000000001157983 */ /* 0x000f220000300800 */
[----:B------:R-:W-:Y:S01]  /*17280*/  ISETP.NE.U32.AND P0, PT, RZ, UR4, PT ;  /* 0x00000004ff007c0c */ /* 0x000fe2000bf05070 */
[----:B------:R-:W1:Y:S03]  /*17290*/  S2R R4, SR_TID.X ;  /* 0x0000000000047919 */ /* 0x000e660000002100 */
[----:B------:R-:W-:-:S02]  /*172a0*/  ISETP.NE.AND.EX P0, PT, RZ, UR5, PT, P0 ;  /* 0x00000005ff007c0c */ /* 0x000fc4000bf05300 */
[----:B-1----:R-:W-:-:S11]  /*172b0*/  LOP3.LUT R7, R4, 0x7f, RZ, 0xc0, !PT ;  /* 0x0000007f04077812 */ /* 0x002fd600078ec0ff */
[----:B--2---:R-:W-:-:S04]  /*172c0*/  @P0 IADD3 R2, P1, R2, UR4, RZ ;  /* 0x0000000402020c10 */ /* 0x004fc8000ff3e0ff */
[----:B---3--:R-:W-:Y:S01]  /*172d0*/  @P0 IADD3.X R3, R20, UR5, RZ, P1, !PT ;  /* 0x0000000514030c10 */ /* 0x008fe20008ffe4ff */
[----:B------:R-:W-:Y:S01]  /*172e0*/  ULDC.64 UR4, c[0x0][0xa00] ;  /* 0x0002800000047ab9 */ /* 0x000fe20000000a00 */
[----:B----4-:R-:W-:-:S06]  /*172f0*/  IMAD.MOV.U32 R20, RZ, RZ, R21 ;  /* 0x000000ffff147224 */ /* 0x010fcc00078e0015 */
[----:B------:R1:W5:Y:S01]  /*17300*/  @P0 LDG.E R20, desc[UR40][R2.64] ;  /* 0x0000002802140981 */ /* 0x000362000c1e1900 */
[----:B0-----:R-:W-:Y:S01]  /*17310*/  ISETP.NE.AND P0, PT, R0, 0x1, PT ;  /* 0x000000010000780c */ /* 0x001fe20003f05270 */
[----:B------:R-:W-:Y:S01]  /*17320*/  IMAD.MOV.U32 R0, RZ, RZ, R18 ;  /* 0x000000ffff007224 */ /* 0x000fe200078e0012 */
[----:B------:R-:W-:Y:S01]  /*17330*/  ISETP.NE.AND P1, PT, R7, RZ, PT ;  /* 0x000000ff0700720c */ /* 0x000fe20003f25270 */
[----:B------:R-:W-:-:S03]  /*17340*/  IMAD R6, R17, 0xc0, R6 ;  /* 0x000000c011067824 */ /* 0x000fc600078e0206 */
        /* <DEDUP_REMOVED lines=12> */
.L_x_2002:
        /* <DEDUP_REMOVED lines=22> */
.L_x_2113:
[----:B-1----:R-:W-:Y:S02]  /*17570*/  ISETP.NE.AND P0, PT, R14, RZ, PT ;  /* 0x000000ff0e00720c */ /* 0x002fe40003f05270 */
[----:B------:R-:W-:-:S11]  /*17580*/  PLOP3.LUT P6, PT, PT, PT, PT, 0x8, 0x0 ;  /* 0x000000000000781c */ /* 0x000fd60003fce170 */
[----:B------:R-:W-:Y:S05]  /*17590*/  @P0 BRA `(.L_x_2004) ;  /* 0x0000000400ac0947 */ /* 0x000fea0003800000 */
[----:B------:R-:W-:-:S03]  /*175a0*/  UMOV UR4, 0xffffffff ;  /* 0xffffffff00047882 */ /* 0x000fc60000000000 */
[----:B------:R-:W-:Y:S05]  /*175b0*/  BRA.DIV UR4, `(.L_x_2005) ;  /* 0x00000036047c7947 */ /* 0x000fea000b800000 */
[----:B------:R-:W-:-:S13]  /*175c0*/  ELECT P6, URZ, PT ;  /* 0x00000000003f782f */ /* 0x000fda00038c0000 */
.L_x_2116:
        /* <DEDUP_REMOVED lines=23> */
.L_x_2007:
        /* <DEDUP_REMOVED lines=10> */
.L_x_2117:
        /* <DEDUP_REMOVED lines=8> */
.L_x_2009:
        /* <DEDUP_REMOVED lines=20> */
.L_x_2118:
[----:B------:R-:W-:Y:S05]  /*179a0*/  @P0 BRA `(.L_x_2011) ;  /* 0x00000000001c0947 */ /* 0x000fea0003800000 */
[----:B------:R-:W2:Y:S01]  /*179b0*/  S2R R9, SR_TID.X ;  /* 0x0000000000097919 */ /* 0x000ea20000002100 */
[----:B01----:R-:W-:-:S04]  /*179c0*/  MOV R4, 0x2800 ;  /* 0x0000280000047802 */ /* 0x003fc80000000f00 */
[----:B------:R3:W-:Y:S01]  /*179d0*/  SYNCS.ARRIVE.TRANS64 RZ, [R5+URZ+0x13230], R4 ;  /* 0x0132300405ff79a7 */ /* 0x0007e2000800003f */
[----:B--2---:R-:W-:-:S04]  /*179e0*/  LOP3.LUT R9, R9, 0x1f, RZ, 0xc0, !PT ;  /* 0x0000001f09097812 */ /* 0x004fc800078ec0ff */
[----:B------:R-:W-:-:S13]  /*179f0*/  ISETP.NE.AND P0, PT, R9, RZ, PT ;  /* 0x000000ff0900720c */ /* 0x000fda0003f05270 */
[----:B---3--:R-:W-:Y:S05]  /*17a00*/  @!P0 BRA `(.L_x_2011) ;  /* 0x0000000000048947 */ /* 0x008fea0003800000 */
[----:B------:R-:W-:Y:S01]  /*17a10*/  BPT.TRAP 0x1 ;  /* 0x000000040000795c */ /* 0x000fe20000300000 */
.L_x_2011:
        /* <DEDUP_REMOVED lines=14> */
.L_x_2006:
        /* <DEDUP_REMOVED lines=21> */
.L_x_2004:
[----:B------:R-:W2:Y:S04]  /*17c50*/  LDL.LU R7, [R1+0x1c] ;  /* 0x00001c0001077983 */ /* 0x000ea80000300800 */
[----:B------:R-:W3:Y:S01]  /*17c60*/  LDL R4, [R1+0x10] ;  /* 0x0000100001047983 */ /* 0x000ee20000100800 */
        /* <DEDUP_REMOVED lines=13> */
.L_x_2119:
[----:B------:R-:W-:Y:S05]  /*17d40*/  BSYNC B0 ;  /* 0x0000000000007941 */ /* 0x000fea0003800000 */
.L_x_2012:
[----:B------:R-:W-:Y:S05]  /*17d50*/  @!P2 BRA `(.L_x_2014) ;  /* 0x0000000c0004a947 */ /* 0x000fea0003800000 */
[----:B0-----:R-:W2:Y:S01]  /*17d60*/  LDL.LU R4, [R1+0x10] ;  /* 0x0000100001047983 */ /* 0x001ea20000300800 */
[----:B------:R-:W-:Y:S02]  /*17d70*/  IMAD.MOV.U32 R8, RZ, RZ, R22 ;  /* 0x000000ffff087224 */ /* 0x000fe400078e0016 */
[----:B------:R-:W-:Y:S02]  /*17d80*/  IMAD.MOV.U32 R9, RZ, RZ, R25 ;  /* 0x000000ffff097224 */ /* 0x000fe400078e0019 */
[----:B--2---:R-:W-:-:S07]  /*17d90*/  VIADD R3, R4, 0xfffffffe ;  /* 0xfffffffe04037836 */ /* 0x004fce0000000000 */
.L_x_2034:
        /* <DEDUP_REMOVED lines=14> */
[----:B------:R-:W-:Y:S02]  /*17e80*/  ULDC.64 UR6, c[0x0][0x408] ;  /* 0x0001020000067ab9 */ /* 0x000fe40000000a00 */
[----:B------:R-:W-:Y:S01]  /*17e90*/  IMAD R7, R17, UR6, RZ ;  /* 0x0000000611077c24 */ /* 0x000fe2000f8e02ff */
[----:B0-----:R-:W-:-:S13]  /*17ea0*/  ISETP.NE.AND P0, PT, R10, 0x1, PT ;  /* 0x000000010a00780c */ /* 0x001fda0003f05270 */
[----:B------:R-:W0:Y:S02]  /*17eb0*/  @P0 LDC.64 R4, c[0x0][0x420] ;  /* 0x00010800ff040b82 */ /* 0x000e240000000a00 */
[----:B0-----:R-:W-:-:S04]  /*17ec0*/  @P0 IMAD.HI.U32 R2, R3, R4, RZ ;  /* 0x0000000403020227 */ /* 0x001fc800078e00ff */
[----:B------:R-:W-:Y:S01]  /*17ed0*/  IMAD.MOV.U32 R4, RZ, RZ, R3 ;  /* 0x000000ffff047224 */ /* 0x000fe200078e0003 */
[----:B------:R-:W-:-:S04]  /*17ee0*/  @P0 SHF.R.U32.HI R4, RZ, R5, R2 ;  /* 0x00000005ff040219 */ /* 0x000fc80000011602 */
[----:B------:R-:W-:Y:S02]  /*17ef0*/  IADD3 R2, -R4, RZ, RZ ;  /* 0x000000ff04027210 */ /* 0x000fe40007ffe1ff */
[----:B------:R-:W-:-:S03]  /*17f00*/  SHF.R.S32.HI R5, RZ, 0x1f, R4 ;  /* 0x0000001fff057819 */ /* 0x000fc60000011404 */
[----:B------:R-:W-:Y:S02]  /*17f10*/  IMAD R10, R10, R2, R3 ;  /* 0x000000020a0a7224 */ /* 0x000fe400078e0203 */
[C---:B------:R-:W-:Y:S02]  /*17f20*/  IMAD R2, R20.reuse, UR7, R7 ;  /* 0x0000000714027c24 */ /* 0x040fe4000f8e0207 */
[----:B------:R-:W-:-:S04]  /*17f30*/  IMAD.WIDE.U32 R4, R20, UR6, R4 ;  /* 0x0000000614047c25 */ /* 0x000fc8000f8e0004 */
[----:B------:R-:W-:Y:S01]  /*17f40*/  IMAD.IADD R2, R2, 0x1, R5 ;  /* 0x0000000102027824 */ /* 0x000fe200078e0205 */
[----:B------:R-:W-:-:S04]  /*17f50*/  LEA R6, P0, R4, UR4, 0x2 ;  /* 0x0000000404067c11 */ /* 0x000fc8000f8010ff */
[----:B------:R-:W-:-:S05]  /*17f60*/  LEA.HI.X R7, R4, UR5, R2, 0x2, P0 ;  /* 0x0000000504077c11 */ /* 0x000fca00080f1402 */
[----:B------:R0:W5:Y:S04]  /*17f70*/  LDG.E R2, desc[UR40][R6.64] ;  /* 0x0000002806027981 */ /* 0x000168000c1e1900 */
.L_x_2017:
        /* <DEDUP_REMOVED lines=11> */
.L_x_2120:
[----:B------:R-:W-:Y:S05]  /*18030*/  BSYNC B1 ;  /* 0x0000000000017941 */ /* 0x000fea0003800000 */
.L_x_2018:
        /* <DEDUP_REMOVED lines=9> */
.L_x_2021:
[----:B------:R-:W-:Y:S05]  /*180d0*/  BSYNC B1 ;  /* 0x0000000000017941 */ /* 0x000fea0003800000 */
.L_x_2020:
        /* <DEDUP_REMOVED lines=14> */
.L_x_2022:
        /* <DEDUP_REMOVED lines=13> */
.L_x_2121:
[----:B------:R-:W-:Y:S05]  /*18290*/  BSYNC B1 ;  /* 0x0000000000017941 */ /* 0x000fea0003800000 */
.L_x_2023:
        /* <DEDUP_REMOVED lines=11> */
.L_x_2026:
[----:B------:R-:W-:Y:S05]  /*18350*/  BSYNC B1 ;  /* 0x0000000000017941 */ /* 0x000fea0003800000 */
.L_x_2025:
        /* <DEDUP_REMOVED lines=8> */
.L_x_2027:
        /* <DEDUP_REMOVED lines=10> */
.L_x_2016:
[----:B------:R-:W-:Y:S05]  /*18480*/  BSYNC B0 ;  /* 0x0000000000007941 */ /* 0x000fea0003800000 */
.L_x_2015:
[----:B------:R-:W2:Y:S02]  /*18490*/  LDL R5, [R1+0x28] ;  /* 0x0000280001057983 */ /* 0x000ea40000100800 */
[----:B--2---:R-:W-:-:S13]  /*184a0*/  ISETP.NE.AND P0, PT, R5, 0x3, PT ;  /* 0x000000030500780c */ /* 0x004fda0003f05270 */
[----:B------:R-:W-:Y:S05]  /*184b0*/  @!P0 BRA `(.L_x_2028) ;  /* 0x0000000000048947 */ /* 0x000fea0003800000 */
[----:B------:R-:W-:Y:S01]  /*184c0*/  BPT.TRAP 0x1 ;  /* 0x000000040000795c */ /* 0x000fe20000300000 */
.L_x_2028:
        /* <DEDUP_REMOVED lines=11> */
.L_x_2122:
[----:B------:R-:W-:Y:S05]  /*18580*/  BSYNC B0 ;  /* 0x0000000000007941 */ /* 0x000fea0003800000 */
.L_x_2029:
[----:B------:R-:W-:Y:S05]  /*18590*/  @!P0 BRA `(.L_x_2031) ;  /* 0x0000000000048947 */ /* 0x000fea0003800000 */
[----:B------:R-:W-:Y:S01]  /*185a0*/  BPT.TRAP 0x1 ;  /* 0x000000040000795c */ /* 0x000fe20000300000 */
.L_x_2031:
[----:B0-----:R-:W-:Y:S01]  /*185b0*/  SHF.L.U32 R4, R9, 0x1f, RZ ;  /* 0x0000001f09047819 */ /* 0x001fe200000006ff */
[----:B------:R-:W-:-:S03]  /*185c0*/  IMAD R10, R8, 0x2800, RZ ;  /* 0x00002800080a7824 */ /* 0x000fc600078e02ff */
[----:B------:R-:W0:Y:S02]  /*185d0*/  SYNCS.PHASECHK.TRANS64.TRYWAIT P2, [R13+URZ+0x13260], R4 ;  /* 0x013260040d0075a7 */ /* 0x000e24000804017f */
[----:B0-----:R-:W-:Y:S05]  /*185e0*/  @!P2 BRA `(.L_x_2032) ;  /* 0x000000280014a947 */ /* 0x001fea0003800000 */
.L_x_2123:
[----:B------:R-:W1:Y:S01]  /*185f0*/  S2R R18, SR_CgaCtaId ;  /* 0x0000000000127919 */ /* 0x000e620000008800 */
[----:B------:R-:W-:Y:S01]  /*18600*/  MOV R15, 0x400 ;  /* 0x00000400000f7802 */ /* 0x000fe20000000f00 */
[----:B------:R-:W-:Y:S05]  /*18610*/  WARPSYNC.ALL ;  /* 0x0000000000007948 */ /* 0x000fea0003800000 */
[C---:B------:R-:W-:Y:S02]  /*18620*/  LOP3.LUT R12, R10.reuse, R29, RZ, 0xfc, !PT ;  /* 0x0000001d0a0c7212 */ /* 0x040fe400078efcff */
[----:B------:R-:W-:Y:S02]  /*18630*/  LOP3.LUT R14, R10, R28, RZ, 0xfc, !PT ;  /* 0x0000001c0a0e7212 */ /* 0x000fe400078efcff */
[----:B-1----:R-:W-:-:S05]  /*18640*/  LEA R15, R18, R15, 0x18 ;  /* 0x0000000f120f7211 */ /* 0x002fca00078ec0ff */
[C---:B------:R-:W-:Y:S02]  /*18650*/  IMAD.IADD R12, R15.reuse, 0x1, R12 ;  /* 0x000000010f0c7824 */ /* 0x040fe400078e020c */
[----:B------:R-:W-:-:S03]  /*18660*/  IMAD.IADD R14, R15, 0x1, R14 ;  /* 0x000000010f0e7824 */ /* 0x000fc600078e020e */
        /* <DEDUP_REMOVED lines=38> */
.L_x_2033:
[----:B-1----:R1:W-:Y:S01]  /*188d0*/  SYNCS.ARRIVE.TRANS64.A1T0 RZ, [R13+URZ+0x13250], RZ ;  /* 0x013250ff0dff79a7 */ /* 0x0023e2000810003f */
[----:B------:R-:W-:Y:S01]  /*188e0*/  BAR.SYNC.DEFER_BLOCKING 0x2, 0x80 ;  /* 0x0082000000007b1d */ /* 0x000fe20000010000 */
[----:B------:R-:W-:Y:S01]  /*188f0*/  ISETP.GT.AND P0, PT, R3, RZ, PT ;  /* 0x000000ff0300720c */ /* 0x000fe20003f04270 */
[----:B------:R-:W-:Y:S02]  /*18900*/  @!P1 VIADD R4, R13, 0x13280 ;  /* 0x000132800d049836 */ /* 0x000fe40000000000 */
[----:B------:R-:W-:Y:S02]  /*18910*/  VIADD R3, R3, 0xffffffff ;  /* 0xffffffff03037836 */ /* 0x000fe40000000000 */
[----:B0-----:R-:W-:Y:S01]  /*18920*/  IMAD.MOV.U32 R8, RZ, RZ, R22 ;  /* 0x000000ffff087224 */ /* 0x001fe200078e0016 */
[----:B------:R-:W-:Y:S01]  /*18930*/  @!P1 PRMT R4, RZ, 0x654, R4 ;  /* 0x00000654ff049816 */ /* 0x000fe20000000004 */
[----:B------:R-:W-:-:S03]  /*18940*/  IMAD.MOV.U32 R9, RZ, RZ, R25 ;  /* 0x000000ffff097224 */ /* 0x000fc600078e0019 */
[----:B------:R1:W-:Y:S03]  /*18950*/  @!P1 SYNCS.ARRIVE.TRANS64.RED.A1T0 RZ, [R4+URZ], RZ ;  /* 0x000000ff04ff99a7 */ /* 0x0003e6000810043f */
[----:B------:R-:W-:Y:S05]  /*18960*/  @P0 BRA `(.L_x_2034) ;  /* 0xfffffff4000c0947 */ /* 0x000fea000383ffff */
.L_x_2014:
        /* <DEDUP_REMOVED lines=16> */
.L_x_2036:
[----:B------:R-:W-:Y:S05]  /*18a70*/  BSYNC B0 ;  /* 0x0000000000007941 */ /* 0x000fea0003800000 */
.L_x_2035:
[----:B------:R-:W-:Y:S05]  /*18a80*/  @!P2 BRA `(.L_x_2037) ;  /* 0x000000000004a947 */ /* 0x000fea0003800000 */
[----:B------:R-:W-:Y:S01]  /*18a90*/  BPT.TRAP 0x1 ;  /* 0x000000040000795c */ /* 0x000fe20000300000 */
.L_x_2037:
        /* <DEDUP_REMOVED lines=11> */
.L_x_2124:
[----:B------:R-:W-:Y:S05]  /*18b50*/  BSYNC B0 ;  /* 0x0000000000007941 */ /* 0x000fea0003800000 */
.L_x_2038:
[----:B------:R-:W-:Y:S05]  /*18b60*/  @!P2 BRA `(.L_x_2040) ;  /* 0x000000000004a947 */ /* 0x000fea0003800000 */
[----:B------:R-:W-:Y:S01]  /*18b70*/  BPT.TRAP 0x1 ;  /* 0x000000040000795c */ /* 0x000fe20000300000 */
.L_x_2040:
[----:B0-----:R-:W-:-:S04]  /*18b80*/  SHF.L.U32 R0, R25, 0x1f, RZ ;  /* 0x0000001f19007819 */ /* 0x001fc800000006ff */
[----:B------:R-:W0:Y:S02]  /*18b90*/  SYNCS.PHASECHK.TRANS64.TRYWAIT P0, [R3+URZ+0x13260], R0 ;  /* 0x01326000030075a7 */ /* 0x000e24000800017f */
[----:B0-----:R-:W-:Y:S05]  /*18ba0*/  @!P0 BRA `(.L_x_2041) ;  /* 0x0000002000cc8947 */ /* 0x001fea0003800000 */
.L_x_2125:
[----:B------:R-:W1:Y:S01]  /*18bb0*/  S2R R9, SR_CgaCtaId ;  /* 0x0000000000097919 */ /* 0x000e620000008800 */
[----:B------:R-:W-:Y:S01]  /*18bc0*/  IMAD R2, R22, 0x2800, RZ ;  /* 0x0000280016027824 */ /* 0x000fe200078e02ff */
[----:B------:R-:W-:Y:S01]  /*18bd0*/  MOV R8, 0x400 ;  /* 0x0000040000087802 */ /* 0x000fe20000000f00 */
[----:B------:R-:W-:Y:S05]  /*18be0*/  WARPSYNC.ALL ;  /* 0x0000000000007948 */ /* 0x000fea0003800000 */
[C---:B0-----:R-:W-:Y:S02]  /*18bf0*/  LOP3.LUT R0, R2.reuse, R29, RZ, 0xfc, !PT ;  /* 0x0000001d02007212 */ /* 0x041fe400078efcff */
[----:B------:R-:W-:-:S02]  /*18c00*/  LOP3.LUT R2, R2, R28, RZ, 0xfc, !PT ;  /* 0x0000001c02027212 */ /* 0x000fc400078efcff */
[----:B-1----:R-:W-:-:S04]  /*18c10*/  LEA R8, R9, R8, 0x18 ;  /* 0x0000000809087211 */ /* 0x002fc800078ec0ff */
[C---:B------:R-:W-:Y:S01]  /*18c20*/  IADD3 R0, R8.reuse, R0, RZ ;  /* 0x0000000008007210 */ /* 0x040fe20007ffe0ff */
[----:B------:R-:W-:-:S04]  /*18c30*/  IMAD.IADD R2, R8, 0x1, R2 ;  /* 0x0000000108027824 */ /* 0x000fc800078e0202 */
        /* <DEDUP_REMOVED lines=38> */
.L_x_2042:
        /* <DEDUP_REMOVED lines=10> */
.L_x_1997:
[----:B------:R-:W-:Y:S05]  /*18f40*/  BSYNC B6 ;  /* 0x0000000000067941 */ /* 0x000fea0003800000 */
.L_x_1995:
        /* <DEDUP_REMOVED lines=10> */
.L_x_2043:
        /* <DEDUP_REMOVED lines=35> */
[----:B------:R0:W1:Y:S02]  /*19220*/  SHFL.IDX PT, R14, R3, 0x1f, 0x1f ;  /* 0x03e01f00030e7f89 */ /* 0x00006400000e0000 */
.L_x_2135:
[----:B------:R-:W-:Y:S02]  /*19230*/  ULDC UR4, c[0x0][0xc10] ;  /* 0x0003040000047ab9 */ /* 0x000fe40000000800 */
[----:B------:R-:W-:-:S04]  /*19240*/  IMAD.U32 R4, RZ, RZ, UR4 ;  /* 0x00000004ff047e24 */ /* 0x000fc8000f8e00ff */
[----:B-1----:R-:W-:-:S04]  /*19250*/  IMAD R14, R14, R4, RZ ;  /* 0x000000040e0e7224 */ /* 0x002fc800078e02ff */
[----:B------:R-:W-:-:S05]  /*19260*/  IMAD.IADD R5, R5, 0x1, R14 ;  /* 0x0000000105057824 */ /* 0x000fca00078e020e */
[----:B------:R-:W-:-:S13]  /*19270*/  ISETP.GT.AND P6, PT, R5, R0, PT ;  /* 0x000000000500720c */ /* 0x000fda0003fc4270 */
[----:B------:R-:W-:Y:S05]  /*19280*/  @P6 BRA `(.L_x_2046) ;  /* 0x00000000009c6947 */ /* 0x000fea0003800000 */
.L_x_2051:
        /* <DEDUP_REMOVED lines=14> */
.L_x_2049:
[----:B------:R-:W-:Y:S05]  /*19370*/  BSYNC B0 ;  /* 0x0000000000007941 */ /* 0x000fea0003800000 */
.L_x_2048:
        /* <DEDUP_REMOVED lines=18> */
.L_x_2143:
[----:B------:R-:W-:Y:S02]  /*194a0*/  ULDC UR4, c[0x0][0xc10] ;  /* 0x0003040000047ab9 */ /* 0x000fe40000000800 */
[----:B------:R-:W-:-:S04]  /*194b0*/  IMAD.U32 R4, RZ, RZ, UR4 ;  /* 0x00000004ff047e24 */ /* 0x000fc8000f8e00ff */
[----:B-1----:R-:W-:-:S04]  /*194c0*/  IMAD R14, R14, R4, RZ ;  /* 0x000000040e0e7224 */ /* 0x002fc800078e02ff */
[----:B------:R-:W-:-:S05]  /*194d0*/  IMAD.IADD R5, R14, 0x1, R5 ;  /* 0x000000010e057824 */ /* 0x000fca00078e0205 */
[----:B------:R-:W-:-:S13]  /*194e0*/  ISETP.GT.AND P6, PT, R5, R0, PT ;  /* 0x000000000500720c */ /* 0x000fda0003fc4270 */
[----:B------:R-:W-:Y:S05]  /*194f0*/  @!P6 BRA `(.L_x_2051) ;  /* 0xfffffffc0064e947 */ /* 0x000fea000383ffff */
.L_x_2046:
        /* <DEDUP_REMOVED lines=8> */
.L_x_2147:
[----:B------:R-:W-:Y:S01]  /*19580*/  ISETP.NE.AND P0, PT, R2, RZ, PT ;  /* 0x000000ff0200720c */ /* 0x000fe20003f05270 */
[----:B------:R-:W-:-:S12]  /*19590*/  IMAD.MOV.U32 R14, RZ, RZ, RZ ;  /* 0x000000ffff0e7224 */ /* 0x000fd800078e00ff */
[----:B------:R-:W-:Y:S05]  /*195a0*/  @!P0 BRA `(.L_x_2053) ;  /* 0x0000000000108947 */ /* 0x000fea0003800000 */
[----:B------:R-:W-:Y:S01]  /*195b0*/  UMOV UR4, 0xffffffff ;  /* 0xffffffff00047882 */ /* 0x000fe20000000000 */
[----:B------:R-:W-:Y:S02]  /*195c0*/  VIADD R12, R6, 0xffffffff ;  /* 0xffffffff060c7836 */ /* 0x000fe40000000000 */
[----:B------:R-:W-:Y:S05]  /*195d0*/  BRA.DIV UR4, `(.L_x_2054) ;  /* 0x00000022047c7947 */ /* 0x000fea000b800000 */
[----:B------:R3:W4:Y:S02]  /*195e0*/  SHFL.IDX PT, R14, R3, R12, 0x1f ;  /* 0x00001f0c030e7589 */ /* 0x00072400000e0000 */
.L_x_2053:
[----:B0--3--:R-:W0:Y:S01]  /*195f0*/  LDC.64 R2, c[0x0][0xc68] ;  /* 0x00031a00ff027b82 */ /* 0x009e220000000a00 */
[----:B------:R-:W-:-:S04]  /*19600*/  IMAD.IADD R19, R6, 0x1, R19 ;  /* 0x0000000106137824 */ /* 0x000fc800078e0213 */
[----:B0-----:R-:W-:-:S05]  /*19610*/  IMAD.WIDE R2, R19, 0x4, R2 ;  /* 0x0000000413027825 */ /* 0x001fca00078e0202 */
[----:B-1----:R0:W2:Y:S01]  /*19620*/  LDG.E R6, desc[UR40][R2.64] ;  /* 0x0000002802067981 */ /* 0x0020a2000c1e1900 */
[----:B----4-:R-:W-:-:S04]  /*19630*/  IMAD R16, R14, R4, R16 ;  /* 0x000000040e107224 */ /* 0x010fc800078e0210 */
[----:B------:R-:W-:Y:S01]  /*19640*/  IMAD.IADD R0, R0, 0x1, -R16 ;  /* 0x0000000100007824 */ /* 0x000fe200078e0a10 */
[----:B0-----:R-:W-:Y:S01]  /*19650*/  MOV R2, RZ ;  /* 0x000000ff00027202 */ /* 0x001fe20000000f00 */
        /* <DEDUP_REMOVED lines=35> */
[----:B0-----:R-:W-:Y:S01]  /*19890*/  IMAD.MOV.U32 R2, RZ, RZ, RZ ;  /* 0x000000ffff027224 */ /* 0x001fe200078e00ff */
[----:B-1----:R-:W-:-:S05]  /*198a0*/  IADD3 R5, RZ, -R3, RZ ;  /* 0x80000003ff057210 */ /* 0x002fca0007ffe0ff */
        /* <DEDUP_REMOVED lines=22> */
.L_x_2047:
[----:B------:R-:W-:Y:S01]  /*19a10*/  UMOV UR4, URZ ;  /* 0x0000003f00047c82 */ /* 0x000fe20008000000 */
[----:B------:R-:W-:Y:S01]  /*19a20*/  UMOV UR5, URZ ;  /* 0x0000003f00057c82 */ /* 0x000fe20008000000 */
[----:B------:R-:W-:Y:S01]  /*19a30*/  ULDC UR6, c[0x0][0xc14] ;  /* 0x0003050000067ab9 */ /* 0x000fe20000000800 */
[----:B------:R-:W-:Y:S01]  /*19a40*/  MOV R16, R0 ;  /* 0x0000000000107202 */ /* 0x000fe20000000f00 */
[----:B------:R-:W-:Y:S02]  /*19a50*/  IMAD.U32 R17, RZ, RZ, UR4 ;  /* 0x00000004ff117e24 */ /* 0x000fe4000f8e00ff */
[----:B------:R-:W-:Y:S02]  /*19a60*/  IMAD.U32 R18, RZ, RZ, UR5 ;  /* 0x00000005ff127e24 */ /* 0x000fe4000f8e00ff */
[----:B------:R-:W-:-:S07]  /*19a70*/  IMAD.U32 R19, RZ, RZ, UR6 ;  /* 0x00000006ff137e24 */ /* 0x000fce000f8e00ff */
.L_x_2055:
        /* <DEDUP_REMOVED lines=10> */
.L_x_2044:
[----:B------:R-:W-:Y:S02]  /*19b20*/  ULDC UR4, c[0x0][0xc14] ;  /* 0x0003050000047ab9 */ /* 0x000fe40000000800 */
[----:B-1----:R-:W-:-:S13]  /*19b30*/  ISETP.GE.AND P0, PT, R19, UR4, PT ;  /* 0x0000000413007c0c */ /* 0x002fda000bf06270 */
[----:B------:R-:W-:Y:S05]  /*19b40*/  @!P0 BRA `(.L_x_2056) ;  /* 0xffffffbc00088947 */ /* 0x000fea000383ffff */
[----:B------:R-:W-:Y:S05]  /*19b50*/  BSYNC B7 ;  /* 0x0000000000077941 */ /* 0x000fea0003800000 */
.L_x_1959:
[----:B01----:R-:W2:Y:S01]  /*19b60*/  LDL.LU R0, [R1+0x1c] ;  /* 0x00001c0001007983 */ /* 0x003ea20000300800 */
        /* <DEDUP_REMOVED lines=11> */
.L_x_2150:
[----:B------:R-:W-:Y:S05]  /*19c20*/  BSYNC B0 ;  /* 0x0000000000007941 */ /* 0x000fea0003800000 */
.L_x_2057:
[----:B------:R-:W-:-:S03]  /*19c30*/  UMOV UR4, 0xffffffff ;  /* 0xffffffff00047882 */ /* 0x000fc60000000000 */
[----:B------:R-:W-:Y:S05]  /*19c40*/  BRA.DIV UR4, `(.L_x_2059) ;  /* 0x0000001e04187947 */ /* 0x000fea000b800000 */
[----:B0-----:R-:W0:Y:S02]  /*19c50*/  S2R R0, SR_TID.X ;  /* 0x0000000000007919 */ /* 0x001e240000002100 */
[----:B0-----:R-:W-:-:S04]  /*19c60*/  SHF.R.U32.HI R0, RZ, 0x5, R0 ;  /* 0x00000005ff007819 */ /* 0x001fc80000011600 */
[----:B------:R-:W-:-:S05]  /*19c70*/  LOP3.LUT R0, R0, 0x3, RZ, 0xc0, !PT ;  /* 0x0000000300007812 */ /* 0x000fca00078ec0ff */
[----:B------:R0:W1:Y:S02]  /*19c80*/  SHFL.IDX PT, R14, R0, RZ, 0x1f ;  /* 0x00001fff000e7589 */ /* 0x00006400000e0000 */
.L_x_2153:
[----:B-1----:R-:W-:-:S13]  /*19c90*/  ISETP.NE.AND P0, PT, R14, RZ, PT ;  /* 0x000000ff0e00720c */ /* 0x002fda0003f05270 */
[----:B------:R-:W-:Y:S05]  /*19ca0*/  @P0 BRA `(.L_x_1822) ;  /* 0x0000000000a40947 */ /* 0x000fea0003800000 */
[----:B------:R-:W-:-:S03]  /*19cb0*/  UMOV UR4, 0xffffffff ;  /* 0xffffffff00047882 */ /* 0x000fc60000000000 */
[----:B------:R-:W-:Y:S05]  /*19cc0*/  BRA.DIV UR4, `(.L_x_2060) ;  /* 0x0000001e042c7947 */ /* 0x000fea000b800000 */
[----:B------:R-:W-:-:S13]  /*19cd0*/  ELECT P6, URZ, PT ;  /* 0x00000000003f782f */ /* 0x000fda00038c0000 */
.L_x_2156:
[----:B------:R-:W-:Y:S05]  /*19ce0*/  @!P6 BRA `(.L_x_1822) ;  /* 0x000000000094e947 */ /* 0x000fea0003800000 */
[----:B0-----:R-:W2:Y:S02]  /*19cf0*/  LDL.LU R0, [R1+0x20] ;  /* 0x0000200001007983 */ /* 0x001ea40000300800 */
[----:B--2---:R-:W-:-:S04]  /*19d00*/  LOP3.LUT R0, R0, 0x2, RZ, 0xfc, !PT ;  /* 0x0000000200007812 */ /* 0x004fc800078efcff */
[----:B------:R-:W-:-:S13]  /*19d10*/  ISETP.NE.AND P0, PT, R0, 0x3, PT ;  /* 0x000000030000780c */ /* 0x000fda0003f05270 */
[----:B------:R-:W-:Y:S05]  /*19d20*/  @!P0 BRA `(.L_x_2061) ;  /* 0x0000000000048947 */ /* 0x000fea0003800000 */
[----:B------:R-:W-:Y:S01]  /*19d30*/  BPT.TRAP 0x1 ;  /* 0x000000040000795c */ /* 0x000fe20000300000 */
.L_x_2061:
        /* <DEDUP_REMOVED lines=12> */
.L_x_2157:
[----:B------:R-:W1:Y:S02]  /*19e00*/  SYNCS.PHASECHK.TRANS64.TRYWAIT P1, [R3+URZ], R0 ;  /* 0x00000000030075a7 */ /* 0x000e64000802017f */
[----:B-1----:R-:W-:Y:S05]  /*19e10*/  @!P1 BRA `(.L_x_2063) ;  /* 0x0000001c000c9947 */ /* 0x002fea0003800000 */
.L_x_2158:
[----:B------:R-:W-:Y:S05]  /*19e20*/  @!P0 BRA `(.L_x_2064) ;  /* 0x0000000000048947 */ /* 0x000fea0003800000 */
[----:B------:R-:W-:Y:S01]  /*19e30*/  BPT.TRAP 0x1 ;  /* 0x000000040000795c */ /* 0x000fe20000300000 */
.L_x_2064:
[----:B-1----:R-:W-:-:S04]  /*19e40*/  LEA R3, R22, R7, 0x3 ;  /* 0x0000000716037211 */ /* 0x002fc800078e18ff */
[----:B------:R-:W1:Y:S02]  /*19e50*/  SYNCS.PHASECHK.TRANS64.TRYWAIT P1, [R3+URZ+0x13260], R4 ;  /* 0x01326004030075a7 */ /* 0x000e64000802017f */
[----:B-1----:R-:W-:Y:S05]  /*19e60*/  @!P1 BRA `(.L_x_2065) ;  /* 0x0000001c000c9947 */ /* 0x002fea0003800000 */
.L_x_2159:
[----:B------:R-:W-:Y:S05]  /*19e70*/  @!P0 BRA `(.L_x_2066) ;  /* 0x0000000000048947 */ /* 0x000fea0003800000 */
[----:B------:R-:W-:Y:S01]  /*19e80*/  BPT.TRAP 0x1 ;  /* 0x000000040000795c */ /* 0x000fe20000300000 */
.L_x_2066:
[----:B0-----:R-:W-:-:S04]  /*19e90*/  IMAD R5, R6, 0x8, R7 ;  /* 0x0000000806057824 */ /* 0x001fc800078e0207 */
[----:B------:R-:W0:Y:S02]  /*19ea0*/  SYNCS.PHASECHK.TRANS64.TRYWAIT P1, [R5+URZ+0x13260], R0 ;  /* 0x01326000050075a7 */ /* 0x000e24000802017f */
[----:B0-----:R-:W-:Y:S05]  /*19eb0*/  @!P1 BRA `(.L_x_2067) ;  /* 0x0000001c000c9947 */ /* 0x001fea0003800000 */
.L_x_2160:
[----:B------:R-:W-:Y:S05]  /*19ec0*/  @!P0 BRA `(.L_x_2068) ;  /* 0x0000000000048947 */ /* 0x000fea0003800000 */
[----:B------:R-:W-:Y:S01]  /*19ed0*/  BPT.TRAP 0x1 ;  /* 0x000000040000795c */ /* 0x000fe20000300000 */
.L_x_2068:
[----:B------:R-:W2:Y:S02]  /*19ee0*/  SYNCS.PHASECHK.TRANS64.TRYWAIT P0, [R3+URZ+0x13280], R4 ;  /* 0x01328004030075a7 */ /* 0x000ea4000800017f */
[----:B--2---:R-:W-:Y:S05]  /*19ef0*/  @!P0 BRA `(.L_x_2069) ;  /* 0x0000001c00108947 */ /* 0x004fea0003800000 */
.L_x_2070:
[----:B---3--:R3:W4:Y:S02]  /*19f00*/  SYNCS.PHASECHK.TRANS64.TRYWAIT P0, [R5+URZ+0x13280], R0 ;  /* 0x01328000050075a7 */ /* 0x008724000800017f */
[----:B----4-:R-:W-:Y:S05]  /*19f10*/  @!P0 NANOSLEEP.SYNCS 0x989680 ;  /* 0x009896800000895d */ /* 0x010fea0003900000 */
[----:B------:R-:W4:Y:S02]  /*19f20*/  @!P0 SYNCS.PHASECHK.TRANS64 P0, [R5+URZ+0x13280], R0 ;  /* 0x01328000050085a7 */ /* 0x000f24000800007f */
[----:B----4-:R-:W-:Y:S05]  /*19f30*/  @!P0 BRA `(.L_x_2070) ;  /* 0xfffffffc00f08947 */ /* 0x010fea000383ffff */
.L_x_1822:
[----:B------:R-:W-:Y:S05]  /*19f40*/  BSYNC B8 ;  /* 0x0000000000087941 */ /* 0x000fea0003800000 */
.L_x_1819:
[----:B------:R-:W-:Y:S05]  /*19f50*/  EXIT ;  /* 0x000000000000794d */ /* 0x000fea0003800000 */
.L_x_1838:
[----:B0-----:R0:W1:Y:S02]  /*19f60*/  SYNCS.PHASECHK.TRANS64.TRYWAIT P5, [R75+URZ+0x13290], R76 ;  /* 0x0132904c4b0075a7 */ /* 0x00106400080a017f */
[----:B-1----:R-:W-:Y:S05]  /*19f70*/  @!P5 NANOSLEEP.SYNCS 0x989680 ;  /* 0x009896800000d95d */ /* 0x002fea0003900000 */
[----:B------:R-:W1:Y:S02]  /*19f80*/  @!P5 SYNCS.PHASECHK.TRANS64 P5, [R75+URZ+0x13290], R76 ;  /* 0x0132904c4b00d5a7 */ /* 0x000e6400080a007f */
[----:B-1----:R-:W-:Y:S05]  /*19f90*/  @!P5 BRA `(.L_x_1838) ;  /* 0xfffffffc00f0d947 */ /* 0x002fea000383ffff */
[----:B------:R-:W-:Y:S05]  /*19fa0*/  BRA `(.L_x_2071) ;  /* 0xfffffe8400c47947 */ /* 0x000fea000383ffff */
.L_x_1848:
[----:B0-----:R0:W1:Y:S02]  /*19fb0*/  SYNCS.PHASECHK.TRANS64.TRYWAIT P5, [R75+URZ+0x13290], R76 ;  /* 0x0132904c4b0075a7 */ /* 0x00106400080a017f */
[----:B-1----:R-:W-:Y:S05]  /*19fc0*/  @!P5 NANOSLEEP.SYNCS 0x989680 ;  /* 0x009896800000d95d */ /* 0x002fea0003900000 */
[----:B------:R-:W1:Y:S02]  /*19fd0*/  @!P5 SYNCS.PHASECHK.TRANS64 P5, [R75+URZ+0x13290], R76 ;  /* 0x0132904c4b00d5a7 */ /* 0x000e6400080a007f */
[----:B-1----:R-:W-:Y:S05]  /*19fe0*/  @!P5 BRA `(.L_x_1848) ;  /* 0xfffffffc00f0d947 */ /* 0x002fea000383ffff */
[----:B------:R-:W-:Y:S05]  /*19ff0*/  BRA `(.L_x_2072) ;  /* 0xfffffe9400d87947 */ /* 0x000fea000383ffff */
.L_x_1853:
[----:B0-----:R0:W1:Y:S02]  /*1a000*/  SYNCS.PHASECHK.TRANS64.TRYWAIT P1, [R75+URZ+0x13290], R76 ;  /* 0x0132904c4b0075a7 */ /* 0x001064000802017f */
[----:B-1----:R-:W-:Y:S05]  /*1a010*/  @!P1 NANOSLEEP.SYNCS 0x989680 ;  /* 0x009896800000995d */ /* 0x002fea0003900000 */
[----:B------:R-:W1:Y:S02]  /*1a020*/  @!P1 SYNCS.PHASECHK.TRANS64 P1, [R75+URZ+0x13290], R76 ;  /* 0x0132904c4b0095a7 */ /* 0x000e64000802007f */
[----:B-1----:R-:W-:Y:S05]  /*1a030*/  @!P1 BRA `(.L_x_1853) ;  /* 0xfffffffc00f09947 */ /* 0x002fea000383ffff */
[----:B------:R-:W-:Y:S05]  /*1a040*/  BRA `(.L_x_2073) ;  /* 0xfffffea400e47947 */ /* 0x000fea000383ffff */
.L_x_1857:
[----:B------:R0:W0:Y:S02]  /*1a050*/  SYNCS.PHASECHK.TRANS64.TRYWAIT P0, [R75+URZ+0x132b0], R76 ;  /* 0x0132b04c4b0075a7 */ /* 0x000024000800017f */
[----:B0-----:R-:W-:Y:S05]  /*1a060*/  @!P0 NANOSLEEP.SYNCS 0x989680 ;  /* 0x009896800000895d */ /* 0x001fea0003900000 */
[----:B------:R-:W0:Y:S02]  /*1a070*/  @!P0 SYNCS.PHASECHK.TRANS64 P0, [R75+URZ+0x132b0], R76 ;  /* 0x0132b04c4b0085a7 */ /* 0x000e24000800007f */
[----:B0-----:R-:W-:Y:S05]  /*1a080*/  @!P0 BRA `(.L_x_1857) ;  /* 0xfffffffc00f08947 */ /* 0x001fea000383ffff */
[----:B------:R-:W-:Y:S05]  /*1a090*/  BRA `(.L_x_2074) ;  /* 0xfffffea800447947 */ /* 0x000fea000383ffff */
.L_x_1877:
[----:B------:R-:W-:Y:S01]  /*1a0a0*/  BSSY B1, `(.L_x_2075) ;  /* 0x0000007000017945 */ /* 0x000fe20003800000 */
[----:B------:R-:W-:Y:S02]  /*1a0b0*/  IMAD.MOV.U32 R12, RZ, RZ, RZ ;  /* 0x000000ffff0c7224 */ /* 0x000fe400078e00ff */
[----:B------:R-:W-:Y:S02]  /*1a0c0*/  IMAD.MOV.U32 R11, RZ, RZ, 0x1e1f ;  /* 0x00001e1fff0b7424 */ /* 0x000fe400078e00ff */
[----:B------:R-:W-:-:S07]  /*1a0d0*/  IMAD.MOV.U32 R15, RZ, RZ, -0x1 ;  /* 0xffffffffff0f7424 */ /* 0x000fce00078e00ff */
[----:B-----5:R-:W-:Y:S05]  /*1a0e0*/  WARPSYNC.COLLECTIVE R15, `(.L_x_2076) ;  /* 0x000000000f087348 */ /* 0x020fea0003c00000 */
[----:B------:R0:W1:Y:S02]  /*1a0f0*/  SHFL.IDX P6, R14, R13, R12, R11 ;  /* 0x0000000c0d0e7389 */ /* 0x00006400000c000b */
[----:B01---5:R-:W-:Y:S01]  /*1a100*/  ENDCOLLECTIVE ;  /* 0x000000000000791b */ /* 0x023fe20003800000 */
.L_x_2076:
[----:B------:R-:W-:Y:S05]  /*1a110*/  BSYNC B1 ;  /* 0x0000000000017941 */ /* 0x000fea0003800000 */
.L_x_2075:
[----:B------:R-:W-:Y:S05]  /*1a120*/  BRA `(.L_x_2077) ;  /* 0xfffffeb800f47947 */ /* 0x000fea000383ffff */
.L_x_1878:
        /* <DEDUP_REMOVED lines=8> */
.L_x_2079:
[----:B------:R-:W-:Y:S05]  /*1a1b0*/  BSYNC B1 ;  /* 0x0000000000017941 */ /* 0x000fea0003800000 */
.L_x_2078:
[----:B------:R-:W-:Y:S05]  /*1a1c0*/  BRA `(.L_x_2080) ;  /* 0xfffffeb800d47947 */ /* 0x000fea000383ffff */
.L_x_1879:
[----:B------:R-:W-:Y:S01]  /*1a1d0*/  BSSY B1, `(.L_x_2081) ;  /* 0x0000008000017945 */ /* 0x000fe20003800000 */
[----:B------:R-:W-:Y:S01]  /*1a1e0*/  IMAD.MOV.U32 R13, RZ, RZ, R3 ;  /* 0x000000ffff0d7224 */ /* 0x000fe200078e0003 */
[----:B------:R-:W-:Y:S01]  /*1a1f0*/  MOV R12, RZ ;  /* 0x000000ff000c7202 */ /* 0x000fe20000000f00 */
[----:B------:R-:W-:Y:S02]  /*1a200*/  IMAD.MOV.U32 R11, RZ, RZ, 0x1e1f ;  /* 0x00001e1fff0b7424 */ /* 0x000fe400078e00ff */
[----:B------:R-:W-:-:S07]  /*1a210*/  IMAD.MOV.U32 R15, RZ, RZ, -0x1 ;  /* 0xffffffffff0f7424 */ /* 0x000fce00078e00ff */
[----:B-----5:R-:W-:Y:S05]  /*1a220*/  WARPSYNC.COLLECTIVE R15, `(.L_x_2082) ;  /* 0x000000000f087348 */ /* 0x020fea0003c00000 */
[----:B------:R0:W1:Y:S02]  /*1a230*/  SHFL.IDX P6, R14, R13, R12, R11 ;  /* 0x0000000c0d0e7389 */ /* 0x00006400000c000b */
[----:B01---5:R-:W-:Y:S01]  /*1a240*/  ENDCOLLECTIVE ;  /* 0x000000000000791b */ /* 0x023fe20003800000 */
.L_x_2082:
[----:B------:R-:W-:Y:S05]  /*1a250*/  BSYNC B1 ;  /* 0x0000000000017941 */ /* 0x000fea0003800000 */
.L_x_2081:
[----:B------:R-:W-:Y:S05]  /*1a260*/  BRA `(.L_x_2083) ;  /* 0xfffffeb800b47947 */ /* 0x000fea000383ffff */
.L_x_1880:
        /* <DEDUP_REMOVED lines=8> */
.L_x_2085:
[----:B------:R-:W-:Y:S05]  /*1a2f0*/  BSYNC B1 ;  /* 0x0000000000017941 */ /* 0x000fea0003800000 */
.L_x_2084:
[----:B------:R-:W-:Y:S05]  /*1a300*/  BRA `(.L_x_2086) ;  /* 0xfffffeb800947947 */ /* 0x000fea000383ffff */
.L_x_1882:
[----:B0-----:R0:W1:Y:S02]  /*1a310*/  SYNCS.PHASECHK.TRANS64.TRYWAIT P1, [R16+URZ+0x13200], R5 ;  /* 0x01320005100075a7 */ /* 0x001064000802017f */
[----:B-1----:R-:W-:Y:S05]  /*1a320*/  @!P1 NANOSLEEP.SYNCS 0x989680 ;  /* 0x009896800000995d */ /* 0x002fea0003900000 */
[----:B------:R-:W1:Y:S02]  /*1a330*/  @!P1 SYNCS.PHASECHK.TRANS64 P1, [R16+URZ+0x13200], R5 ;  /* 0x01320005100095a7 */ /* 0x000e64000802007f */
[----:B-1----:R-:W-:Y:S05]  /*1a340*/  @!P1 BRA `(.L_x_1882) ;  /* 0xfffffffc00f09947 */ /* 0x002fea000383ffff */
[----:B------:R-:W-:Y:S05]  /*1a350*/  BRA `(.L_x_2087) ;  /* 0xfffffeb8008c7947 */ /* 0x000fea000383ffff */
.L_x_1886:
[----:B------:R-:W-:Y:S01]  /*1a360*/  BSSY B1, `(.L_x_2088) ;  /* 0x0000007000017945 */ /* 0x000fe20003800000 */
[----:B------:R-:W-:Y:S02]  /*1a370*/  IMAD.MOV.U32 R12, RZ, RZ, RZ ;  /* 0x000000ffff0c7224 */ /* 0x000fe400078e00ff */
[----:B------:R-:W-:Y:S02]  /*1a380*/  IMAD.MOV.U32 R11, RZ, RZ, 0x1e1f ;  /* 0x00001e1fff0b7424 */ /* 0x000fe400078e00ff */
[----:B------:R-:W-:-:S07]  /*1a390*/  IMAD.MOV.U32 R15, RZ, RZ, -0x1 ;  /* 0xffffffffff0f7424 */ /* 0x000fce00078e00ff */
[----:B-----5:R-:W-:Y:S05]  /*1a3a0*/  WARPSYNC.COLLECTIVE R15, `(.L_x_2089) ;  /* 0x000000000f087348 */ /* 0x020fea0003c00000 */
[----:B------:R0:W1:Y:S02]  /*1a3b0*/  SHFL.IDX P6, R14, R13, R12, R11 ;  /* 0x0000000c0d0e7389 */ /* 0x00006400000c000b */
[----:B01---5:R-:W-:Y:S01]  /*1a3c0*/  ENDCOLLECTIVE ;  /* 0x000000000000791b */ /* 0x023fe20003800000 */
.L_x_2089:
[----:B------:R-:W-:Y:S05]  /*1a3d0*/  BSYNC B1 ;  /* 0x0000000000017941 */ /* 0x000fea0003800000 */
.L_x_2088:
[----:B------:R-:W-:Y:S05]  /*1a3e0*/  BRA `(.L_x_2090) ;  /* 0xfffffecc00607947 */ /* 0x000fea000383ffff */
.L_x_1887:
[----:B------:R-:W-:Y:S01]  /*1a3f0*/  BSSY B1, `(.L_x_2091) ;  /* 0x0000008000017945 */ /* 0x000fe20003800000 */
[----:B------:R-:W-:Y:S01]  /*1a400*/  MOV R13, R8 ;  /* 0x00000008000d7202 */ /* 0x000fe20000000f00 */
[----:B------:R-:W-:Y:S02]  /*1a410*/  IMAD.MOV.U32 R12, RZ, RZ, RZ ;  /* 0x000000ffff0c7224 */ /* 0x000fe400078e00ff */
[----:B------:R-:W-:Y:S02]  /*1a420*/  IMAD.MOV.U32 R11, RZ, RZ, 0x1e1f ;  /* 0x00001e1fff0b7424 */ /* 0x000fe400078e00ff */
[----:B------:R-:W-:-:S07]  /*1a430*/  IMAD.MOV.U32 R15, RZ, RZ, -0x1 ;  /* 0xffffffffff0f7424 */ /* 0x000fce00078e00ff */
[----:B-----5:R-:W-:Y:S05]  /*1a440*/  WARPSYNC.COLLECTIVE R15, `(.L_x_2092) ;  /* 0x000000000f087348 */ /* 0x020fea0003c00000 */
[----:B------:R0:W1:Y:S02]  /*1a450*/  SHFL.IDX P6, R14, R13, R12, R11 ;  /* 0x0000000c0d0e7389 */ /* 0x00006400000c000b */
[----:B01---5:R-:W-:Y:S01]  /*1a460*/  ENDCOLLECTIVE ;  /* 0x000000000000791b */ /* 0x023fe20003800000 */
.L_x_2092:
[----:B------:R-:W-:Y:S05]  /*1a470*/  BSYNC B1 ;  /* 0x0000000000017941 */ /* 0x000fea0003800000 */
.L_x_2091:
[----:B------:R-:W-:Y:S05]  /*1a480*/  BRA `(.L_x_2093) ;  /* 0xfffffecc00447947 */ /* 0x000fea000383ffff */
.L_x_1888:
        /* <DEDUP_REMOVED lines=8> */
.L_x_2095:
[----:B------:R-:W-:Y:S05]  /*1a510*/  BSYNC B1 ;  /* 0x0000000000017941 */ /* 0x000fea0003800000 */
.L_x_2094:
[----:B------:R-:W-:Y:S05]  /*1a520*/  BRA `(.L_x_2096) ;  /* 0xfffffecc00287947 */ /* 0x000fea000383ffff */
.L_x_1889:
        /* <DEDUP_REMOVED lines=8> */
.L_x_2098:
[----:B------:R-:W-:Y:S05]  /*1a5b0*/  BSYNC B1 ;  /* 0x0000000000017941 */ /* 0x000fea0003800000 */
.L_x_2097:
[----:B------:R-:W-:Y:S05]  /*1a5c0*/  BRA `(.L_x_2099) ;  /* 0xfffffecc000c7947 */ /* 0x000fea000383ffff */
.L_x_1891:
[----:B0-----:R0:W1:Y:S02]  /*1a5d0*/  SYNCS.PHASECHK.TRANS64.TRYWAIT P1, [R16+URZ+0x13200], R3 ;  /* 0x01320003100075a7 */ /* 0x001064000802017f */
[----:B-1----:R-:W-:Y:S05]  /*1a5e0*/  @!P1 NANOSLEEP.SYNCS 0x989680 ;  /* 0x009896800000995d */ /* 0x002fea0003900000 */
[----:B------:R-:W1:Y:S02]  /*1a5f0*/  @!P1 SYNCS.PHASECHK.TRANS64 P1, [R16+URZ+0x13200], R3 ;  /* 0x01320003100095a7 */ /* 0x000e64000802007f */
[----:B-1----:R-:W-:Y:S05]  /*1a600*/  @!P1 BRA `(.L_x_1891) ;  /* 0xfffffffc00f09947 */ /* 0x002fea000383ffff */
[----:B------:R-:W-:Y:S05]  /*1a610*/  BRA `(.L_x_2100) ;  /* 0xfffffecc000c7947 */ /* 0x000fea000383ffff */
.L_x_1895:
[----:B--2---:R2:W3:Y:S02]  /*1a620*/  SYNCS.PHASECHK.TRANS64.TRYWAIT P0, [R0+URZ+0x13230], R7 ;  /* 0x01323007000075a7 */ /* 0x0044e4000800017f */
[----:B---3--:R-:W-:Y:S05]  /*1a630*/  @!P0 NANOSLEEP.SYNCS 0x989680 ;  /* 0x009896800000895d */ /* 0x008fea0003900000 */
[----:B------:R-:W3:Y:S02]  /*1a640*/  @!P0 SYNCS.PHASECHK.TRANS64 P0, [R0+URZ+0x13230], R7 ;  /* 0x01323007000085a7 */ /* 0x000ee4000800007f */
[----:B---3--:R-:W-:Y:S05]  /*1a650*/  @!P0 BRA `(.L_x_1895) ;  /* 0xfffffffc00f08947 */ /* 0x008fea000383ffff */
[----:B------:R-:W-:Y:S05]  /*1a660*/  BRA `(.L_x_1894) ;  /* 0xfffffedc00607947 */ /* 0x000fea000383ffff */
.L_x_1902:
[----:B-1----:R1:W2:Y:S02]  /*1a670*/  SYNCS.PHASECHK.TRANS64.TRYWAIT P0, [R12+URZ+0x13230], R11 ;  /* 0x0132300b0c0075a7 */ /* 0x0022a4000800017f */
[----:B--2---:R-:W-:Y:S05]  /*1a680*/  @!P0 NANOSLEEP.SYNCS 0x989680 ;  /* 0x009896800000895d */ /* 0x004fea0003900000 */
[----:B------:R-:W2:Y:S02]  /*1a690*/  @!P0 SYNCS.PHASECHK.TRANS64 P0, [R12+URZ+0x13230], R11 ;  /* 0x0132300b0c0085a7 */ /* 0x000ea4000800007f */
[----:B--2---:R-:W-:Y:S05]  /*1a6a0*/  @!P0 BRA `(.L_x_1902) ;  /* 0xfffffffc00f08947 */ /* 0x004fea000383ffff */
[----:B------:R-:W-:Y:S05]  /*1a6b0*/  BRA `(.L_x_1901) ;  /* 0xffffff1400347947 */ /* 0x000fea000383ffff */
.L_x_1907:
[----:B-1----:R1:W2:Y:S02]  /*1a6c0*/  SYNCS.PHASECHK.TRANS64.TRYWAIT P0, [R14+URZ+0x13250], R9 ;  /* 0x013250090e0075a7 */ /* 0x0022a4000800017f */
[----:B--2---:R-:W-:Y:S05]  /*1a6d0*/  @!P0 NANOSLEEP.SYNCS 0x989680 ;  /* 0x009896800000895d */ /* 0x004fea0003900000 */
[----:B------:R-:W2:Y:S02]  /*1a6e0*/  @!P0 SYNCS.PHASECHK.TRANS64 P0, [R14+URZ+0x13250], R9 ;  /* 0x013250090e0085a7 */ /* 0x000ea4000800007f */
[----:B--2---:R-:W-:Y:S05]  /*1a6f0*/  @!P0 BRA `(.L_x_1907) ;  /* 0xfffffffc00f08947 */ /* 0x004fea000383ffff */
[----:B------:R-:W-:Y:S05]  /*1a700*/  BRA `(.L_x_1906) ;  /* 0xffffff1800a47947 */ /* 0x000fea000383ffff */
.L_x_1916:
[----:B0-----:R0:W2:Y:S02]  /*1a710*/  SYNCS.PHASECHK.TRANS64.TRYWAIT P0, [R10+URZ+0x13230], R11 ;  /* 0x0132300b0a0075a7 */ /* 0x0010a4000800017f */
[----:B--2---:R-:W-:Y:S05]  /*1a720*/  @!P0 NANOSLEEP.SYNCS 0x989680 ;  /* 0x009896800000895d */ /* 0x004fea0003900000 */
[----:B------:R-:W2:Y:S02]  /*1a730*/  @!P0 SYNCS.PHASECHK.TRANS64 P0, [R10+URZ+0x13230], R11 ;  /* 0x0132300b0a0085a7 */ /* 0x000ea4000800007f */
[----:B--2---:R-:W-:Y:S05]  /*1a740*/  @!P0 BRA `(.L_x_1916) ;  /* 0xfffffffc00f08947 */ /* 0x004fea000383ffff */
[----:B------:R-:W-:Y:S05]  /*1a750*/  BRA `(.L_x_1915) ;  /* 0xffffff4c00a47947 */ /* 0x000fea000383ffff */
.L_x_1921:
[----:B-1----:R1:W2:Y:S02]  /*1a760*/  SYNCS.PHASECHK.TRANS64.TRYWAIT P0, [R14+URZ+0x13250], R9 ;  /* 0x013250090e0075a7 */ /* 0x0022a4000800017f */
[----:B--2---:R-:W-:Y:S05]  /*1a770*/  @!P0 NANOSLEEP.SYNCS 0x989680 ;  /* 0x009896800000895d */ /* 0x004fea0003900000 */
[----:B------:R-:W2:Y:S02]  /*1a780*/  @!P0 SYNCS.PHASECHK.TRANS64 P0, [R14+URZ+0x13250], R9 ;  /* 0x013250090e0085a7 */ /* 0x000ea4000800007f */
[----:B--2---:R-:W-:Y:S05]  /*1a790*/  @!P0 BRA `(.L_x_1921) ;  /* 0xfffffffc00f08947 */ /* 0x004fea000383ffff */
[----:B------:R-:W-:Y:S05]  /*1a7a0*/  BRA `(.L_x_1920) ;  /* 0xffffff5400147947 */ /* 0x000fea000383ffff */
.L_x_1928:
[----:B---3--:R3:W4:Y:S02]  /*1a7b0*/  SYNCS.PHASECHK.TRANS64.TRYWAIT P0, [R11+URZ+0x13250], R2 ;  /* 0x013250020b0075a7 */ /* 0x008724000800017f */
[----:B----4-:R-:W-:Y:S05]  /*1a7c0*/  @!P0 NANOSLEEP.SYNCS 0x989680 ;  /* 0x009896800000895d */ /* 0x010fea0003900000 */
[----:B------:R-:W4:Y:S02]  /*1a7d0*/  @!P0 SYNCS.PHASECHK.TRANS64 P0, [R11+URZ+0x13250], R2 ;  /* 0x013250020b0085a7 */ /* 0x000f24000800007f */
[----:B----4-:R-:W-:Y:S05]  /*1a7e0*/  @!P0 BRA `(.L_x_1928) ;  /* 0xfffffffc00f08947 */ /* 0x010fea000383ffff */
[----:B------:R-:W-:Y:S05]  /*1a7f0*/  BRA `(.L_x_1927) ;  /* 0xffffff7c000c7947 */ /* 0x000fea000383ffff */
.L_x_1965:
        /* <DEDUP_REMOVED lines=11> */
.L_x_2102:
[----:B------:R-:W-:Y:S05]  /*1a8b0*/  BSYNC B1 ;  /* 0x0000000000017941 */ /* 0x000fea0003800000 */
.L_x_2101:
[----:B------:R-:W-:Y:S05]  /*1a8c0*/  BRA `(.L_x_2103) ;  /* 0xffffffb4008c7947 */ /* 0x000fea000383ffff */
.L_x_1967:
[----:B------:R-:W-:Y:S01]  /*1a8d0*/  BSSY B1, `(.L_x_2104) ;  /* 0x0000006000017945 */ /* 0x000fe20003800000 */
[----:B------:R-:W-:-:S07]  /*1a8e0*/  IMAD.MOV.U32 R15, RZ, RZ, -0x1 ;  /* 0xffffffffff0f7424 */ /* 0x000fce00078e00ff */
[----:B0-----:R-:W-:Y:S05]  /*1a8f0*/  WARPSYNC.COLLECTIVE R15, `(.L_x_2105) ;  /* 0x000000000f0c7348 */ /* 0x001fea0003c00000 */
[----:B------:R-:W-:Y:S02]  /*1a900*/  ELECT P6, UR62, PT ;  /* 0x00000000003e782f */ /* 0x000fe400038c0000 */
[----:B------:R-:W-:Y:S01]  /*1a910*/  MOV R14, UR62 ;  /* 0x0000003e000e7c02 */ /* 0x000fe20008000f00 */
[----:B0-----:R-:W-:Y:S10]  /*1a920*/  ENDCOLLECTIVE ;  /* 0x000000000000791b */ /* 0x001ff40003800000 */
.L_x_2105:
[----:B------:R-:W-:Y:S05]  /*1a930*/  BSYNC B1 ;  /* 0x0000000000017941 */ /* 0x000fea0003800000 */
.L_x_2104:
[----:B------:R-:W-:Y:S05]  /*1a940*/  BRA `(.L_x_1966) ;  /* 0xffffffb400847947 */ /* 0x000fea000383ffff */
.L_x_1969:
[----:B0-----:R0:W1:Y:S02]  /*1a950*/  SYNCS.PHASECHK.TRANS64.TRYWAIT P0, [R5+URZ+0x13220], R7 ;  /* 0x01322007050075a7 */ /* 0x001064000800017f */
[----:B-1----:R-:W-:Y:S05]  /*1a960*/  @!P0 NANOSLEEP.SYNCS 0x989680 ;  /* 0x009896800000895d */ /* 0x002fea0003900000 */
[----:B------:R-:W1:Y:S02]  /*1a970*/  @!P0 SYNCS.PHASECHK.TRANS64 P0, [R5+URZ+0x13220], R7 ;  /* 0x01322007050085a7 */ /* 0x000e64000800007f */
[----:B-1----:R-:W-:Y:S05]  /*1a980*/  @!P0 BRA `(.L_x_1969) ;  /* 0xfffffffc00f08947 */ /* 0x002fea000383ffff */
[----:B------:R-:W-:Y:S05]  /*1a990*/  BRA `(.L_x_2106) ;  /* 0xffffffb400a07947 */ /* 0x000fea000383ffff */
.L_x_1973:
[----:B0-----:R0:W1:Y:S02]  /*1a9a0*/  SYNCS.PHASECHK.TRANS64.TRYWAIT P0, [R8+URZ+0x132a0], R7 ;  /* 0x0132a007080075a7 */ /* 0x001064000800017f */
[----:B-1----:R-:W-:Y:S05]  /*1a9b0*/  @!P0 NANOSLEEP.SYNCS 0x989680 ;  /* 0x009896800000895d */ /* 0x002fea0003900000 */
[----:B------:R-:W1:Y:S02]  /*1a9c0*/  @!P0 SYNCS.PHASECHK.TRANS64 P0, [R8+URZ+0x132a0], R7 ;  /* 0x0132a007080085a7 */ /* 0x000e64000800007f */
[----:B-1----:R-:W-:Y:S05]  /*1a9d0*/  @!P0 BRA `(.L_x_1973) ;  /* 0xfffffffc00f08947 */ /* 0x002fea000383ffff */
[----:B------:R-:W-:Y:S05]  /*1a9e0*/  BRA `(.L_x_2107) ;  /* 0xffffffb400b87947 */ /* 0x000fea000383ffff */
.L_x_1978:
[----:B-1----:R1:W2:Y:S02]  /*1a9f0*/  SYNCS.PHASECHK.TRANS64.TRYWAIT P0, [R8+URZ+0x132c0], R7 ;  /* 0x0132c007080075a7 */ /* 0x0022a4000800017f */
[----:B--2---:R-:W-:Y:S05]  /*1aa00*/  @!P0 NANOSLEEP.SYNCS 0x989680 ;  /* 0x009896800000895d */ /* 0x004fea0003900000 */
[----:B------:R-:W2:Y:S02]  /*1aa10*/  @!P0 SYNCS.PHASECHK.TRANS64 P0, [R8+URZ+0x132c0], R7 ;  /* 0x0132c007080085a7 */ /* 0x000ea4000800007f */
[----:B--2---:R-:W-:Y:S05]  /*1aa20*/  @!P0 BRA `(.L_x_1978) ;  /* 0xfffffffc00f08947 */ /* 0x004fea000383ffff */
[----:B------:R-:W-:Y:S05]  /*1aa30*/  BRA `(.L_x_2108) ;  /* 0xffffffb800347947 */ /* 0x000fea000383ffff */
.L_x_1985:
[----:B0-----:R0:W1:Y:S02]  /*1aa40*/  SYNCS.PHASECHK.TRANS64.TRYWAIT P1, [R7+URZ+0x132a0], R8 ;  /* 0x0132a008070075a7 */ /* 0x001064000802017f */
[----:B-1----:R-:W-:Y:S05]  /*1aa50*/  @!P1 NANOSLEEP.SYNCS 0x989680 ;  /* 0x009896800000995d */ /* 0x002fea0003900000 */
[----:B------:R-:W1:Y:S02]  /*1aa60*/  @!P1 SYNCS.PHASECHK.TRANS64 P1, [R7+URZ+0x132a0], R8 ;  /* 0x0132a008070095a7 */ /* 0x000e64000802007f */
[----:B-1----:R-:W-:Y:S05]  /*1aa70*/  @!P1 BRA `(.L_x_1985) ;  /* 0xfffffffc00f09947 */ /* 0x002fea000383ffff */
[----:B------:R-:W-:Y:S05]  /*1aa80*/  BRA `(.L_x_2109) ;  /* 0xffffffb800f07947 */ /* 0x000fea000383ffff */
.L_x_1990:
[----:B-1----:R1:W2:Y:S02]  /*1aa90*/  SYNCS.PHASECHK.TRANS64.TRYWAIT P1, [R7+URZ+0x132c0], R8 ;  /* 0x0132c008070075a7 */ /* 0x0022a4000802017f */
[----:B--2---:R-:W-:Y:S05]  /*1aaa0*/  @!P1 NANOSLEEP.SYNCS 0x989680 ;  /* 0x009896800000995d */ /* 0x004fea0003900000 */
[----:B------:R-:W2:Y:S02]  /*1aab0*/  @!P1 SYNCS.PHASECHK.TRANS64 P1, [R7+URZ+0x132c0], R8 ;  /* 0x0132c008070095a7 */ /* 0x000ea4000802007f */
[----:B--2---:R-:W-:Y:S05]  /*1aac0*/  @!P1 BRA `(.L_x_1990) ;  /* 0xfffffffc00f09947 */ /* 0x004fea000383ffff */
[----:B------:R-:W-:Y:S05]  /*1aad0*/  BRA `(.L_x_2110) ;  /* 0xffffffbc00687947 */ /* 0x000fea000383ffff */
.L_x_2003:
        /* <DEDUP_REMOVED lines=11> */
.L_x_2112:
[----:B------:R-:W-:Y:S05]  /*1ab90*/  BSYNC B0 ;  /* 0x0000000000007941 */ /* 0x000fea0003800000 */
.L_x_2111:
[----:B------:R-:W-:Y:S05]  /*1aba0*/  BRA `(.L_x_2113) ;  /* 0xffffffc800707947 */ /* 0x000fea000383ffff */
.L_x_2005:
[----:B------:R-:W-:Y:S01]  /*1abb0*/  BSSY B0, `(.L_x_2114) ;  /* 0x0000006000007945 */ /* 0x000fe20003800000 */
[----:B------:R-:W-:-:S07]  /*1abc0*/  IMAD.MOV.U32 R15, RZ, RZ, -0x1 ;  /* 0xffffffffff0f7424 */ /* 0x000fce00078e00ff */
[----:B0-----:R-:W-:Y:S05]  /*1abd0*/  WARPSYNC.COLLECTIVE R15, `(.L_x_2115) ;  /* 0x000000000f0c7348 */ /* 0x001fea0003c00000 */
[----:B------:R-:W-:Y:S02]  /*1abe0*/  ELECT P6, UR62, PT ;  /* 0x00000000003e782f */ /* 0x000fe400038c0000 */
[----:B------:R-:W-:Y:S01]  /*1abf0*/  MOV R14, UR62 ;  /* 0x0000003e000e7c02 */ /* 0x000fe20008000f00 */
[----:B0-----:R-:W-:Y:S10]  /*1ac00*/  ENDCOLLECTIVE ;  /* 0x000000000000791b */ /* 0x001ff40003800000 */
.L_x_2115:
[----:B------:R-:W-:Y:S05]  /*1ac10*/  BSYNC B0 ;  /* 0x0000000000007941 */ /* 0x000fea0003800000 */
.L_x_2114:
[----:B------:R-:W-:Y:S05]  /*1ac20*/  BRA `(.L_x_2116) ;  /* 0xffffffc800687947 */ /* 0x000fea000383ffff */
.L_x_2008:
[----:B0-----:R0:W1:Y:S02]  /*1ac30*/  SYNCS.PHASECHK.TRANS64.TRYWAIT P2, [R5+URZ+0x13280], R4 ;  /* 0x01328004050075a7 */ /* 0x001064000804017f */
[----:B-1----:R-:W-:Y:S05]  /*1ac40*/  @!P2 NANOSLEEP.SYNCS 0x989680 ;  /* 0x009896800000a95d */ /* 0x002fea0003900000 */
[----:B------:R-:W1:Y:S02]  /*1ac50*/  @!P2 SYNCS.PHASECHK.TRANS64 P2, [R5+URZ+0x13280], R4 ;  /* 0x013280040500a5a7 */ /* 0x000e64000804007f */
[----:B-1----:R-:W-:Y:S05]  /*1ac60*/  @!P2 BRA `(.L_x_2008) ;  /* 0xfffffffc00f0a947 */ /* 0x002fea000383ffff */
[----:B------:R-:W-:Y:S05]  /*1ac70*/  BRA `(.L_x_2117) ;  /* 0xffffffc800d87947 */ /* 0x000fea000383ffff */
.L_x_2010:
[----:B-1----:R1:W2:Y:S02]  /*1ac80*/  SYNCS.PHASECHK.TRANS64.TRYWAIT P2, [R5+URZ+0x13240], R4 ;  /* 0x01324004050075a7 */ /* 0x0022a4000804017f */
[----:B--2---:R-:W-:Y:S05]  /*1ac90*/  @!P2 NANOSLEEP.SYNCS 0x989680 ;  /* 0x009896800000a95d */ /* 0x004fea0003900000 */
[----:B------:R-:W2:Y:S02]  /*1aca0*/  @!P2 SYNCS.PHASECHK.TRANS64 P2, [R5+URZ+0x13240], R4 ;  /* 0x013240040500a5a7 */ /* 0x000ea4000804007f */
[----:B--2---:R-:W-:Y:S05]  /*1acb0*/  @!P2 BRA `(.L_x_2010) ;  /* 0xfffffffc00f0a947 */ /* 0x004fea000383ffff */
[----:B------:R-:W-:Y:S05]  /*1acc0*/  BRA `(.L_x_2118) ;  /* 0xffffffcc00347947 */ /* 0x000fea000383ffff */
.L_x_2013:
        /* <DEDUP_REMOVED lines=8> */
.L_x_2019:
[----:B0-----:R0:W1:Y:S02]  /*1ad50*/  SYNCS.PHASECHK.TRANS64.TRYWAIT P0, [R6+URZ+0x13280], R5 ;  /* 0x01328005060075a7 */ /* 0x001064000800017f */
[----:B-1----:R-:W-:Y:S05]  /*1ad60*/  @!P0 NANOSLEEP.SYNCS 0x989680 ;  /* 0x009896800000895d */ /* 0x002fea0003900000 */
[----:B------:R-:W1:Y:S02]  /*1ad70*/  @!P0 SYNCS.PHASECHK.TRANS64 P0, [R6+URZ+0x13280], R5 ;  /* 0x01328005060085a7 */ /* 0x000e64000800007f */
[----:B-1----:R-:W-:Y:S05]  /*1ad80*/  @!P0 BRA `(.L_x_2019) ;  /* 0xfffffffc00f08947 */ /* 0x002fea000383ffff */
[----:B------:R-:W-:Y:S05]  /*1ad90*/  BRA `(.L_x_2120) ;  /* 0xffffffd000a47947 */ /* 0x000fea000383ffff */
.L_x_2024:
[----:B-1----:R1:W2:Y:S02]  /*1ada0*/  SYNCS.PHASECHK.TRANS64.TRYWAIT P0, [R6+URZ+0x13240], R5 ;  /* 0x01324005060075a7 */ /* 0x0022a4000800017f */
[----:B--2---:R-:W-:Y:S05]  /*1adb0*/  @!P0 NANOSLEEP.SYNCS 0x989680 ;  /* 0x009896800000895d */ /* 0x004fea0003900000 */
[----:B------:R-:W2:Y:S02]  /*1adc0*/  @!P0 SYNCS.PHASECHK.TRANS64 P0, [R6+URZ+0x13240], R5 ;  /* 0x01324005060085a7 */ /* 0x000ea4000800007f */
[----:B--2---:R-:W-:Y:S05]  /*1add0*/  @!P0 BRA `(.L_x_2024) ;  /* 0xfffffffc00f08947 */ /* 0x004fea000383ffff */
[----:B------:R-:W-:Y:S05]  /*1ade0*/  BRA `(.L_x_2121) ;  /* 0xffffffd400287947 */ /* 0x000fea000383ffff */
.L_x_2030:
[----:B0-----:R0:W1:Y:S02]  /*1adf0*/  SYNCS.PHASECHK.TRANS64.TRYWAIT P2, [R13+URZ+0x13270], R4 ;  /* 0x013270040d0075a7 */ /* 0x001064000804017f */
[----:B-1----:R-:W-:Y:S05]  /*1ae00*/  @!P2 NANOSLEEP.SYNCS 0x989680 ;  /* 0x009896800000a95d */ /* 0x002fea0003900000 */
[----:B------:R-:W1:Y:S02]  /*1ae10*/  @!P2 SYNCS.PHASECHK.TRANS64 P2, [R13+URZ+0x13270], R4 ;  /* 0x013270040d00a5a7 */ /* 0x000e64000804007f */
[----:B-1----:R-:W-:Y:S05]  /*1ae20*/  @!P2 BRA `(.L_x_2030) ;  /* 0xfffffffc00f0a947 */ /* 0x002fea000383ffff */
[----:B------:R-:W-:Y:S05]  /*1ae30*/  BRA `(.L_x_2122) ;  /* 0xffffffd400d07947 */ /* 0x000fea000383ffff */
.L_x_2032:
[----:B0-----:R0:W1:Y:S02]  /*1ae40*/  SYNCS.PHASECHK.TRANS64.TRYWAIT P2, [R13+URZ+0x13260], R4 ;  /* 0x013260040d0075a7 */ /* 0x001064000804017f */
[----:B-1----:R-:W-:Y:S05]  /*1ae50*/  @!P2 NANOSLEEP.SYNCS 0x989680 ;  /* 0x009896800000a95d */ /* 0x002fea0003900000 */
[----:B------:R-:W1:Y:S02]  /*1ae60*/  @!P2 SYNCS.PHASECHK.TRANS64 P2, [R13+URZ+0x13260], R4 ;  /* 0x013260040d00a5a7 */ /* 0x000e64000804007f */
[----:B-1----:R-:W-:Y:S05]  /*1ae70*/  @!P2 BRA `(.L_x_2032) ;  /* 0xfffffffc00f0a947 */ /* 0x002fea000383ffff */
[----:B------:R-:W-:Y:S05]  /*1ae80*/  BRA `(.L_x_2123) ;  /* 0xffffffd400d87947 */ /* 0x000fea000383ffff */
.L_x_2039:
[----:B0-----:R0:W1:Y:S02]  /*1ae90*/  SYNCS.PHASECHK.TRANS64.TRYWAIT P0, [R3+URZ+0x13270], R0 ;  /* 0x01327000030075a7 */ /* 0x001064000800017f */
[----:B-1----:R-:W-:Y:S05]  /*1aea0*/  @!P0 NANOSLEEP.SYNCS 0x989680 ;  /* 0x009896800000895d */ /* 0x002fea0003900000 */
[----:B------:R-:W1:Y:S02]  /*1aeb0*/  @!P0 SYNCS.PHASECHK.TRANS64 P0, [R3+URZ+0x13270], R0 ;  /* 0x01327000030085a7 */ /* 0x000e64000800007f */
[----:B-1----:R-:W-:Y:S05]  /*1aec0*/  @!P0 BRA `(.L_x_2039) ;  /* 0xfffffffc00f08947 */ /* 0x002fea000383ffff */
[----:B------:R-:W-:Y:S05]  /*1aed0*/  BRA `(.L_x_2124) ;  /* 0xffffffdc001c7947 */ /* 0x000fea000383ffff */
.L_x_2041:
[----:B0-----:R0:W1:Y:S02]  /*1aee0*/  SYNCS.PHASECHK.TRANS64.TRYWAIT P0, [R3+URZ+0x13260], R0 ;  /* 0x01326000030075a7 */ /* 0x001064000800017f */
[----:B-1----:R-:W-:Y:S05]  /*1aef0*/  @!P0 NANOSLEEP.SYNCS 0x989680 ;  /* 0x009896800000895d */ /* 0x002fea0003900000 */
[----:B------:R-:W1:Y:S02]  /*1af00*/  @!P0 SYNCS.PHASECHK.TRANS64 P0, [R3+URZ+0x13260], R0 ;  /* 0x01326000030085a7 */ /* 0x000e64000800007f */
[----:B-1----:R-:W-:Y:S05]  /*1af10*/  @!P0 BRA `(.L_x_2041) ;  /* 0xfffffffc00f08947 */ /* 0x002fea000383ffff */
[----:B------:R-:W-:Y:S05]  /*1af20*/  BRA `(.L_x_2125) ;  /* 0xffffffdc00207947 */ /* 0x000fea000383ffff */
.L_x_2045:
        /* <DEDUP_REMOVED lines=8> */
.L_x_2127:
[----:B------:R-:W-:Y:S05]  /*1afb0*/  BSYNC B0 ;  /* 0x0000000000007941 */ /* 0x000fea0003800000 */
.L_x_2126:
[----:B------:R-:W-:Y:S01]  /*1afc0*/  IMAD.MOV.U32 R13, RZ, RZ, R16 ;  /* 0x000000ffff0d7224 */ /* 0x000fe200078e0010 */
[----:B------:R-:W-:Y:S01]  /*1afd0*/  MOV R15, 0xffffffff ;  /* 0xffffffff000f7802 */ /* 0x000fe20000000f00 */
[----:B------:R-:W-:Y:S02]  /*1afe0*/  IMAD.MOV.U32 R12, RZ, RZ, 0x1 ;  /* 0x00000001ff0c7424 */ /* 0x000fe400078e00ff */
[----:B------:R-:W-:Y:S02]  /*1aff0*/  IMAD.MOV.U32 R11, RZ, RZ, 0x1f ;  /* 0x0000001fff0b7424 */ /* 0x000fe400078e00ff */
[----:B------:R-:W-:Y:S02]  /*1b000*/  IMAD.IADD R7, R19, 0x1, R8 ;  /* 0x0000000113077824 */ /* 0x000fe400078e0208 */
[----:B------:R-:W-:-:S07]  /*1b010*/  IMAD.MOV.U32 R0, RZ, RZ, R14 ;  /* 0x000000ffff007224 */ /* 0x000fce00078e000e */
[----:B------:R-:W-:Y:S05]  /*1b020*/  WARPSYNC.COLLECTIVE R15, `(.L_x_2128) ;  /* 0x000000000f087348 */ /* 0x000fea0003c00000 */
[----:B------:R0:W1:Y:S02]  /*1b030*/  SHFL.IDX P6, R14, R13, R12, R11 ;  /* 0x0000000c0d0e7389 */ /* 0x00006400000c000b */
[----:B01----:R-:W-:Y:S01]  /*1b040*/  ENDCOLLECTIVE ;  /* 0x000000000000791b */ /* 0x003fe20003800000 */
.L_x_2128:
        /* <DEDUP_REMOVED lines=18> */
.L_x_2129:
[----:B------:R-:W-:Y:S01]  /*1b170*/  IMAD.MOV.U32 R12, RZ, RZ, 0x2 ;  /* 0x00000002ff0c7424 */ /* 0x000fe200078e00ff */
[----:B------:R-:W-:-:S05]  /*1b180*/  SEL R4, R14, RZ, P1 ;  /* 0x000000ff0e047207 */ /* 0x000fca0000800000 */
[----:B------:R-:W-:-:S04]  /*1b190*/  IMAD.IADD R4, R17, 0x1, R4 ;  /* 0x0000000111047824 */ /* 0x000fc800078e0204 */
[----:B------:R-:W-:-:S07]  /*1b1a0*/  IMAD.MOV.U32 R13, RZ, RZ, R4 ;  /* 0x000000ffff0d7224 */ /* 0x000fce00078e0004 */
[----:B------:R-:W-:Y:S05]  /*1b1b0*/  WARPSYNC.COLLECTIVE R15, `(.L_x_2130) ;  /* 0x000000000f087348 */ /* 0x000fea0003c00000 */
[----:B------:R0:W1:Y:S02]  /*1b1c0*/  SHFL.UP P6, R14, R13, R12, R11 ;  /* 0x0400000c0d0e7389 */ /* 0x00006400000c000b */
[----:B01----:R-:W-:Y:S01]  /*1b1d0*/  ENDCOLLECTIVE ;  /* 0x000000000000791b */ /* 0x003fe20003800000 */
.L_x_2130:
[----:B------:R-:W-:Y:S01]  /*1b1e0*/  IMAD.MOV.U32 R12, RZ, RZ, 0x4 ;  /* 0x00000004ff0c7424 */ /* 0x000fe200078e00ff */
[----:B------:R-:W-:-:S04]  /*1b1f0*/  SEL R3, R14, RZ, P2 ;  /* 0x000000ff0e037207 */ /* 0x000fc80001000000 */
[----:B------:R-:W-:-:S05]  /*1b200*/  IADD3 R6, R4, R3, RZ ;  /* 0x0000000304067210 */ /* 0x000fca0007ffe0ff */
[----:B------:R-:W-:-:S07]  /*1b210*/  IMAD.MOV.U32 R13, RZ, RZ, R6 ;  /* 0x000000ffff0d7224 */ /* 0x000fce00078e0006 */
[----:B------:R-:W-:Y:S05]  /*1b220*/  WARPSYNC.COLLECTIVE R15, `(.L_x_2131) ;  /* 0x000000000f087348 */ /* 0x000fea0003c00000 */
[----:B------:R0:W1:Y:S02]  /*1b230*/  SHFL.UP P6, R14, R13, R12, R11 ;  /* 0x0400000c0d0e7389 */ /* 0x00006400000c000b */
[----:B01----:R-:W-:Y:S01]  /*1b240*/  ENDCOLLECTIVE ;  /* 0x000000000000791b */ /* 0x003fe20003800000 */
.L_x_2131:
[----:B------:R-:W-:Y:S01]  /*1b250*/  IMAD.MOV.U32 R12, RZ, RZ, 0x8 ;  /* 0x00000008ff0c7424 */ /* 0x000fe200078e00ff */
[----:B------:R-:W-:-:S05]  /*1b260*/  SEL R3, R14, RZ, P3 ;  /* 0x000000ff0e037207 */ /* 0x000fca0001800000 */
[----:B------:R-:W-:-:S04]  /*1b270*/  IMAD.IADD R2, R6, 0x1, R3 ;  /* 0x0000000106027824 */ /* 0x000fc800078e0203 */
[----:B------:R-:W-:-:S07]  /*1b280*/  IMAD.MOV.U32 R13, RZ, RZ, R2 ;  /* 0x000000ffff0d7224 */ /* 0x000fce00078e0002 */
[----:B------:R-:W-:Y:S05]  /*1b290*/  WARPSYNC.COLLECTIVE R15, `(.L_x_2132) ;  /* 0x000000000f087348 */ /* 0x000fea0003c00000 */
[----:B------:R0:W1:Y:S02]  /*1b2a0*/  SHFL.UP P6, R14, R13, R12, R11 ;  /* 0x0400000c0d0e7389 */ /* 0x00006400000c000b */
[----:B01----:R-:W-:Y:S01]  /*1b2b0*/  ENDCOLLECTIVE ;  /* 0x000000000000791b */ /* 0x003fe20003800000 */
.L_x_2132:
[----:B------:R-:W-:Y:S01]  /*1b2c0*/  IMAD.MOV.U32 R12, RZ, RZ, 0x10 ;  /* 0x00000010ff0c7424 */ /* 0x000fe200078e00ff */
[----:B------:R-:W-:-:S05]  /*1b2d0*/  SEL R3, R14, RZ, P4 ;  /* 0x000000ff0e037207 */ /* 0x000fca0002000000 */
[----:B------:R-:W-:-:S04]  /*1b2e0*/  IMAD.IADD R3, R2, 0x1, R3 ;  /* 0x0000000102037824 */ /* 0x000fc800078e0203 */
[----:B------:R-:W-:-:S07]  /*1b2f0*/  IMAD.MOV.U32 R13, RZ, RZ, R3 ;  /* 0x000000ffff0d7224 */ /* 0x000fce00078e0003 */
[----:B------:R-:W-:Y:S05]  /*1b300*/  WARPSYNC.COLLECTIVE R15, `(.L_x_2133) ;  /* 0x000000000f087348 */ /* 0x000fea0003c00000 */
[----:B------:R0:W1:Y:S02]  /*1b310*/  SHFL.UP P6, R14, R13, R12, R11 ;  /* 0x0400000c0d0e7389 */ /* 0x00006400000c000b */
[----:B01----:R-:W-:Y:S01]  /*1b320*/  ENDCOLLECTIVE ;  /* 0x000000000000791b */ /* 0x003fe20003800000 */
.L_x_2133:
[----:B------:R-:W-:Y:S02]  /*1b330*/  IMAD.MOV.U32 R12, RZ, RZ, 0x1f ;  /* 0x0000001fff0c7424 */ /* 0x000fe400078e00ff */
[----:B------:R-:W-:Y:S01]  /*1b340*/  IMAD.MOV.U32 R11, RZ, RZ, 0x1f ;  /* 0x0000001fff0b7424 */ /* 0x000fe200078e00ff */
[----:B------:R-:W-:-:S05]  /*1b350*/  SEL R14, R14, RZ, P5 ;  /* 0x000000ff0e0e7207 */ /* 0x000fca0002800000 */
[----:B------:R-:W-:-:S05]  /*1b360*/  IMAD.IADD R3, R3, 0x1, R14 ;  /* 0x0000000103037824 */ /* 0x000fca00078e020e */
[----:B------:R-:W-:-:S07]  /*1b370*/  MOV R13, R3 ;  /* 0x00000003000d7202 */ /* 0x000fce0000000f00 */
[----:B------:R-:W-:Y:S05]  /*1b380*/  WARPSYNC.COLLECTIVE R15, `(.L_x_2134) ;  /* 0x000000000f087348 */ /* 0x000fea0003c00000 */
[----:B------:R0:W1:Y:S02]  /*1b390*/  SHFL.IDX P6, R14, R13, R12, R11 ;  /* 0x0000000c0d0e7389 */ /* 0x00006400000c000b */
[----:B01----:R-:W-:Y:S01]  /*1b3a0*/  ENDCOLLECTIVE ;  /* 0x000000000000791b */ /* 0x003fe20003800000 */
.L_x_2134:
[----:B------:R-:W-:Y:S05]  /*1b3b0*/  BRA `(.L_x_2135) ;  /* 0xffffffdc009c7947 */ /* 0x000fea000383ffff */
.L_x_2050:
        /* <DEDUP_REMOVED lines=8> */
.L_x_2137:
[----:B------:R-:W-:Y:S05]  /*1b440*/  BSYNC B0 ;  /* 0x0000000000007941 */ /* 0x000fea0003800000 */
.L_x_2136:
[----:B------:R-:W-:Y:S01]  /*1b450*/  SEL R14, R14, RZ, P1 ;  /* 0x000000ff0e0e7207 */ /* 0x000fe20000800000 */
[----:B------:R-:W-:Y:S01]  /*1b460*/  IMAD.MOV.U32 R12, RZ, RZ, 0x2 ;  /* 0x00000002ff0c7424 */ /* 0x000fe200078e00ff */
[----:B------:R-:W-:Y:S01]  /*1b470*/  MOV R15, 0xffffffff ;  /* 0xffffffff000f7802 */ /* 0x000fe20000000f00 */
[----:B------:R-:W-:Y:S02]  /*1b480*/  IMAD.MOV.U32 R11, RZ, RZ, RZ ;  /* 0x000000ffff0b7224 */ /* 0x000fe400078e00ff */
[----:B------:R-:W-:-:S07]  /*1b490*/  IMAD.IADD R13, R17, 0x1, R14 ;  /* 0x00000001110d7824 */ /* 0x000fce00078e020e */
[----:B------:R-:W-:Y:S05]  /*1b4a0*/  WARPSYNC.COLLECTIVE R15, `(.L_x_2138) ;  /* 0x000000000f087348 */ /* 0x000fea0003c00000 */
[----:B------:R0:W1:Y:S02]  /*1b4b0*/  SHFL.UP P6, R14, R13, R12, R11 ;  /* 0x0400000c0d0e7389 */ /* 0x00006400000c000b */
[----:B01----:R-:W-:Y:S01]  /*1b4c0*/  ENDCOLLECTIVE ;  /* 0x000000000000791b */ /* 0x003fe20003800000 */
.L_x_2138:
[----:B------:R-:W-:Y:S01]  /*1b4d0*/  IMAD.MOV.U32 R12, RZ, RZ, 0x4 ;  /* 0x00000004ff0c7424 */ /* 0x000fe200078e00ff */
[----:B------:R-:W-:-:S05]  /*1b4e0*/  SEL R2, R14, RZ, P2 ;  /* 0x000000ff0e027207 */ /* 0x000fca0001000000 */
[----:B------:R-:W-:-:S04]  /*1b4f0*/  IMAD.IADD R2, R13, 0x1, R2 ;  /* 0x000000010d027824 */ /* 0x000fc800078e0202 */
[----:B------:R-:W-:-:S07]  /*1b500*/  IMAD.MOV.U32 R13, RZ, RZ, R2 ;  /* 0x000000ffff0d7224 */ /* 0x000fce00078e0002 */
[----:B------:R-:W-:Y:S05]  /*1b510*/  WARPSYNC.COLLECTIVE R15, `(.L_x_2139) ;  /* 0x000000000f087348 */ /* 0x000fea0003c00000 */
[----:B------:R0:W1:Y:S02]  /*1b520*/  SHFL.UP P6, R14, R13, R12, R11 ;  /* 0x0400000c0d0e7389 */ /* 0x00006400000c000b */
[----:B01----:R-:W-:Y:S01]  /*1b530*/  ENDCOLLECTIVE ;  /* 0x000000000000791b */ /* 0x003fe20003800000 */
.L_x_2139:
[----:B------:R-:W-:Y:S01]  /*1b540*/  IMAD.MOV.U32 R12, RZ, RZ, 0x8 ;  /* 0x00000008ff0c7424 */ /* 0x000fe200078e00ff */
[----:B------:R-:W-:-:S05]  /*1b550*/  SEL R3, R14, RZ, P3 ;  /* 0x000000ff0e037207 */ /* 0x000fca0001800000 */
[----:B------:R-:W-:-:S04]  /*1b560*/  IMAD.IADD R3, R2, 0x1, R3 ;  /* 0x0000000102037824 */ /* 0x000fc800078e0203 */
[----:B------:R-:W-:-:S07]  /*1b570*/  IMAD.MOV.U32 R13, RZ, RZ, R3 ;  /* 0x000000ffff0d7224 */ /* 0x000fce00078e0003 */
[----:B------:R-:W-:Y:S05]  /*1b580*/  WARPSYNC.COLLECTIVE R15, `(.L_x_2140) ;  /* 0x000000000f087348 */ /* 0x000fea0003c00000 */
[----:B------:R0:W1:Y:S02]  /*1b590*/  SHFL.UP P6, R14, R13, R12, R11 ;  /* 0x0400000c0d0e7389 */ /* 0x00006400000c000b */
[----:B01----:R-:W-:Y:S01]  /*1b5a0*/  ENDCOLLECTIVE ;  /* 0x000000000000791b */ /* 0x003fe20003800000 */
.L_x_2140:
[----:B------:R-:W-:Y:S01]  /*1b5b0*/  IMAD.MOV.U32 R12, RZ, RZ, 0x10 ;  /* 0x00000010ff0c7424 */ /* 0x000fe200078e00ff */
[----:B------:R-:W-:-:S05]  /*1b5c0*/  SEL R4, R14, RZ, P4 ;  /* 0x000000ff0e047207 */ /* 0x000fca0002000000 */
[----:B------:R-:W-:-:S04]  /*1b5d0*/  IMAD.IADD R4, R3, 0x1, R4 ;  /* 0x0000000103047824 */ /* 0x000fc800078e0204 */
[----:B------:R-:W-:-:S07]  /*1b5e0*/  IMAD.MOV.U32 R13, RZ, RZ, R4 ;  /* 0x000000ffff0d7224 */ /* 0x000fce00078e0004 */
[----:B------:R-:W-:Y:S05]  /*1b5f0*/  WARPSYNC.COLLECTIVE R15, `(.L_x_2141) ;  /* 0x000000000f087348 */ /* 0x000fea0003c00000 */
[----:B------:R0:W1:Y:S02]  /*1b600*/  SHFL.UP P6, R14, R13, R12, R11 ;  /* 0x0400000c0d0e7389 */ /* 0x00006400000c000b */
[----:B01----:R-:W-:Y:S01]  /*1b610*/  ENDCOLLECTIVE ;  /* 0x000000000000791b */ /* 0x003fe20003800000 */
.L_x_2141:
[----:B------:R-:W-:Y:S02]  /*1b620*/  IMAD.MOV.U32 R12, RZ, RZ, 0x1f ;  /* 0x0000001fff0c7424 */ /* 0x000fe400078e00ff */
[----:B------:R-:W-:Y:S01]  /*1b630*/  IMAD.MOV.U32 R11, RZ, RZ, 0x1f ;  /* 0x0000001fff0b7424 */ /* 0x000fe200078e00ff */
[----:B------:R-:W-:-:S04]  /*1b640*/  SEL R3, R14, RZ, P5 ;  /* 0x000000ff0e037207 */ /* 0x000fc80002800000 */
[----:B------:R-:W-:-:S05]  /*1b650*/  IADD3 R3, R4, R3, RZ ;  /* 0x0000000304037210 */ /* 0x000fca0007ffe0ff */
[----:B------:R-:W-:-:S07]  /*1b660*/  IMAD.MOV.U32 R13, RZ, RZ, R3 ;  /* 0x000000ffff0d7224 */ /* 0x000fce00078e0003 */
[----:B------:R-:W-:Y:S05]  /*1b670*/  WARPSYNC.COLLECTIVE R15, `(.L_x_2142) ;  /* 0x000000000f087348 */ /* 0x000fea0003c00000 */
[----:B------:R0:W1:Y:S02]  /*1b680*/  SHFL.IDX P6, R14, R13, R12, R11 ;  /* 0x0000000c0d0e7389 */ /* 0x00006400000c000b */
[----:B01----:R-:W-:Y:S01]  /*1b690*/  ENDCOLLECTIVE ;  /* 0x000000000000791b */ /* 0x003fe20003800000 */
.L_x_2142:
[----:B------:R-:W-:Y:S05]  /*1b6a0*/  BRA `(.L_x_2143) ;  /* 0xffffffdc007c7947 */ /* 0x000fea000383ffff */
.L_x_2052:
[----:B------:R-:W-:Y:S01]  /*1b6b0*/  BSSY B0, `(.L_x_2144) ;  /* 0x0000006000007945 */ /* 0x000fe20003800000 */
[----:B------:R-:W-:Y:S01]  /*1b6c0*/  PLOP3.LUT P6, PT, P6, PT, PT, 0x8, 0x0 ;  /* 0x000000000000781c */ /* 0x000fe200037ce170 */
[----:B------:R-:W-:-:S12]  /*1b6d0*/  IMAD.MOV.U32 R15, RZ, RZ, -0x1 ;  /* 0xffffffffff0f7424 */ /* 0x000fd800078e00ff */
[----:B0-----:R-:W-:Y:S05]  /*1b6e0*/  WARPSYNC.COLLECTIVE R15, `(.L_x_2145) ;  /* 0x000000000f087348 */ /* 0x001fea0003c00000 */
[----:B------:R-:W-:Y:S01]  /*1b6f0*/  VOTE.ANY R14, PT, P6 ;  /* 0x00000000000e7806 */ /* 0x000fe200030e0100 */
[----:B0-----:R-:W-:Y:S06]  /*1b700*/  ENDCOLLECTIVE ;  /* 0x000000000000791b */ /* 0x001fec0003800000 */
.L_x_2145:
[----:B------:R-:W-:Y:S05]  /*1b710*/  BSYNC B0 ;  /* 0x0000000000007941 */ /* 0x000fea0003800000 */
.L_x_2144:
        /* <DEDUP_REMOVED lines=9> */
.L_x_2146:
[----:B------:R-:W-:Y:S01]  /*1b7b0*/  MOV R17, R14 ;  /* 0x0000000e00117202 */ /* 0x000fe20000000f00 */
[----:B------:R-:W-:Y:S06]  /*1b7c0*/  BRA `(.L_x_2147) ;  /* 0xffffffdc006c7947 */ /* 0x000fec000383ffff */
.L_x_2054:
[----:B------:R-:W-:Y:S01]  /*1b7d0*/  BSSY B0, `(.L_x_2148) ;  /* 0x0000007000007945 */ /* 0x000fe20003800000 */
[----:B------:R-:W-:Y:S02]  /*1b7e0*/  IMAD.MOV.U32 R13, RZ, RZ, R3 ;  /* 0x000000ffff0d7224 */ /* 0x000fe400078e0003 */
[----:B------:R-:W-:Y:S02]  /*1b7f0*/  IMAD.MOV.U32 R11, RZ, RZ, 0x1f ;  /* 0x0000001fff0b7424 */ /* 0x000fe400078e00ff */
[----:B------:R-:W-:-:S07]  /*1b800*/  IMAD.MOV.U32 R15, RZ, RZ, -0x1 ;  /* 0xffffffffff0f7424 */ /* 0x000fce00078e00ff */
[----:B012---:R-:W-:Y:S05]  /*1b810*/  WARPSYNC.COLLECTIVE R15, `(.L_x_2149) ;  /* 0x000000000f087348 */ /* 0x007fea0003c00000 */
[----:B------:R3:W4:Y:S02]  /*1b820*/  SHFL.IDX P6, R14, R13, R12, R11 ;  /* 0x0000000c0d0e7389 */ /* 0x00072400000c000b */
[----:B01234-:R-:W-:Y:S01]  /*1b830*/  ENDCOLLECTIVE ;  /* 0x000000000000791b */ /* 0x01ffe20003800000 */
.L_x_2149:
[----:B------:R-:W-:Y:S05]  /*1b840*/  BSYNC B0 ;  /* 0x0000000000007941 */ /* 0x000fea0003800000 */
.L_x_2148:
[----:B------:R-:W-:Y:S05]  /*1b850*/  BRA `(.L_x_2053) ;  /* 0xffffffdc00647947 */ /* 0x000fea000383ffff */
.L_x_2058:
[----:B0-----:R0:W1:Y:S02]  /*1b860*/  SYNCS.PHASECHK.TRANS64.TRYWAIT P0, [R7+URZ+0x13220], R0 ;  /* 0x01322000070075a7 */ /* 0x001064000800017f */
[----:B-1----:R-:W-:Y:S05]  /*1b870*/  @!P0 NANOSLEEP.SYNCS 0x989680 ;  /* 0x009896800000895d */ /* 0x002fea0003900000 */
[----:B------:R-:W1:Y:S02]  /*1b880*/  @!P0 SYNCS.PHASECHK.TRANS64 P0, [R7+URZ+0x13220], R0 ;  /* 0x01322000070085a7 */ /* 0x000e64000800007f */
[----:B-1----:R-:W-:Y:S05]  /*1b890*/  @!P0 BRA `(.L_x_2058) ;  /* 0xfffffffc00f08947 */ /* 0x002fea000383ffff */
[----:B------:R-:W-:Y:S05]  /*1b8a0*/  BRA `(.L_x_2150) ;  /* 0xffffffe000dc7947 */ /* 0x000fea000383ffff */
.L_x_2059:
        /* <DEDUP_REMOVED lines=11> */
.L_x_2152:
[----:B------:R-:W-:Y:S05]  /*1b960*/  BSYNC B0 ;  /* 0x0000000000007941 */ /* 0x000fea0003800000 */
.L_x_2151:
[----:B------:R-:W-:Y:S05]  /*1b970*/  BRA `(.L_x_2153) ;  /* 0xffffffe000c47947 */ /* 0x000fea000383ffff */
.L_x_2060:
[----:B------:R-:W-:Y:S01]  /*1b980*/  BSSY B0, `(.L_x_2154) ;  /* 0x0000006000007945 */ /* 0x000fe20003800000 */
[----:B------:R-:W-:-:S07]  /*1b990*/  IMAD.MOV.U32 R15, RZ, RZ, -0x1 ;  /* 0xffffffffff0f7424 */ /* 0x000fce00078e00ff */
[----:B0-----:R-:W-:Y:S05]  /*1b9a0*/  WARPSYNC.COLLECTIVE R15, `(.L_x_2155) ;  /* 0x000000000f0c7348 */ /* 0x001fea0003c00000 */
[----:B------:R-:W-:Y:S02]  /*1b9b0*/  ELECT P6, UR62, PT ;  /* 0x00000000003e782f */ /* 0x000fe400038c0000 */
[----:B------:R-:W-:Y:S01]  /*1b9c0*/  MOV R14, UR62 ;  /* 0x0000003e000e7c02 */ /* 0x000fe20008000f00 */
[----:B0-----:R-:W-:Y:S10]  /*1b9d0*/  ENDCOLLECTIVE ;  /* 0x000000000000791b */ /* 0x001ff40003800000 */
.L_x_2155:
[----:B------:R-:W-:Y:S05]  /*1b9e0*/  BSYNC B0 ;  /* 0x0000000000007941 */ /* 0x000fea0003800000 */
.L_x_2154:
[----:B------:R-:W-:Y:S05]  /*1b9f0*/  BRA `(.L_x_2156) ;  /* 0xffffffe000b87947 */ /* 0x000fea000383ffff */
.L_x_2062:
[----:B0-----:R0:W1:Y:S02]  /*1ba00*/  SYNCS.PHASECHK.TRANS64.TRYWAIT P1, [R5+URZ], R4 ;  /* 0x00000004050075a7 */ /* 0x001064000802017f */
[----:B-1----:R-:W-:Y:S05]  /*1ba10*/  @!P1 NANOSLEEP.SYNCS 0x989680 ;  /* 0x009896800000995d */ /* 0x002fea0003900000 */
[----:B------:R-:W1:Y:S02]  /*1ba20*/  @!P1 SYNCS.PHASECHK.TRANS64 P1, [R5+URZ], R4 ;  /* 0x00000004050095a7 */ /* 0x000e64000802007f */
[----:B-1----:R-:W-:Y:S05]  /*1ba30*/  @!P1 BRA `(.L_x_2062) ;  /* 0xfffffffc00f09947 */ /* 0x002fea000383ffff */
[----:B------:R-:W-:Y:S05]  /*1ba40*/  BRA `(.L_x_2157) ;  /* 0xffffffe000ec7947 */ /* 0x000fea000383ffff */
.L_x_2063:
[----:B-1----:R1:W2:Y:S02]  /*1ba50*/  SYNCS.PHASECHK.TRANS64.TRYWAIT P1, [R3+URZ], R0 ;  /* 0x00000000030075a7 */ /* 0x0022a4000802017f */
[----:B--2---:R-:W-:Y:S05]  /*1ba60*/  @!P1 NANOSLEEP.SYNCS 0x989680 ;  /* 0x009896800000995d */ /* 0x004fea0003900000 */
[----:B------:R-:W2:Y:S02]  /*1ba70*/  @!P1 SYNCS.PHASECHK.TRANS64 P1, [R3+URZ], R0 ;  /* 0x00000000030095a7 */ /* 0x000ea4000802007f */
[----:B--2---:R-:W-:Y:S05]  /*1ba80*/  @!P1 BRA `(.L_x_2063) ;  /* 0xfffffffc00f09947 */ /* 0x004fea000383ffff */
[----:B------:R-:W-:Y:S05]  /*1ba90*/  BRA `(.L_x_2158) ;  /* 0xffffffe000e07947 */ /* 0x000fea000383ffff */
.L_x_2065:
[----:B-1----:R1:W2:Y:S02]  /*1baa0*/  SYNCS.PHASECHK.TRANS64.TRYWAIT P1, [R3+URZ+0x13260], R4 ;  /* 0x01326004030075a7 */ /* 0x0022a4000802017f */
[----:B--2---:R-:W-:Y:S05]  /*1bab0*/  @!P1 NANOSLEEP.SYNCS 0x989680 ;  /* 0x009896800000995d */ /* 0x004fea0003900000 */
[----:B------:R-:W2:Y:S02]  /*1bac0*/  @!P1 SYNCS.PHASECHK.TRANS64 P1, [R3+URZ+0x13260], R4 ;  /* 0x01326004030095a7 */ /* 0x000ea4000802007f */
[----:B--2---:R-:W-:Y:S05]  /*1bad0*/  @!P1 BRA `(.L_x_2065) ;  /* 0xfffffffc00f09947 */ /* 0x004fea000383ffff */
[----:B------:R-:W-:Y:S05]  /*1bae0*/  BRA `(.L_x_2159) ;  /* 0xffffffe000e07947 */ /* 0x000fea000383ffff */
.L_x_2067:
[----:B0-----:R0:W2:Y:S02]  /*1baf0*/  SYNCS.PHASECHK.TRANS64.TRYWAIT P1, [R5+URZ+0x13260], R0 ;  /* 0x01326000050075a7 */ /* 0x0010a4000802017f */
[----:B--2---:R-:W-:Y:S05]  /*1bb00*/  @!P1 NANOSLEEP.SYNCS 0x989680 ;  /* 0x009896800000995d */ /* 0x004fea0003900000 */
[----:B------:R-:W2:Y:S02]  /*1bb10*/  @!P1 SYNCS.PHASECHK.TRANS64 P1, [R5+URZ+0x13260], R0 ;  /* 0x01326000050095a7 */ /* 0x000ea4000802007f */
[----:B--2---:R-:W-:Y:S05]  /*1bb20*/  @!P1 BRA `(.L_x_2067) ;  /* 0xfffffffc00f09947 */ /* 0x004fea000383ffff */
[----:B------:R-:W-:Y:S05]  /*1bb30*/  BRA `(.L_x_2160) ;  /* 0xffffffe000e07947 */ /* 0x000fea000383ffff */
.L_x_2069:
[----:B--2---:R2:W3:Y:S02]  /*1bb40*/  SYNCS.PHASECHK.TRANS64.TRYWAIT P0, [R3+URZ+0x13280], R4 ;  /* 0x01328004030075a7 */ /* 0x0044e4000800017f */
[----:B---3--:R-:W-:Y:S05]  /*1bb50*/  @!P0 NANOSLEEP.SYNCS 0x989680 ;  /* 0x009896800000895d */ /* 0x008fea0003900000 */
[----:B------:R-:W3:Y:S02]  /*1bb60*/  @!P0 SYNCS.PHASECHK.TRANS64 P0, [R3+URZ+0x13280], R4 ;  /* 0x01328004030085a7 */ /* 0x000ee4000800007f */
[----:B---3--:R-:W-:Y:S05]  /*1bb70*/  @!P0 BRA `(.L_x_2069) ;  /* 0xfffffffc00f08947 */ /* 0x008fea000383ffff */
[----:B------:R-:W-:Y:S05]  /*1bb80*/  BRA `(.L_x_2070) ;  /* 0xffffffe000dc7947 */ /* 0x000fea000383ffff */
.L_x_2161:
        /* <DEDUP_REMOVED lines=15> */
.L_x_2170:


//--------------------- .nv.global.init           --------------------------
	.section	.nv.global.init,"aw",@progbits
	.align	4
.nv.global.init:
	.type		_ZZN5flash28permute_output_fp8_VcolmajorIN4cute6TensorINS1_11ArrayEngineIN7cutlass10bfloat16_tELm32EEENS1_6LayoutINS1_5tupleIJNS8_IJNS1_1CILi2EEESA_NS9_ILi8EEEEEENS9_ILi1EEESD_EEENS8_IJNS8_IJSD_SA_NS9_ILi4EEEEEENS9_ILi0EEESH_EEEEEEEEEvRT_E9upper_map,@object
	.size		_ZZN5flash28permute_output_fp8_VcolmajorIN4cute6TensorINS1_11ArrayEngineIN7cutlass10bfloat16_tELm32EEENS1_6LayoutINS1_5tupleIJNS8_IJNS1_1CILi2EEESA_NS9_ILi8EEEEEENS9_ILi1EEESD_EEENS8_IJNS8_IJSD_SA_NS9_ILi4EEEEEENS9_ILi0EEESH_EEEEEEEEEvRT_E9upper_map,($str$23 - _ZZN5flash28permute_output_fp8_VcolmajorIN4cute6TensorINS1_11ArrayEngineIN7cutlass10bfloat16_tELm32EEENS1_6LayoutINS1_5tupleIJNS8_IJNS1_1CILi2EEESA_NS9_ILi8EEEEEENS9_ILi1EEESD_EEENS8_IJNS8_IJSD_SA_NS9_ILi4EEEEEENS9_ILi0EEESH_EEEEEEEEEvRT_E9upper_map)
_ZZN5flash28permute_output_fp8_VcolmajorIN4cute6TensorINS1_11ArrayEngineIN7cutlass10bfloat16_tELm32EEENS1_6LayoutINS1_5tupleIJNS8_IJNS1_1CILi2EEESA_NS9_ILi8EEEEEENS9_ILi1EEESD_EEENS8_IJNS8_IJSD_SA_NS9_ILi4EEEEEENS9_ILi0EEESH_EEEEEEEEEvRT_E9upper_map:
        /*0000*/ 	.byte	0x00, 0x00, 0x00, 0x00, 0x02, 0x00, 0x00, 0x00, 0x03, 0x00, 0x00, 0x00, 0x01, 0x00, 0x00, 0x00
	.type		$str$23,@object
	.size		$str$23,($str$24 - $str$23)
$str$23:
        /*0010*/ 	.byte	0x28, 0x61, 0x64, 0x64, 0x72, 0x65, 0x73, 0x73, 0x20, 0x26, 0x20, 0x6d, 0x61, 0x73, 0x6b, 0x29
        /*0020*/ 	.byte	0x20, 0x3d, 0x3d, 0x20, 0x30, 0x00
	.type		$str$24,@object
	.size		$str$24,(__unnamed_6 - $str$24)
$str$24:
        /*0026*/ 	.byte	0x2f, 0x74, 0x6d, 0x70, 0x2f, 0x6f, 0x73, 0x73, 0x5f, 0x6b, 0x65, 0x72, 0x6e, 0x65, 0x6c, 0x73
        /*0036*/ 	.byte	0x5f, 0x73, 0x72, 0x63, 0x2f, 0x66, 0x6c, 0x61, 0x73, 0x68, 0x5f, 0x61, 0x74, 0x74, 0x65, 0x6e
        /*0046*/ 	.byte	0x74, 0x69, 0x6f, 0x6e, 0x2f, 0x63, 0x73, 0x72, 0x63, 0x2f, 0x63, 0x75, 0x74, 0x6c, 0x61, 0x73
        /*0056*/ 	.byte	0x73, 0x2f, 0x69, 0x6e, 0x63, 0x6c, 0x75, 0x64, 0x65, 0x2f, 0x63, 0x75, 0x74, 0x65, 0x2f, 0x70
        /*0066*/ 	.byte	0x6f, 0x69, 0x6e, 0x74, 0x65, 0x72, 0x5f, 0x66, 0x6c, 0x61, 0x67, 0x67, 0x65, 0x64, 0x2e, 0x68
        /*0076*/ 	.byte	0x70, 0x70, 0x00
	.type		__unnamed_6,@object
	.size		__unnamed_6,(__unnamed_5 - __unnamed_6)
__unnamed_6:
        /* <DEDUP_REMOVED lines=24> */
        /*01f9*/ 	.byte	0x26, 0x5d, 0x00
	.type		__unnamed_5,@object
	.size		__unnamed_5,(__unnamed_4 - __unnamed_5)
__unnamed_5:
        /* <DEDUP_REMOVED lines=24> */
        /*037c*/ 	.byte	0x3e, 0x3e, 0x20, 0x26, 0x5d, 0x00
	.type		__unnamed_4,@object
	.size		__unnamed_4,(__unnamed_2 - __unnamed_4)
__unnamed_4:
        /* <DEDUP_REMOVED lines=28> */
        /*0542*/ 	.byte	0x3a, 0x43, 0x3c, 0x31, 0x30, 0x32, 0x34, 0x30, 0x3e, 0x3e, 0x3e, 0x3e, 0x3e, 0x5d, 0x00
	.type		__unnamed_2,@object
	.size		__unnamed_2,(__unnamed_1 - __unnamed_2)
__unnamed_2:
        /* <DEDUP_REMOVED lines=29> */
	.type		__unnamed_1,@object
	.size		__unnamed_1,(__unnamed_3 - __unnamed_1)
__unnamed_1:
        /* <DEDUP_REMOVED lines=29> */
        /*08f0*/ 	.byte	0x00
	.type		__unnamed_3,@object
	.size		__unnamed_3,(.L_2 - __unnamed_3)
__unnamed_3:
        /* <DEDUP_REMOVED lines=30> */
.L_2:


//--------------------- .nv.shared._ZN7cutlass13device_kernelIN5flash11enable_sm90INS1_16FlashAttnFwdSm90INS1_25CollectiveMainloopFwdSm90ILi2EN4cute5tupleIJNS5_1CILi1EEES8_S8_EEENS6_IJNS7_ILi192EEENS7_ILi160EEENS7_ILi64EEEEEELi64ENS_12float_e4m3_tEfNS_4arch4Sm90ELb0ELb0ELb1ELb0ELb0ELb0ELb0ELb1ELb1ELb0ELb0ELb0EEENS1_21CollectiveEpilogueFwdINS6_IJSA_SC_SB_EEES9_NS_10bfloat16_tESG_Li384ELb0ELb0ELb0ELb1EEENS1_29StaticPersistentTileSchedulerILb0EEEEEEEEEvNT_6ParamsE --------------------------
	.section	.nv.shared._ZN7cutlass13device_kernelIN5flash11enable_sm90INS1_16FlashAttnFwdSm90INS1_25CollectiveMainloopFwdSm90ILi2EN4cute5tupleIJNS5_1CILi1EEES8_S8_EEENS6_IJNS7_ILi192EEENS7_ILi160EEENS7_ILi64EEEEEELi64ENS_12float_e4m3_tEfNS_4arch4Sm90ELb0ELb0ELb1ELb0ELb0ELb0ELb0ELb1ELb1ELb0ELb0ELb0EEENS1_21CollectiveEpilogueFwdINS6_IJSA_SC_SB_EEES9_NS_10bfloat16_tESG_Li384ELb0ELb0ELb0ELb1EEENS1_29StaticPersistentTileSchedulerILb0EEEEEEEEEvNT_6ParamsE,"aw",@nobits
	.sectionflags	@""
	.align	16
	.zero		1024


//--------------------- .nv.shared.reserved.0     --------------------------
	.section	.nv.shared.reserved.0,"aw",@nobits
	.weak		__nv_reservedSMEM_offset_0_alias
	.size		__nv_reservedSMEM_offset_0_alias, 0, 0
	.other		__nv_reservedSMEM_offset_0_alias,@"STO_CUDA_RESERVED_SHARED STV_DEFAULT"
__nv_reservedSMEM_offset_0_alias:
	.zero		0


//--------------------- .nv.global                --------------------------
	.section	.nv.global,"aw",@nobits
.nv.global:
	.type		_ZN73_INTERNAL_95c1d04c_37_flash_fwd_hdim64_e4m3_softcap_sm90_cu_49158569_34454cute1_E,@object
	.size		_ZN73_INTERNAL_95c1d04c_37_flash_fwd_hdim64_e4m3_softcap_sm90_cu_49158569_34454cute1_E,(_ZN73_INTERNAL_95c1d04c_37_flash_fwd_hdim64_e4m3_softcap_sm90_cu_49158569_34454cuda3std3__45__cpo6cbeginE - _ZN73_INTERNAL_95c1d04c_37_flash_fwd_hdim64_e4m3_softcap_sm90_cu_49158569_34454cute1_E)
_ZN73_INTERNAL_95c1d04c_37_flash_fwd_hdim64_e4m3_softcap_sm90_cu_49158569_34454cute1_E:
	.zero		1
	.type		_ZN73_INTERNAL_95c1d04c_37_flash_fwd_hdim64_e4m3_softcap_sm90_cu_49158569_34454cuda3std3__45__cpo6cbeginE,@object
	.size		_ZN73_INTERNAL_95c1d04c_37_flash_fwd_hdim64_e4m3_softcap_sm90_cu_49158569_34454cuda3std3__45__cpo6cbeginE,(_ZN73_INTERNAL_95c1d04c_37_flash_fwd_hdim64_e4m3_softcap_sm90_cu_49158569_34454cuda3std3__48in_placeE - _ZN73_INTERNAL_95c1d04c_37_flash_fwd_hdim64_e4m3_softcap_sm90_cu_49158569_34454cuda3std3__45__cpo6cbeginE)
_ZN73_INTERNAL_95c1d04c_37_flash_fwd_hdim64_e4m3_softcap_sm90_cu_49158569_34454cuda3std3__45__cpo6cbeginE:
	.zero		1
	.type		_ZN73_INTERNAL_95c1d04c_37_flash_fwd_hdim64_e4m3_softcap_sm90_cu_49158569_34454cuda3std3__48in_placeE,@object
	.size		_ZN73_INTERNAL_95c1d04c_37_flash_fwd_hdim64_e4m3_softcap_sm90_cu_49158569_34454cuda3std3__48in_placeE,(_ZN73_INTERNAL_95c1d04c_37_flash_fwd_hdim64_e4m3_softcap_sm90_cu_49158569_34454cuda3std6ranges3__45__cpo9iter_moveE - _ZN73_INTERNAL_95c1d04c_37_flash_fwd_hdim64_e4m3_softcap_sm90_cu_49158569_34454cuda3std3__48in_placeE)
_ZN73_INTERNAL_95c1d04c_37_flash_fwd_hdim64_e4m3_softcap_sm90_cu_49158569_34454cuda3std3__48in_placeE:
	.zero		1
	.type		_ZN73_INTERNAL_95c1d04c_37_flash_fwd_hdim64_e4m3_softcap_sm90_cu_49158569_34454cuda3std6ranges3__45__cpo9iter_moveE,@object
	.size		_ZN73_INTERNAL_95c1d04c_37_flash_fwd_hdim64_e4m3_softcap_sm90_cu_49158569_34454cuda3std6ranges3__45__cpo9iter_moveE,(_ZN73_INTERNAL_95c1d04c_37_flash_fwd_hdim64_e4m3_softcap_sm90_cu_49158569_34454cuda3std3__45__cpo5beginE - _ZN73_INTERNAL_95c1d04c_37_flash_fwd_hdim64_e4m3_softcap_sm90_cu_49158569_34454cuda3std6ranges3__45__cpo9iter_moveE)
_ZN73_INTERNAL_95c1d04c_37_flash_fwd_hdim64_e4m3_softcap_sm90_cu_49158569_34454cuda3std6ranges3__45__cpo9iter_moveE:
	.zero		1
	.type		_ZN73_INTERNAL_95c1d04c_37_flash_fwd_hdim64_e4m3_softcap_sm90_cu_49158569_34454cuda3std3__45__cpo5beginE,@object
	.size		_ZN73_INTERNAL_95c1d04c_37_flash_fwd_hdim64_e4m3_softcap_sm90_cu_49158569_34454cuda3std3__45__cpo5beginE,(_ZN73_INTERNAL_95c1d04c_37_flash_fwd_hdim64_e4m3_softcap_sm90_cu_49158569_34454cuda3std3__475_GLOBAL__N__95c1d04c_37_flash_fwd_hdim64_e4m3_softcap_sm90_cu_49158569_34456ignoreE - _ZN73_INTERNAL_95c1d04c_37_flash_fwd_hdim64_e4m3_softcap_sm90_cu_49158569_34454cuda3std3__45__cpo5beginE)
_ZN73_INTERNAL_95c1d04c_37_flash_fwd_hdim64_e4m3_softcap_sm90_cu_49158569_34454cuda3std3__45__cpo5beginE:
	.zero		1
	.type		_ZN73_INTERNAL_95c1d04c_37_flash_fwd_hdim64_e4m3_softcap_sm90_cu_49158569_34454cuda3std3__475_GLOBAL__N__95c1d04c_37_flash_fwd_hdim64_e4m3_softcap_sm90_cu_49158569_34456ignoreE,@object
	.size		_ZN73_INTERNAL_95c1d04c_37_flash_fwd_hdim64_e4m3_softcap_sm90_cu_49158569_34454cuda3std3__475_GLOBAL__N__95c1d04c_37_flash_fwd_hdim64_e4m3_softcap_sm90_cu_49158569_34456ignoreE,(_ZN73_INTERNAL_95c1d04c_37_flash_fwd_hdim64_e4m3_softcap_sm90_cu_49158569_34454cute7productE - _ZN73_INTERNAL_95c1d04c_37_flash_fwd_hdim64_e4m3_softcap_sm90_cu_49158569_34454cuda3std3__475_GLOBAL__N__95c1d04c_37_flash_fwd_hdim64_e4m3_softcap_sm90_cu_49158569_34456ignoreE)
_ZN73_INTERNAL_95c1d04c_37_flash_fwd_hdim64_e4m3_softcap_sm90_cu_49158569_34454cuda3std3__475_GLOBAL__N__95c1d04c_37_flash_fwd_hdim64_e4m3_softcap_sm90_cu_49158569_34456ignoreE:
	.zero		1
	.type		_ZN73_INTERNAL_95c1d04c_37_flash_fwd_hdim64_e4m3_softcap_sm90_cu_49158569_34454cute7productE,@object
	.size		_ZN73_INTERNAL_95c1d04c_37_flash_fwd_hdim64_e4m3_softcap_sm90_cu_49158569_34454cute7productE,(_ZN73_INTERNAL_95c1d04c_37_flash_fwd_hdim64_e4m3_softcap_sm90_cu_49158569_34454cuda3std3__45__cpo3endE - _ZN73_INTERNAL_95c1d04c_37_flash_fwd_hdim64_e4m3_softcap_sm90_cu_49158569_34454cute7productE)
_ZN73_INTERNAL_95c1d04c_37_flash_fwd_hdim64_e4m3_softcap_sm90_cu_49158569_34454cute7productE:
	.zero		1
	.type		_ZN73_INTERNAL_95c1d04c_37_flash_fwd_hdim64_e4m3_softcap_sm90_cu_49158569_34454cuda3std3__45__cpo3endE,@object
	.size		_ZN73_INTERNAL_95c1d04c_37_flash_fwd_hdim64_e4m3_softcap_sm90_cu_49158569_34454cuda3std3__45__cpo3endE,(_ZN73_INTERNAL_95c1d04c_37_flash_fwd_hdim64_e4m3_softcap_sm90_cu_49158569_34454cuda3std3__419piecewise_constructE - _ZN73_INTERNAL_95c1d04c_37_flash_fwd_hdim64_e4m3_softcap_sm90_cu_49158569_34454cuda3std3__45__cpo3endE)
_ZN73_INTERNAL_95c1d04c_37_flash_fwd_hdim64_e4m3_softcap_sm90_cu_49158569_34454cuda3std3__45__cpo3endE:
	.zero		1
	.type		_ZN73_INTERNAL_95c1d04c_37_flash_fwd_hdim64_e4m3_softcap_sm90_cu_49158569_34454cuda3std3__419piecewise_constructE,@object
	.size		_ZN73_INTERNAL_95c1d04c_37_flash_fwd_hdim64_e4m3_softcap_sm90_cu_49158569_34454cuda3std3__419piecewise_constructE,(_ZN73_INTERNAL_95c1d04c_37_flash_fwd_hdim64_e4m3_softcap_sm90_cu_49158569_34454cuda3std3__45__cpo4cendE - _ZN73_INTERNAL_95c1d04c_37_flash_fwd_hdim64_e4m3_softcap_sm90_cu_49158569_34454cuda3std3__419piecewise_constructE)
_ZN73_INTERNAL_95c1d04c_37_flash_fwd_hdim64_e4m3_softcap_sm90_cu_49158569_34454cuda3std3__419piecewise_constructE:
	.zero		1
	.type		_ZN73_INTERNAL_95c1d04c_37_flash_fwd_hdim64_e4m3_softcap_sm90_cu_49158569_34454cuda3std3__45__cpo4cendE,@object
	.size		_ZN73_INTERNAL_95c1d04c_37_flash_fwd_hdim64_e4m3_softcap_sm90_cu_49158569_34454cuda3std3__45__cpo4cendE,(_ZN73_INTERNAL_95c1d04c_37_flash_fwd_hdim64_e4m3_softcap_sm90_cu_49158569_34454cuda3std6ranges3__45__cpo4swapE - _ZN73_INTERNAL_95c1d04c_37_flash_fwd_hdim64_e4m3_softcap_sm90_cu_49158569_34454cuda3std3__45__cpo4cendE)
_ZN73_INTERNAL_95c1d04c_37_flash_fwd_hdim64_e4m3_softcap_sm90_cu_49158569_34454cuda3std3__45__cpo4cendE:
	.zero		1
	.type		_ZN73_INTERNAL_95c1d04c_37_flash_fwd_hdim64_e4m3_softcap_sm90_cu_49158569_34454cuda3std6ranges3__45__cpo4swapE,@object
	.size		_ZN73_INTERNAL_95c1d04c_37_flash_fwd_hdim64_e4m3_softcap_sm90_cu_49158569_34454cuda3std6ranges3__45__cpo4swapE,(.L_14 - _ZN73_INTERNAL_95c1d04c_37_flash_fwd_hdim64_e4m3_softcap_sm90_cu_49158569_34454cuda3std6ranges3__45__cpo4swapE)
_ZN73_INTERNAL_95c1d04c_37_flash_fwd_hdim64_e4m3_softcap_sm90_cu_49158569_34454cuda3std6ranges3__45__cpo4swapE:
	.zero		1
.L_14:


//--------------------- .nv.shared._ZN7cutlass13device_kernelIN5flash11enable_sm90INS1_16FlashAttnFwdSm90INS1_25CollectiveMainloopFwdSm90ILi2EN4cute5tupleIJNS5_1CILi1EEES8_S8_EEENS6_IJNS7_ILi192EEENS7_ILi160EEENS7_ILi64EEEEEELi64ENS_12float_e4m3_tEfNS_4arch4Sm90ELb0ELb0ELb1ELb1ELb0ELb0ELb0ELb1ELb1ELb0ELb0ELb0EEENS1_21CollectiveEpilogueFwdINS6_IJSA_SC_SB_EEES9_NS_10bfloat16_tESG_Li384ELb1ELb0ELb0ELb1EEENS1_36VarlenDynamicPersistentTileSchedulerILi192ELi160ELi384ELi128ELb0ELb0ELb1ELb0ELb1ELb1EEEEEEEEEvNT_6ParamsE --------------------------
	.section	.nv.shared._ZN7cutlass13device_kernelIN5flash11enable_sm90INS1_16FlashAttnFwdSm90INS1_25CollectiveMainloopFwdSm90ILi2EN4cute5tupleIJNS5_1CILi1EEES8_S8_EEENS6_IJNS7_ILi192EEENS7_ILi160EEENS7_ILi64EEEEEELi64ENS_12float_e4m3_tEfNS_4arch4Sm90ELb0ELb0ELb1ELb1ELb0ELb0ELb0ELb1ELb1ELb0ELb0ELb0EEENS1_21CollectiveEpilogueFwdINS6_IJSA_SC_SB_EEES9_NS_10bfloat16_tESG_Li384ELb1ELb0ELb0ELb1EEENS1_36VarlenDynamicPersistentTileSchedulerILi192ELi160ELi384ELi128ELb0ELb0ELb1ELb0ELb1ELb1EEEEEEEEEvNT_6ParamsE,"aw",@nobits
	.sectionflags	@""
	.align	16
	.zero		1024


//--------------------- .nv.shared._ZN7cutlass13device_kernelIN5flash11enable_sm90INS1_16FlashAttnFwdSm90INS1_25CollectiveMainloopFwdSm90ILi2EN4cute5tupleIJNS5_1CILi1EEES8_S8_EEENS6_IJNS7_ILi192EEENS7_ILi160EEENS7_ILi64EEEEEELi64ENS_12float_e4m3_tEfNS_4arch4Sm90ELb0ELb0ELb1ELb1ELb0ELb1ELb0ELb1ELb1ELb0ELb0ELb0EEENS1_21CollectiveEpilogueFwdINS6_IJSA_SC_SB_EEES9_NS_10bfloat16_tESG_Li384ELb1ELb0ELb0ELb1EEENS1_36VarlenDynamicPersistentTileSchedulerILi192ELi160ELi384ELi128ELb0ELb0ELb1ELb0ELb1ELb1EEEEEEEEEvNT_6ParamsE --------------------------
	.section	.nv.shared._ZN7cutlass13device_kernelIN5flash11enable_sm90INS1_16FlashAttnFwdSm90INS1_25CollectiveMainloopFwdSm90ILi2EN4cute5tupleIJNS5_1CILi1EEES8_S8_EEENS6_IJNS7_ILi192EEENS7_ILi160EEENS7_ILi64EEEEEELi64ENS_12float_e4m3_tEfNS_4arch4Sm90ELb0ELb0ELb1ELb1ELb0ELb1ELb0ELb1ELb1ELb0ELb0ELb0EEENS1_21CollectiveEpilogueFwdINS6_IJSA_SC_SB_EEES9_NS_10bfloat16_tESG_Li384ELb1ELb0ELb0ELb1EEENS1_36VarlenDynamicPersistentTileSchedulerILi192ELi160ELi384ELi128ELb0ELb0ELb1ELb0ELb1ELb1EEEEEEEEEvNT_6ParamsE,"aw",@nobits
	.sectionflags	@""
	.align	16
	.zero		1024


//--------------------- .nv.shared._ZN7cutlass13device_kernelIN5flash11enable_sm90INS1_16FlashAttnFwdSm90INS1_25CollectiveMainloopFwdSm90ILi2EN4cute5tupleIJNS5_1CILi1EEES8_S8_EEENS6_IJNS7_ILi192EEENS7_ILi160EEENS7_ILi64EEEEEELi64ENS_12float_e4m3_tEfNS_4arch4Sm90ELb0ELb1ELb1ELb0ELb0ELb0ELb0ELb1ELb1ELb0ELb0ELb0EEENS1_21CollectiveEpilogueFwdINS6_IJSA_SC_SB_EEES9_NS_10bfloat16_tESG_Li384ELb0ELb0ELb0ELb1EEENS1_30DynamicPersistentTileSchedulerILi384ELi128ELb0ELb0ELb1EEEEEEEEEvNT_6ParamsE --------------------------
	.section	.nv.shared._ZN7cutlass13device_kernelIN5flash11enable_sm90INS1_16FlashAttnFwdSm90INS1_25CollectiveMainloopFwdSm90ILi2EN4cute5tupleIJNS5_1CILi1EEES8_S8_EEENS6_IJNS7_ILi192EEENS7_ILi160EEENS7_ILi64EEEEEELi64ENS_12float_e4m3_tEfNS_4arch4Sm90ELb0ELb1ELb1ELb0ELb0ELb0ELb0ELb1ELb1ELb0ELb0ELb0EEENS1_21CollectiveEpilogueFwdINS6_IJSA_SC_SB_EEES9_NS_10bfloat16_tESG_Li384ELb0ELb0ELb0ELb1EEENS1_30DynamicPersistentTileSchedulerILi384ELi128ELb0ELb0ELb1EEEEEEEEEvNT_6ParamsE,"aw",@nobits
	.sectionflags	@""
	.align	16
	.zero		1024


//--------------------- .nv.shared._ZN7cutlass13device_kernelIN5flash11enable_sm90INS1_16FlashAttnFwdSm90INS1_25CollectiveMainloopFwdSm90ILi2EN4cute5tupleIJNS5_1CILi1EEES8_S8_EEENS6_IJNS7_ILi192EEENS7_ILi160EEENS7_ILi64EEEEEELi64ENS_12float_e4m3_tEfNS_4arch4Sm90ELb0ELb1ELb1ELb1ELb0ELb0ELb0ELb1ELb1ELb0ELb0ELb0EEENS1_21CollectiveEpilogueFwdINS6_IJSA_SC_SB_EEES9_NS_10bfloat16_tESG_Li384ELb1ELb0ELb0ELb1EEENS1_36VarlenDynamicPersistentTileSchedulerILi192ELi160ELi384ELi128ELb0ELb0ELb1ELb1ELb0ELb1EEEEEEEEEvNT_6ParamsE --------------------------
	.section	.nv.shared._ZN7cutlass13device_kernelIN5flash11enable_sm90INS1_16FlashAttnFwdSm90INS1_25CollectiveMainloopFwdSm90ILi2EN4cute5tupleIJNS5_1CILi1EEES8_S8_EEENS6_IJNS7_ILi192EEENS7_ILi160EEENS7_ILi64EEEEEELi64ENS_12float_e4m3_tEfNS_4arch4Sm90ELb0ELb1ELb1ELb1ELb0ELb0ELb0ELb1ELb1ELb0ELb0ELb0EEENS1_21CollectiveEpilogueFwdINS6_IJSA_SC_SB_EEES9_NS_10bfloat16_tESG_Li384ELb1ELb0ELb0ELb1EEENS1_36VarlenDynamicPersistentTileSchedulerILi192ELi160ELi384ELi128ELb0ELb0ELb1ELb1ELb0ELb1EEEEEEEEEvNT_6ParamsE,"aw",@nobits
	.sectionflags	@""
	.align	16
	.zero		1024


//--------------------- .nv.shared._ZN7cutlass13device_kernelIN5flash11enable_sm90INS1_16FlashAttnFwdSm90INS1_25CollectiveMainloopFwdSm90ILi2EN4cute5tupleIJNS5_1CILi1EEES8_S8_EEENS6_IJNS7_ILi192EEENS7_ILi160EEENS7_ILi64EEEEEELi64ENS_12float_e4m3_tEfNS_4arch4Sm90ELb0ELb1ELb1ELb1ELb0ELb1ELb0ELb1ELb1ELb0ELb0ELb0EEENS1_21CollectiveEpilogueFwdINS6_IJSA_SC_SB_EEES9_NS_10bfloat16_tESG_Li384ELb1ELb0ELb0ELb1EEENS1_36VarlenDynamicPersistentTileSchedulerILi192ELi160ELi384ELi128ELb0ELb0ELb1ELb1ELb0ELb1EEEEEEEEEvNT_6ParamsE --------------------------
	.section	.nv.shared._ZN7cutlass13device_kernelIN5flash11enable_sm90INS1_16FlashAttnFwdSm90INS1_25CollectiveMainloopFwdSm90ILi2EN4cute5tupleIJNS5_1CILi1EEES8_S8_EEENS6_IJNS7_ILi192EEENS7_ILi160EEENS7_ILi64EEEEEELi64ENS_12float_e4m3_tEfNS_4arch4Sm90ELb0ELb1ELb1ELb1ELb0ELb1ELb0ELb1ELb1ELb0ELb0ELb0EEENS1_21CollectiveEpilogueFwdINS6_IJSA_SC_SB_EEES9_NS_10bfloat16_tESG_Li384ELb1ELb0ELb0ELb1EEENS1_36VarlenDynamicPersistentTileSchedulerILi192ELi160ELi384ELi128ELb0ELb0ELb1ELb1ELb0ELb1EEEEEEEEEvNT_6ParamsE,"aw",@nobits
	.sectionflags	@""
	.align	16
	.zero		1024


//--------------------- .nv.shared._ZN7cutlass13device_kernelIN5flash11enable_sm90INS1_16FlashAttnFwdSm90INS1_25CollectiveMainloopFwdSm90ILi2EN4cute5tupleIJNS5_1CILi1EEES8_S8_EEENS6_IJNS7_ILi192EEENS7_ILi160EEENS7_ILi64EEEEEELi64ENS_12float_e4m3_tEfNS_4arch4Sm90ELb1ELb0ELb1ELb0ELb0ELb0ELb0ELb1ELb1ELb0ELb0ELb0EEENS1_21CollectiveEpilogueFwdINS6_IJSA_SC_SB_EEES9_NS_10bfloat16_tESG_Li384ELb0ELb0ELb0ELb1EEENS1_30DynamicPersistentTileSchedulerILi384ELi128ELb0ELb0ELb1EEEEEEEEEvNT_6ParamsE --------------------------
	.section	.nv.shared._ZN7cutlass13device_kernelIN5flash11enable_sm90INS1_16FlashAttnFwdSm90INS1_25CollectiveMainloopFwdSm90ILi2EN4cute5tupleIJNS5_1CILi1EEES8_S8_EEENS6_IJNS7_ILi192EEENS7_ILi160EEENS7_ILi64EEEEEELi64ENS_12float_e4m3_tEfNS_4arch4Sm90ELb1ELb0ELb1ELb0ELb0ELb0ELb0ELb1ELb1ELb0ELb0ELb0EEENS1_21CollectiveEpilogueFwdINS6_IJSA_SC_SB_EEES9_NS_10bfloat16_tESG_Li384ELb0ELb0ELb0ELb1EEENS1_30DynamicPersistentTileSchedulerILi384ELi128ELb0ELb0ELb1EEEEEEEEEvNT_6ParamsE,"aw",@nobits
	.sectionflags	@""
	.align	16
	.zero		1024


//--------------------- .nv.shared._ZN7cutlass13device_kernelIN5flash11enable_sm90INS1_16FlashAttnFwdSm90INS1_25CollectiveMainloopFwdSm90ILi2EN4cute5tupleIJNS5_1CILi1EEES8_S8_EEENS6_IJNS7_ILi192EEENS7_ILi160EEENS7_ILi64EEEEEELi64ENS_12float_e4m3_tEfNS_4arch4Sm90ELb1ELb0ELb1ELb1ELb0ELb0ELb0ELb1ELb1ELb0ELb0ELb0EEENS1_21CollectiveEpilogueFwdINS6_IJSA_SC_SB_EEES9_NS_10bfloat16_tESG_Li384ELb1ELb0ELb0ELb1EEENS1_36VarlenDynamicPersistentTileSchedulerILi192ELi160ELi384ELi128ELb0ELb0ELb1ELb1ELb1ELb1EEEEEEEEEvNT_6ParamsE --------------------------
	.section	.nv.shared._ZN7cutlass13device_kernelIN5flash11enable_sm90INS1_16FlashAttnFwdSm90INS1_25CollectiveMainloopFwdSm90ILi2EN4cute5tupleIJNS5_1CILi1EEES8_S8_EEENS6_IJNS7_ILi192EEENS7_ILi160EEENS7_ILi64EEEEEELi64ENS_12float_e4m3_tEfNS_4arch4Sm90ELb1ELb0ELb1ELb1ELb0ELb0ELb0ELb1ELb1ELb0ELb0ELb0EEENS1_21CollectiveEpilogueFwdINS6_IJSA_SC_SB_EEES9_NS_10bfloat16_tESG_Li384ELb1ELb0ELb0ELb1EEENS1_36VarlenDynamicPersistentTileSchedulerILi192ELi160ELi384ELi128ELb0ELb0ELb1ELb1ELb1ELb1EEEEEEEEEvNT_6ParamsE,"aw",@nobits
	.sectionflags	@""
	.align	16
	.zero		1024


//--------------------- .nv.shared._ZN7cutlass13device_kernelIN5flash11enable_sm90INS1_16FlashAttnFwdSm90INS1_25CollectiveMainloopFwdSm90ILi2EN4cute5tupleIJNS5_1CILi1EEES8_S8_EEENS6_IJNS7_ILi192EEENS7_ILi160EEENS7_ILi64EEEEEELi64ENS_12float_e4m3_tEfNS_4arch4Sm90ELb1ELb0ELb1ELb1ELb0ELb1ELb0ELb1ELb1ELb0ELb0ELb0EEENS1_21CollectiveEpilogueFwdINS6_IJSA_SC_SB_EEES9_NS_10bfloat16_tESG_Li384ELb1ELb0ELb0ELb1EEENS1_36VarlenDynamicPersistentTileSchedulerILi192ELi160ELi384ELi128ELb0ELb0ELb1ELb1ELb1ELb1EEEEEEEEEvNT_6ParamsE --------------------------
	.section	.nv.shared._ZN7cutlass13device_kernelIN5flash11enable_sm90INS1_16FlashAttnFwdSm90INS1_25CollectiveMainloopFwdSm90ILi2EN4cute5tupleIJNS5_1CILi1EEES8_S8_EEENS6_IJNS7_ILi192EEENS7_ILi160EEENS7_ILi64EEEEEELi64ENS_12float_e4m3_tEfNS_4arch4Sm90ELb1ELb0ELb1ELb1ELb0ELb1ELb0ELb1ELb1ELb0ELb0ELb0EEENS1_21CollectiveEpilogueFwdINS6_IJSA_SC_SB_EEES9_NS_10bfloat16_tESG_Li384ELb1ELb0ELb0ELb1EEENS1_36VarlenDynamicPersistentTileSchedulerILi192ELi160ELi384ELi128ELb0ELb0ELb1ELb1ELb1ELb1EEEEEEEEEvNT_6ParamsE,"aw",@nobits
	.sectionflags	@""
	.align	16
	.zero		1024


//--------------------- .nv.constant0._ZN7cutlass13device_kernelIN5flash11enable_sm90INS1_16FlashAttnFwdSm90INS1_25CollectiveMainloopFwdSm90ILi2EN4cute5tupleIJNS5_1CILi1EEES8_S8_EEENS6_IJNS7_ILi192EEENS7_ILi160EEENS7_ILi64EEEEEELi64ENS_12float_e4m3_tEfNS_4arch4Sm90ELb0ELb0ELb1ELb0ELb0ELb0ELb0ELb1ELb1ELb0ELb0ELb0EEENS1_21CollectiveEpilogueFwdINS6_IJSA_SC_SB_EEES9_NS_10bfloat16_tESG_Li384ELb0ELb0ELb0ELb1EEENS1_29StaticPersistentTileSchedulerILb0EEEEEEEEEvNT_6ParamsE --------------------------
	.section	.nv.constant0._ZN7cutlass13device_kernelIN5flash11enable_sm90INS1_16FlashAttnFwdSm90INS1_25CollectiveMainloopFwdSm90ILi2EN4cute5tupleIJNS5_1CILi1EEES8_S8_EEENS6_IJNS7_ILi192EEENS7_ILi160EEENS7_ILi64EEEEEELi64ENS_12float_e4m3_tEfNS_4arch4Sm90ELb0ELb0ELb1ELb0ELb0ELb0ELb0ELb1ELb1ELb0ELb0ELb0EEENS1_21CollectiveEpilogueFwdINS6_IJSA_SC_SB_EEES9_NS_10bfloat16_tESG_Li384ELb0ELb0ELb0ELb1EEENS1_29StaticPersistentTileSchedulerILb0EEEEEEEEEvNT_6ParamsE,"a",@progbits
	.sectionflags	@""
	.align	4
.nv.constant0._ZN7cutlass13device_kernelIN5flash11enable_sm90INS1_16FlashAttnFwdSm90INS1_25CollectiveMainloopFwdSm90ILi2EN4cute5tupleIJNS5_1CILi1EEES8_S8_EEENS6_IJNS7_ILi192EEENS7_ILi160EEENS7_ILi64EEEEEELi64ENS_12float_e4m3_tEfNS_4arch4Sm90ELb0ELb0ELb1ELb0ELb0ELb0ELb0ELb1ELb1ELb0ELb0ELb0EEENS1_21CollectiveEpilogueFwdINS6_IJSA_SC_SB_EEES9_NS_10bfloat16_tESG_Li384ELb0ELb0ELb0ELb1EEENS1_29StaticPersistentTileSchedulerILb0EEEEEEEEEvNT_6ParamsE:
	.zero		3584


//--------------------- .nv.constant0._ZN7cutlass13device_kernelIN5flash11enable_sm90INS1_16FlashAttnFwdSm90INS1_25CollectiveMainloopFwdSm90ILi2EN4cute5tupleIJNS5_1CILi1EEES8_S8_EEENS6_IJNS7_ILi192EEENS7_ILi160EEENS7_ILi64EEEEEELi64ENS_12float_e4m3_tEfNS_4arch4Sm90ELb0ELb0ELb1ELb1ELb0ELb0ELb0ELb1ELb1ELb0ELb0ELb0EEENS1_21CollectiveEpilogueFwdINS6_IJSA_SC_SB_EEES9_NS_10bfloat16_tESG_Li384ELb1ELb0ELb0ELb1EEENS1_36VarlenDynamicPersistentTileSchedulerILi192ELi160ELi384ELi128ELb0ELb0ELb1ELb0ELb1ELb1EEEEEEEEEvNT_6ParamsE --------------------------
	.section	.nv.constant0._ZN7cutlass13device_kernelIN5flash11enable_sm90INS1_16FlashAttnFwdSm90INS1_25CollectiveMainloopFwdSm90ILi2EN4cute5tupleIJNS5_1CILi1EEES8_S8_EEENS6_IJNS7_ILi192EEENS7_ILi160EEENS7_ILi64EEEEEELi64ENS_12float_e4m3_tEfNS_4arch4Sm90ELb0ELb0ELb1ELb1ELb0ELb0ELb0ELb1ELb1ELb0ELb0ELb0EEENS1_21CollectiveEpilogueFwdINS6_IJSA_SC_SB_EEES9_NS_10bfloat16_tESG_Li384ELb1ELb0ELb0ELb1EEENS1_36VarlenDynamicPersistentTileSchedulerILi192ELi160ELi384ELi128ELb0ELb0ELb1ELb0ELb1ELb1EEEEEEEEEvNT_6ParamsE,"a",@progbits
	.sectionflags	@""
	.align	4
.nv.constant0._ZN7cutlass13device_kernelIN5flash11enable_sm90INS1_16FlashAttnFwdSm90INS1_25CollectiveMainloopFwdSm90ILi2EN4cute5tupleIJNS5_1CILi1EEES8_S8_EEENS6_IJNS7_ILi192EEENS7_ILi160EEENS7_ILi64EEEEEELi64ENS_12float_e4m3_tEfNS_4arch4Sm90ELb0ELb0ELb1ELb1ELb0ELb0ELb0ELb1ELb1ELb0ELb0ELb0EEENS1_21CollectiveEpilogueFwdINS6_IJSA_SC_SB_EEES9_NS_10bfloat16_tESG_Li384ELb1ELb0ELb0ELb1EEENS1_36VarlenDynamicPersistentTileSchedulerILi192ELi160ELi384ELi128ELb0ELb0ELb1ELb0ELb1ELb1EEEEEEEEEvNT_6ParamsE:
	.zero		3200


//--------------------- .nv.constant0._ZN7cutlass13device_kernelIN5flash11enable_sm90INS1_16FlashAttnFwdSm90INS1_25CollectiveMainloopFwdSm90ILi2EN4cute5tupleIJNS5_1CILi1EEES8_S8_EEENS6_IJNS7_ILi192EEENS7_ILi160EEENS7_ILi64EEEEEELi64ENS_12float_e4m3_tEfNS_4arch4Sm90ELb0ELb0ELb1ELb1ELb0ELb1ELb0ELb1ELb1ELb0ELb0ELb0EEENS1_21CollectiveEpilogueFwdINS6_IJSA_SC_SB_EEES9_NS_10bfloat16_tESG_Li384ELb1ELb0ELb0ELb1EEENS1_36VarlenDynamicPersistentTileSchedulerILi192ELi160ELi384ELi128ELb0ELb0ELb1ELb0ELb1ELb1EEEEEEEEEvNT_6ParamsE --------------------------
	.section	.nv.constant0._ZN7cutlass13device_kernelIN5flash11enable_sm90INS1_16FlashAttnFwdSm90INS1_25CollectiveMainloopFwdSm90ILi2EN4cute5tupleIJNS5_1CILi1EEES8_S8_EEENS6_IJNS7_ILi192EEENS7_ILi160EEENS7_ILi64EEEEEELi64ENS_12float_e4m3_tEfNS_4arch4Sm90ELb0ELb0ELb1ELb1ELb0ELb1ELb0ELb1ELb1ELb0ELb0ELb0EEENS1_21CollectiveEpilogueFwdINS6_IJSA_SC_SB_EEES9_NS_10bfloat16_tESG_Li384ELb1ELb0ELb0ELb1EEENS1_36VarlenDynamicPersistentTileSchedulerILi192ELi160ELi384ELi128ELb0ELb0ELb1ELb0ELb1ELb1EEEEEEEEEvNT_6ParamsE,"a",@progbits
	.sectionflags	@""
	.align	4
.nv.constant0._ZN7cutlass13device_kernelIN5flash11enable_sm90INS1_16FlashAttnFwdSm90INS1_25CollectiveMainloopFwdSm90ILi2EN4cute5tupleIJNS5_1CILi1EEES8_S8_EEENS6_IJNS7_ILi192EEENS7_ILi160EEENS7_ILi64EEEEEELi64ENS_12float_e4m3_tEfNS_4arch4Sm90ELb0ELb0ELb1ELb1ELb0ELb1ELb0ELb1ELb1ELb0ELb0ELb0EEENS1_21CollectiveEpilogueFwdINS6_IJSA_SC_SB_EEES9_NS_10bfloat16_tESG_Li384ELb1ELb0ELb0ELb1EEENS1_36VarlenDynamicPersistentTileSchedulerILi192ELi160ELi384ELi128ELb0ELb0ELb1ELb0ELb1ELb1EEEEEEEEEvNT_6ParamsE:
	.zero		3200


//--------------------- .nv.constant0._ZN7cutlass13device_kernelIN5flash11enable_sm90INS1_16FlashAttnFwdSm90INS1_25CollectiveMainloopFwdSm90ILi2EN4cute5tupleIJNS5_1CILi1EEES8_S8_EEENS6_IJNS7_ILi192EEENS7_ILi160EEENS7_ILi64EEEEEELi64ENS_12float_e4m3_tEfNS_4arch4Sm90ELb0ELb1ELb1ELb0ELb0ELb0ELb0ELb1ELb1ELb0ELb0ELb0EEENS1_21CollectiveEpilogueFwdINS6_IJSA_SC_SB_EEES9_NS_10bfloat16_tESG_Li384ELb0ELb0ELb0ELb1EEENS1_30DynamicPersistentTileSchedulerILi384ELi128ELb0ELb0ELb1EEEEEEEEEvNT_6ParamsE --------------------------
	.section	.nv.constant0._ZN7cutlass13device_kernelIN5flash11enable_sm90INS1_16FlashAttnFwdSm90INS1_25CollectiveMainloopFwdSm90ILi2EN4cute5tupleIJNS5_1CILi1EEES8_S8_EEENS6_IJNS7_ILi192EEENS7_ILi160EEENS7_ILi64EEEEEELi64ENS_12float_e4m3_tEfNS_4arch4Sm90ELb0ELb1ELb1ELb0ELb0ELb0ELb0ELb1ELb1ELb0ELb0ELb0EEENS1_21CollectiveEpilogueFwdINS6_IJSA_SC_SB_EEES9_NS_10bfloat16_tESG_Li384ELb0ELb0ELb0ELb1EEENS1_30DynamicPersistentTileSchedulerILi384ELi128ELb0ELb0ELb1EEEEEEEEEvNT_6ParamsE,"a",@progbits
	.sectionflags	@""
	.align	4
.nv.constant0._ZN7cutlass13device_kernelIN5flash11enable_sm90INS1_16FlashAttnFwdSm90INS1_25CollectiveMainloopFwdSm90ILi2EN4cute5tupleIJNS5_1CILi1EEES8_S8_EEENS6_IJNS7_ILi192EEENS7_ILi160EEENS7_ILi64EEEEEELi64ENS_12float_e4m3_tEfNS_4arch4Sm90ELb0ELb1ELb1ELb0ELb0ELb0ELb0ELb1ELb1ELb0ELb0ELb0EEENS1_21CollectiveEpilogueFwdINS6_IJSA_SC_SB_EEES9_NS_10bfloat16_tESG_Li384ELb0ELb0ELb0ELb1EEENS1_30DynamicPersistentTileSchedulerILi384ELi128ELb0ELb0ELb1EEEEEEEEEvNT_6ParamsE:
	.zero		3584


//--------------------- .nv.constant0._ZN7cutlass13device_kernelIN5flash11enable_sm90INS1_16FlashAttnFwdSm90INS1_25CollectiveMainloopFwdSm90ILi2EN4cute5tupleIJNS5_1CILi1EEES8_S8_EEENS6_IJNS7_ILi192EEENS7_ILi160EEENS7_ILi64EEEEEELi64ENS_12float_e4m3_tEfNS_4arch4Sm90ELb0ELb1ELb1ELb1ELb0ELb0ELb0ELb1ELb1ELb0ELb0ELb0EEENS1_21CollectiveEpilogueFwdINS6_IJSA_SC_SB_EEES9_NS_10bfloat16_tESG_Li384ELb1ELb0ELb0ELb1EEENS1_36VarlenDynamicPersistentTileSchedulerILi192ELi160ELi384ELi128ELb0ELb0ELb1ELb1ELb0ELb1EEEEEEEEEvNT_6ParamsE --------------------------
	.section	.nv.constant0._ZN7cutlass13device_kernelIN5flash11enable_sm90INS1_16FlashAttnFwdSm90INS1_25CollectiveMainloopFwdSm90ILi2EN4cute5tupleIJNS5_1CILi1EEES8_S8_EEENS6_IJNS7_ILi192EEENS7_ILi160EEENS7_ILi64EEEEEELi64ENS_12float_e4m3_tEfNS_4arch4Sm90ELb0ELb1ELb1ELb1ELb0ELb0ELb0ELb1ELb1ELb0ELb0ELb0EEENS1_21CollectiveEpilogueFwdINS6_IJSA_SC_SB_EEES9_NS_10bfloat16_tESG_Li384ELb1ELb0ELb0ELb1EEENS1_36VarlenDynamicPersistentTileSchedulerILi192ELi160ELi384ELi128ELb0ELb0ELb1ELb1ELb0ELb1EEEEEEEEEvNT_6ParamsE,"a",@progbits
	.sectionflags	@""
	.align	4
.nv.constant0._ZN7cutlass13device_kernelIN5flash11enable_sm90INS1_16FlashAttnFwdSm90INS1_25CollectiveMainloopFwdSm90ILi2EN4cute5tupleIJNS5_1CILi1EEES8_S8_EEENS6_IJNS7_ILi192EEENS7_ILi160EEENS7_ILi64EEEEEELi64ENS_12float_e4m3_tEfNS_4arch4Sm90ELb0ELb1ELb1ELb1ELb0ELb0ELb0ELb1ELb1ELb0ELb0ELb0EEENS1_21CollectiveEpilogueFwdINS6_IJSA_SC_SB_EEES9_NS_10bfloat16_tESG_Li384ELb1ELb0ELb0ELb1EEENS1_36VarlenDynamicPersistentTileSchedulerILi192ELi160ELi384ELi128ELb0ELb0ELb1ELb1ELb0ELb1EEEEEEEEEvNT_6ParamsE:
	.zero		3200


//--------------------- .nv.constant0._ZN7cutlass13device_kernelIN5flash11enable_sm90INS1_16FlashAttnFwdSm90INS1_25CollectiveMainloopFwdSm90ILi2EN4cute5tupleIJNS5_1CILi1EEES8_S8_EEENS6_IJNS7_ILi192EEENS7_ILi160EEENS7_ILi64EEEEEELi64ENS_12float_e4m3_tEfNS_4arch4Sm90ELb0ELb1ELb1ELb1ELb0ELb1ELb0ELb1ELb1ELb0ELb0ELb0EEENS1_21CollectiveEpilogueFwdINS6_IJSA_SC_SB_EEES9_NS_10bfloat16_tESG_Li384ELb1ELb0ELb0ELb1EEENS1_36VarlenDynamicPersistentTileSchedulerILi192ELi160ELi384ELi128ELb0ELb0ELb1ELb1ELb0ELb1EEEEEEEEEvNT_6ParamsE --------------------------
	.section	.nv.constant0._ZN7cutlass13device_kernelIN5flash11enable_sm90INS1_16FlashAttnFwdSm90INS1_25CollectiveMainloopFwdSm90ILi2EN4cute5tupleIJNS5_1CILi1EEES8_S8_EEENS6_IJNS7_ILi192EEENS7_ILi160EEENS7_ILi64EEEEEELi64ENS_12float_e4m3_tEfNS_4arch4Sm90ELb0ELb1ELb1ELb1ELb0ELb1ELb0ELb1ELb1ELb0ELb0ELb0EEENS1_21CollectiveEpilogueFwdINS6_IJSA_SC_SB_EEES9_NS_10bfloat16_tESG_Li384ELb1ELb0ELb0ELb1EEENS1_36VarlenDynamicPersistentTileSchedulerILi192ELi160ELi384ELi128ELb0ELb0ELb1ELb1ELb0ELb1EEEEEEEEEvNT_6ParamsE,"a",@progbits
	.sectionflags	@""
	.align	4
.nv.constant0._ZN7cutlass13device_kernelIN5flash11enable_sm90INS1_16FlashAttnFwdSm90INS1_25CollectiveMainloopFwdSm90ILi2EN4cute5tupleIJNS5_1CILi1EEES8_S8_EEENS6_IJNS7_ILi192EEENS7_ILi160EEENS7_ILi64EEEEEELi64ENS_12float_e4m3_tEfNS_4arch4Sm90ELb0ELb1ELb1ELb1ELb0ELb1ELb0ELb1ELb1ELb0ELb0ELb0EEENS1_21CollectiveEpilogueFwdINS6_IJSA_SC_SB_EEES9_NS_10bfloat16_tESG_Li384ELb1ELb0ELb0ELb1EEENS1_36VarlenDynamicPersistentTileSchedulerILi192ELi160ELi384ELi128ELb0ELb0ELb1ELb1ELb0ELb1EEEEEEEEEvNT_6ParamsE:
	.zero		3200


//--------------------- .nv.constant0._ZN7cutlass13device_kernelIN5flash11enable_sm90INS1_16FlashAttnFwdSm90INS1_25CollectiveMainloopFwdSm90ILi2EN4cute5tupleIJNS5_1CILi1EEES8_S8_EEENS6_IJNS7_ILi192EEENS7_ILi160EEENS7_ILi64EEEEEELi64ENS_12float_e4m3_tEfNS_4arch4Sm90ELb1ELb0ELb1ELb0ELb0ELb0ELb0ELb1ELb1ELb0ELb0ELb0EEENS1_21CollectiveEpilogueFwdINS6_IJSA_SC_SB_EEES9_NS_10bfloat16_tESG_Li384ELb0ELb0ELb0ELb1EEENS1_30DynamicPersistentTileSchedulerILi384ELi128ELb0ELb0ELb1EEEEEEEEEvNT_6ParamsE --------------------------
	.section	.nv.constant0._ZN7cutlass13device_kernelIN5flash11enable_sm90INS1_16FlashAttnFwdSm90INS1_25CollectiveMainloopFwdSm90ILi2EN4cute5tupleIJNS5_1CILi1EEES8_S8_EEENS6_IJNS7_ILi192EEENS7_ILi160EEENS7_ILi64EEEEEELi64ENS_12float_e4m3_tEfNS_4arch4Sm90ELb1ELb0ELb1ELb0ELb0ELb0ELb0ELb1ELb1ELb0ELb0ELb0EEENS1_21CollectiveEpilogueFwdINS6_IJSA_SC_SB_EEES9_NS_10bfloat16_tESG_Li384ELb0ELb0ELb0ELb1EEENS1_30DynamicPersistentTileSchedulerILi384ELi128ELb0ELb0ELb1EEEEEEEEEvNT_6ParamsE,"a",@progbits
	.sectionflags	@""
	.align	4
.nv.constant0._ZN7cutlass13device_kernelIN5flash11enable_sm90INS1_16FlashAttnFwdSm90INS1_25CollectiveMainloopFwdSm90ILi2EN4cute5tupleIJNS5_1CILi1EEES8_S8_EEENS6_IJNS7_ILi192EEENS7_ILi160EEENS7_ILi64EEEEEELi64ENS_12float_e4m3_tEfNS_4arch4Sm90ELb1ELb0ELb1ELb0ELb0ELb0ELb0ELb1ELb1ELb0ELb0ELb0EEENS1_21CollectiveEpilogueFwdINS6_IJSA_SC_SB_EEES9_NS_10bfloat16_tESG_Li384ELb0ELb0ELb0ELb1EEENS1_30DynamicPersistentTileSchedulerILi384ELi128ELb0ELb0ELb1EEEEEEEEEvNT_6ParamsE:
	.zero		3584


//--------------------- .nv.constant0._ZN7cutlass13device_kernelIN5flash11enable_sm90INS1_16FlashAttnFwdSm90INS1_25CollectiveMainloopFwdSm90ILi2EN4cute5tupleIJNS5_1CILi1EEES8_S8_EEENS6_IJNS7_ILi192EEENS7_ILi160EEENS7_ILi64EEEEEELi64ENS_12float_e4m3_tEfNS_4arch4Sm90ELb1ELb0ELb1ELb1ELb0ELb0ELb0ELb1ELb1ELb0ELb0ELb0EEENS1_21CollectiveEpilogueFwdINS6_IJSA_SC_SB_EEES9_NS_10bfloat16_tESG_Li384ELb1ELb0ELb0ELb1EEENS1_36VarlenDynamicPersistentTileSchedulerILi192ELi160ELi384ELi128ELb0ELb0ELb1ELb1ELb1ELb1EEEEEEEEEvNT_6ParamsE --------------------------
	.section	.nv.constant0._ZN7cutlass13device_kernelIN5flash11enable_sm90INS1_16FlashAttnFwdSm90INS1_25CollectiveMainloopFwdSm90ILi2EN4cute5tupleIJNS5_1CILi1EEES8_S8_EEENS6_IJNS7_ILi192EEENS7_ILi160EEENS7_ILi64EEEEEELi64ENS_12float_e4m3_tEfNS_4arch4Sm90ELb1ELb0ELb1ELb1ELb0ELb0ELb0ELb1ELb1ELb0ELb0ELb0EEENS1_21CollectiveEpilogueFwdINS6_IJSA_SC_SB_EEES9_NS_10bfloat16_tESG_Li384ELb1ELb0ELb0ELb1EEENS1_36VarlenDynamicPersistentTileSchedulerILi192ELi160ELi384ELi128ELb0ELb0ELb1ELb1ELb1ELb1EEEEEEEEEvNT_6ParamsE,"a",@progbits
	.sectionflags	@""
	.align	4
.nv.constant0._ZN7cutlass13device_kernelIN5flash11enable_sm90INS1_16FlashAttnFwdSm90INS1_25CollectiveMainloopFwdSm90ILi2EN4cute5tupleIJNS5_1CILi1EEES8_S8_EEENS6_IJNS7_ILi192EEENS7_ILi160EEENS7_ILi64EEEEEELi64ENS_12float_e4m3_tEfNS_4arch4Sm90ELb1ELb0ELb1ELb1ELb0ELb0ELb0ELb1ELb1ELb0ELb0ELb0EEENS1_21CollectiveEpilogueFwdINS6_IJSA_SC_SB_EEES9_NS_10bfloat16_tESG_Li384ELb1ELb0ELb0ELb1EEENS1_36VarlenDynamicPersistentTileSchedulerILi192ELi160ELi384ELi128ELb0ELb0ELb1ELb1ELb1ELb1EEEEEEEEEvNT_6ParamsE:
	.zero		3200


//--------------------- .nv.constant0._ZN7cutlass13device_kernelIN5flash11enable_sm90INS1_16FlashAttnFwdSm90INS1_25CollectiveMainloopFwdSm90ILi2EN4cute5tupleIJNS5_1CILi1EEES8_S8_EEENS6_IJNS7_ILi192EEENS7_ILi160EEENS7_ILi64EEEEEELi64ENS_12float_e4m3_tEfNS_4arch4Sm90ELb1ELb0ELb1ELb1ELb0ELb1ELb0ELb1ELb1ELb0ELb0ELb0EEENS1_21CollectiveEpilogueFwdINS6_IJSA_SC_SB_EEES9_NS_10bfloat16_tESG_Li384ELb1ELb0ELb0ELb1EEENS1_36VarlenDynamicPersistentTileSchedulerILi192ELi160ELi384ELi128ELb0ELb0ELb1ELb1ELb1ELb1EEEEEEEEEvNT_6ParamsE --------------------------
	.section	.nv.constant0._ZN7cutlass13device_kernelIN5flash11enable_sm90INS1_16FlashAttnFwdSm90INS1_25CollectiveMainloopFwdSm90ILi2EN4cute5tupleIJNS5_1CILi1EEES8_S8_EEENS6_IJNS7_ILi192EEENS7_ILi160EEENS7_ILi64EEEEEELi64ENS_12float_e4m3_tEfNS_4arch4Sm90ELb1ELb0ELb1ELb1ELb0ELb1ELb0ELb1ELb1ELb0ELb0ELb0EEENS1_21CollectiveEpilogueFwdINS6_IJSA_SC_SB_EEES9_NS_10bfloat16_tESG_Li384ELb1ELb0ELb0ELb1EEENS1_36VarlenDynamicPersistentTileSchedulerILi192ELi160ELi384ELi128ELb0ELb0ELb1ELb1ELb1ELb1EEEEEEEEEvNT_6ParamsE,"a",@progbits
	.sectionflags	@""
	.align	4
.nv.constant0._ZN7cutlass13device_kernelIN5flash11enable_sm90INS1_16FlashAttnFwdSm90INS1_25CollectiveMainloopFwdSm90ILi2EN4cute5tupleIJNS5_1CILi1EEES8_S8_EEENS6_IJNS7_ILi192EEENS7_ILi160EEENS7_ILi64EEEEEELi64ENS_12float_e4m3_tEfNS_4arch4Sm90ELb1ELb0ELb1ELb1ELb0ELb1ELb0ELb1ELb1ELb0ELb0ELb0EEENS1_21CollectiveEpilogueFwdINS6_IJSA_SC_SB_EEES9_NS_10bfloat16_tESG_Li384ELb1ELb0ELb0ELb1EEENS1_36VarlenDynamicPersistentTileSchedulerILi192ELi160ELi384ELi128ELb0ELb0ELb1ELb1ELb1ELb1EEEEEEEEEvNT_6ParamsE:
	.zero		3200


//--------------------- SYMBOLS --------------------------

	.type		.nv.reservedSmem.offset0,@object
	.size		.nv.reservedSmem.offset0,0x4
	.type		__assertfail,@function
